//
// Generated by NVIDIA NVVM Compiler
//
// Compiler Build ID: CL-36424714
// Cuda compilation tools, release 13.0, V13.0.88
// Based on NVVM 20.0.0
//

.version 9.0
.target sm_100
.address_size 64

	// .globl	_Z13GMMcommonTermiPfi
.const .align 4 .b8 det_indices[12] = {84, 70, 9, 0, 103, 134, 5, 0, 137, 135, 5};
.const .align 4 .b8 inv_indices[16] = {103, 69, 69, 0, 137, 152, 118, 0, 88, 102, 84, 0, 152, 103, 88};
// _ZZ13GMMcommonTermiPfiE3s_n has been demoted
// _ZZ12GMMFindSplitP10GMMSplit_tiPfiE13s_eigenvalues has been demoted
// _ZZ10GMMDoSplitPK10GMMSplit_tiPfiPK6uchar4iPhiiiE10s_gmmSplit has been demoted
// _ZZ18GMMReductionKernelILi4ELb1EEviPfiPK6uchar4iPhiiiPjE7s_lists has been demoted
// _ZZ18GMMReductionKernelILi4ELb1EEviPfiPK6uchar4iPhiiiPjE5s_gmm has been demoted
// _ZZ18GMMReductionKernelILi4ELb1EEviPfiPK6uchar4iPhiiiPjE7s_final has been demoted
// _ZZ18GMMReductionKernelILi4ELb1EEviPfiPK6uchar4iPhiiiPjE9gmm_flags has been demoted
// _ZZ18GMMReductionKernelILi4ELb0EEviPfiPK6uchar4iPhiiiPjE7s_lists has been demoted
// _ZZ18GMMReductionKernelILi4ELb0EEviPfiPK6uchar4iPhiiiPjE5s_gmm has been demoted
// _ZZ18GMMReductionKernelILi4ELb0EEviPfiPK6uchar4iPhiiiPjE7s_final has been demoted
// _ZZ17GMMFinalizeKernelILi4ELb1EEvPfS0_iiE5s_gmm has been demoted
// _ZZ17GMMFinalizeKernelILi4ELb1EEvPfS0_iiE7s_final has been demoted
// _ZZ17GMMFinalizeKernelILi4ELb1EEvPfS0_iiE9final_gmm has been demoted
// _ZZ17GMMFinalizeKernelILi4ELb0EEvPfS0_iiE5s_gmm has been demoted
// _ZZ17GMMFinalizeKernelILi4ELb0EEvPfS0_iiE7s_final has been demoted
// _ZZ17GMMFinalizeKernelILi4ELb0EEvPfS0_iiE9final_gmm has been demoted
.global .align 4 .b8 __cudart_i2opi_f[24] = {65, 144, 67, 60, 153, 149, 98, 219, 192, 221, 52, 245, 209, 87, 39, 252, 41, 21, 68, 78, 110, 131, 249, 162};

.visible .entry _Z13GMMcommonTermiPfi(
	.param .u32 _Z13GMMcommonTermiPfi_param_0,
	.param .u64 .ptr .align 1 _Z13GMMcommonTermiPfi_param_1,
	.param .u32 _Z13GMMcommonTermiPfi_param_2
)
{
	.reg .pred 	%p<3>;
	.reg .b32 	%r<28>;
	.reg .b32 	%f<19>;
	.reg .b64 	%rd<5>;
	// demoted variable
	.shared .align 4 .b8 _ZZ13GMMcommonTermiPfiE3s_n[256];
	ld.param.u32 	%r3, [_Z13GMMcommonTermiPfi_param_0];
	ld.param.u64 	%rd2, [_Z13GMMcommonTermiPfi_param_1];
	ld.param.u32 	%r4, [_Z13GMMcommonTermiPfi_param_2];
	cvta.to.global.u64 	%rd3, %rd2;
	mov.u32 	%r1, %tid.x;
	shl.b32 	%r5, %r1, 1;
	mov.u32 	%r2, %tid.y;
	or.b32  	%r6, %r5, %r2;
	setp.ge.u32 	%p1, %r1, %r3;
	mul.lo.s32 	%r7, %r4, %r6;
	mul.wide.s32 	%rd4, %r7, 4;
	add.s64 	%rd1, %rd3, %rd4;
	mov.f32 	%f18, 0f00000000;
	@%p1 bra 	$L__BB0_2;
	ld.global.f32 	%f18, [%rd1];
$L__BB0_2:
	setp.ge.u32 	%p2, %r1, %r3;
	shl.b32 	%r8, %r2, 7;
	mov.u32 	%r9, _ZZ13GMMcommonTermiPfiE3s_n;
	add.s32 	%r10, %r9, %r8;
	shl.b32 	%r11, %r1, 2;
	add.s32 	%r12, %r10, %r11;
	st.volatile.shared.f32 	[%r12], %f18;
	and.b32  	%r13, %r11, 124;
	xor.b32  	%r14, %r13, 64;
	add.s32 	%r15, %r10, %r14;
	ld.volatile.shared.f32 	%f5, [%r15];
	add.f32 	%f6, %f18, %f5;
	st.volatile.shared.f32 	[%r12], %f6;
	add.s32 	%r16, %r11, 32;
	and.b32  	%r17, %r16, 124;
	add.s32 	%r18, %r10, %r17;
	ld.volatile.shared.f32 	%f7, [%r18];
	add.f32 	%f8, %f6, %f7;
	st.volatile.shared.f32 	[%r12], %f8;
	add.s32 	%r19, %r11, 16;
	and.b32  	%r20, %r19, 124;
	add.s32 	%r21, %r10, %r20;
	ld.volatile.shared.f32 	%f9, [%r21];
	add.f32 	%f10, %f8, %f9;
	st.volatile.shared.f32 	[%r12], %f10;
	add.s32 	%r22, %r11, 8;
	and.b32  	%r23, %r22, 124;
	add.s32 	%r24, %r10, %r23;
	ld.volatile.shared.f32 	%f11, [%r24];
	add.f32 	%f12, %f10, %f11;
	st.volatile.shared.f32 	[%r12], %f12;
	add.s32 	%r25, %r11, 4;
	and.b32  	%r26, %r25, 124;
	add.s32 	%r27, %r10, %r26;
	ld.volatile.shared.f32 	%f13, [%r27];
	add.f32 	%f3, %f12, %f13;
	@%p2 bra 	$L__BB0_4;
	ld.global.f32 	%f14, [%rd1+40];
	sqrt.rn.f32 	%f15, %f14;
	mul.f32 	%f16, %f3, %f15;
	div.rn.f32 	%f17, %f18, %f16;
	st.global.f32 	[%rd1+40], %f17;
$L__BB0_4:
	ret;

}
	// .globl	_Z18GMMReductionKernelILi4ELb1EEviPfiPK6uchar4iPhiiiPj
.visible .entry _Z18GMMReductionKernelILi4ELb1EEviPfiPK6uchar4iPhiiiPj(
	.param .u32 _Z18GMMReductionKernelILi4ELb1EEviPfiPK6uchar4iPhiiiPj_param_0,
	.param .u64 .ptr .align 1 _Z18GMMReductionKernelILi4ELb1EEviPfiPK6uchar4iPhiiiPj_param_1,
	.param .u32 _Z18GMMReductionKernelILi4ELb1EEviPfiPK6uchar4iPhiiiPj_param_2,
	.param .u64 .ptr .align 1 _Z18GMMReductionKernelILi4ELb1EEviPfiPK6uchar4iPhiiiPj_param_3,
	.param .u32 _Z18GMMReductionKernelILi4ELb1EEviPfiPK6uchar4iPhiiiPj_param_4,
	.param .u64 .ptr .align 1 _Z18GMMReductionKernelILi4ELb1EEviPfiPK6uchar4iPhiiiPj_param_5,
	.param .u32 _Z18GMMReductionKernelILi4ELb1EEviPfiPK6uchar4iPhiiiPj_param_6,
	.param .u32 _Z18GMMReductionKernelILi4ELb1EEviPfiPK6uchar4iPhiiiPj_param_7,
	.param .u32 _Z18GMMReductionKernelILi4ELb1EEviPfiPK6uchar4iPhiiiPj_param_8,
	.param .u64 .ptr .align 1 _Z18GMMReductionKernelILi4ELb1EEviPfiPK6uchar4iPhiiiPj_param_9
)
{
	.reg .pred 	%p<64>;
	.reg .b16 	%rs<39>;
	.reg .b32 	%r<206>;
	.reg .b32 	%f<46>;
	.reg .b64 	%rd<48>;
	// demoted variable
	.shared .align 4 .b8 _ZZ18GMMReductionKernelILi4ELb1EEviPfiPK6uchar4iPhiiiPjE7s_lists[4096];
	// demoted variable
	.shared .align 4 .b8 _ZZ18GMMReductionKernelILi4ELb1EEviPfiPK6uchar4iPhiiiPjE5s_gmm[512];
	// demoted variable
	.shared .align 4 .b8 _ZZ18GMMReductionKernelILi4ELb1EEviPfiPK6uchar4iPhiiiPjE7s_final[16];
	// demoted variable
	.shared .align 4 .b8 _ZZ18GMMReductionKernelILi4ELb1EEviPfiPK6uchar4iPhiiiPjE9gmm_flags[128];
	ld.param.u32 	%r48, [_Z18GMMReductionKernelILi4ELb1EEviPfiPK6uchar4iPhiiiPj_param_0];
	ld.param.u64 	%rd5, [_Z18GMMReductionKernelILi4ELb1EEviPfiPK6uchar4iPhiiiPj_param_1];
	ld.param.u32 	%r53, [_Z18GMMReductionKernelILi4ELb1EEviPfiPK6uchar4iPhiiiPj_param_2];
	ld.param.u64 	%rd7, [_Z18GMMReductionKernelILi4ELb1EEviPfiPK6uchar4iPhiiiPj_param_3];
	ld.param.u32 	%r49, [_Z18GMMReductionKernelILi4ELb1EEviPfiPK6uchar4iPhiiiPj_param_4];
	ld.param.u64 	%rd8, [_Z18GMMReductionKernelILi4ELb1EEviPfiPK6uchar4iPhiiiPj_param_5];
	ld.param.u32 	%r50, [_Z18GMMReductionKernelILi4ELb1EEviPfiPK6uchar4iPhiiiPj_param_6];
	ld.param.u32 	%r51, [_Z18GMMReductionKernelILi4ELb1EEviPfiPK6uchar4iPhiiiPj_param_7];
	ld.param.u32 	%r52, [_Z18GMMReductionKernelILi4ELb1EEviPfiPK6uchar4iPhiiiPj_param_8];
	ld.param.u64 	%rd6, [_Z18GMMReductionKernelILi4ELb1EEviPfiPK6uchar4iPhiiiPj_param_9];
	cvta.to.global.u64 	%rd1, %rd7;
	cvta.to.global.u64 	%rd2, %rd8;
	mov.u32 	%r1, %tid.y;
	mov.u32 	%r2, %tid.x;
	mov.u32 	%r54, %nctaid.x;
	mov.u32 	%r55, %nctaid.y;
	mul.lo.s32 	%r56, %r54, %r55;
	mov.u32 	%r3, %ctaid.y;
	mov.u32 	%r4, %ctaid.x;
	mad.lo.s32 	%r5, %r3, %r54, %r4;
	mad.lo.s32 	%r57, %r56, %r48, %r5;
	mul.lo.s32 	%r6, %r57, %r53;
	setp.ne.s32 	%p1, %r1, 0;
	shl.b32 	%r58, %r2, 2;
	mov.u32 	%r59, _ZZ18GMMReductionKernelILi4ELb1EEviPfiPK6uchar4iPhiiiPjE9gmm_flags;
	add.s32 	%r7, %r59, %r58;
	@%p1 bra 	$L__BB1_2;
	mov.b32 	%r60, 0;
	st.shared.u32 	[%r7], %r60;
$L__BB1_2:
	bar.sync 	0;
	shl.b32 	%r62, %r3, 5;
	add.s32 	%r63, %r62, %r1;
	shl.b32 	%r64, %r4, 5;
	add.s32 	%r9, %r64, %r2;
	setp.ge.s32 	%p2, %r9, %r51;
	setp.ge.s32 	%p3, %r63, %r52;
	shl.b32 	%r65, %r1, 5;
	add.s32 	%r66, %r65, %r2;
	shl.b32 	%r67, %r66, 2;
	mov.u32 	%r68, _ZZ18GMMReductionKernelILi4ELb1EEviPfiPK6uchar4iPhiiiPjE7s_lists;
	add.s32 	%r10, %r68, %r67;
	mov.b32 	%r196, 0;
	or.pred  	%p4, %p2, %p3;
	@%p4 bra 	$L__BB1_5;
	mad.lo.s32 	%r70, %r63, %r50, %r9;
	cvt.s64.s32 	%rd9, %r70;
	add.s64 	%rd10, %rd2, %rd9;
	ld.global.u8 	%rs7, [%rd10];
	cvt.u32.u16 	%r71, %rs7;
	mul.wide.u16 	%r72, %rs7, 4;
	add.s32 	%r74, %r59, %r72;
	mov.b32 	%r75, 1;
	st.shared.u32 	[%r74], %r75;
	setp.ne.s32 	%p5, %r48, %r71;
	@%p5 bra 	$L__BB1_5;
	mad.lo.s32 	%r77, %r63, %r49, %r9;
	mul.wide.s32 	%rd11, %r77, 4;
	add.s64 	%rd12, %rd1, %rd11;
	ld.global.u32 	%r78, [%rd12];
	st.shared.u32 	[%r10], %r78;
	mov.b32 	%r196, 1;
$L__BB1_5:
	setp.ge.s32 	%p6, %r9, %r51;
	add.s32 	%r12, %r63, 4;
	setp.ge.s32 	%p7, %r12, %r52;
	or.pred  	%p8, %p6, %p7;
	@%p8 bra 	$L__BB1_8;
	mad.lo.s32 	%r79, %r12, %r50, %r9;
	cvt.s64.s32 	%rd13, %r79;
	add.s64 	%rd14, %rd2, %rd13;
	ld.global.u8 	%rs8, [%rd14];
	cvt.u32.u16 	%r80, %rs8;
	mul.wide.u16 	%r81, %rs8, 4;
	add.s32 	%r83, %r59, %r81;
	mov.b32 	%r84, 1;
	st.shared.u32 	[%r83], %r84;
	setp.ne.s32 	%p9, %r48, %r80;
	@%p9 bra 	$L__BB1_8;
	mad.lo.s32 	%r85, %r12, %r49, %r9;
	mul.wide.s32 	%rd15, %r85, 4;
	add.s64 	%rd16, %rd1, %rd15;
	ld.global.u32 	%r86, [%rd16];
	shl.b32 	%r87, %r196, 9;
	add.s32 	%r88, %r10, %r87;
	st.shared.u32 	[%r88], %r86;
	add.s32 	%r196, %r196, 1;
$L__BB1_8:
	setp.ge.s32 	%p10, %r9, %r51;
	add.s32 	%r15, %r63, 8;
	setp.ge.s32 	%p11, %r15, %r52;
	or.pred  	%p12, %p10, %p11;
	@%p12 bra 	$L__BB1_11;
	mad.lo.s32 	%r89, %r15, %r50, %r9;
	cvt.s64.s32 	%rd17, %r89;
	add.s64 	%rd18, %rd2, %rd17;
	ld.global.u8 	%rs9, [%rd18];
	cvt.u32.u16 	%r90, %rs9;
	mul.wide.u16 	%r91, %rs9, 4;
	add.s32 	%r93, %r59, %r91;
	mov.b32 	%r94, 1;
	st.shared.u32 	[%r93], %r94;
	setp.ne.s32 	%p13, %r48, %r90;
	@%p13 bra 	$L__BB1_11;
	mad.lo.s32 	%r95, %r15, %r49, %r9;
	mul.wide.s32 	%rd19, %r95, 4;
	add.s64 	%rd20, %rd1, %rd19;
	ld.global.u32 	%r96, [%rd20];
	shl.b32 	%r97, %r196, 9;
	add.s32 	%r98, %r10, %r97;
	st.shared.u32 	[%r98], %r96;
	add.s32 	%r196, %r196, 1;
$L__BB1_11:
	setp.ge.s32 	%p14, %r9, %r51;
	add.s32 	%r18, %r63, 12;
	setp.ge.s32 	%p15, %r18, %r52;
	or.pred  	%p16, %p14, %p15;
	@%p16 bra 	$L__BB1_14;
	mad.lo.s32 	%r99, %r18, %r50, %r9;
	cvt.s64.s32 	%rd21, %r99;
	add.s64 	%rd22, %rd2, %rd21;
	ld.global.u8 	%rs10, [%rd22];
	cvt.u32.u16 	%r100, %rs10;
	mul.wide.u16 	%r101, %rs10, 4;
	add.s32 	%r103, %r59, %r101;
	mov.b32 	%r104, 1;
	st.shared.u32 	[%r103], %r104;
	setp.ne.s32 	%p17, %r48, %r100;
	@%p17 bra 	$L__BB1_14;
	mad.lo.s32 	%r105, %r18, %r49, %r9;
	mul.wide.s32 	%rd23, %r105, 4;
	add.s64 	%rd24, %rd1, %rd23;
	ld.global.u32 	%r106, [%rd24];
	shl.b32 	%r107, %r196, 9;
	add.s32 	%r108, %r10, %r107;
	st.shared.u32 	[%r108], %r106;
	add.s32 	%r196, %r196, 1;
$L__BB1_14:
	setp.ge.s32 	%p18, %r9, %r51;
	add.s32 	%r21, %r63, 16;
	setp.ge.s32 	%p19, %r21, %r52;
	or.pred  	%p20, %p18, %p19;
	@%p20 bra 	$L__BB1_17;
	mad.lo.s32 	%r109, %r21, %r50, %r9;
	cvt.s64.s32 	%rd25, %r109;
	add.s64 	%rd26, %rd2, %rd25;
	ld.global.u8 	%rs11, [%rd26];
	cvt.u32.u16 	%r110, %rs11;
	mul.wide.u16 	%r111, %rs11, 4;
	add.s32 	%r113, %r59, %r111;
	mov.b32 	%r114, 1;
	st.shared.u32 	[%r113], %r114;
	setp.ne.s32 	%p21, %r48, %r110;
	@%p21 bra 	$L__BB1_17;
	mad.lo.s32 	%r115, %r21, %r49, %r9;
	mul.wide.s32 	%rd27, %r115, 4;
	add.s64 	%rd28, %rd1, %rd27;
	ld.global.u32 	%r116, [%rd28];
	shl.b32 	%r117, %r196, 9;
	add.s32 	%r118, %r10, %r117;
	st.shared.u32 	[%r118], %r116;
	add.s32 	%r196, %r196, 1;
$L__BB1_17:
	setp.ge.s32 	%p22, %r9, %r51;
	add.s32 	%r24, %r63, 20;
	setp.ge.s32 	%p23, %r24, %r52;
	or.pred  	%p24, %p22, %p23;
	@%p24 bra 	$L__BB1_20;
	mad.lo.s32 	%r119, %r24, %r50, %r9;
	cvt.s64.s32 	%rd29, %r119;
	add.s64 	%rd30, %rd2, %rd29;
	ld.global.u8 	%rs12, [%rd30];
	cvt.u32.u16 	%r120, %rs12;
	mul.wide.u16 	%r121, %rs12, 4;
	add.s32 	%r123, %r59, %r121;
	mov.b32 	%r124, 1;
	st.shared.u32 	[%r123], %r124;
	setp.ne.s32 	%p25, %r48, %r120;
	@%p25 bra 	$L__BB1_20;
	mad.lo.s32 	%r125, %r24, %r49, %r9;
	mul.wide.s32 	%rd31, %r125, 4;
	add.s64 	%rd32, %rd1, %rd31;
	ld.global.u32 	%r126, [%rd32];
	shl.b32 	%r127, %r196, 9;
	add.s32 	%r128, %r10, %r127;
	st.shared.u32 	[%r128], %r126;
	add.s32 	%r196, %r196, 1;
$L__BB1_20:
	setp.ge.s32 	%p26, %r9, %r51;
	add.s32 	%r27, %r63, 24;
	setp.ge.s32 	%p27, %r27, %r52;
	or.pred  	%p28, %p26, %p27;
	@%p28 bra 	$L__BB1_23;
	mad.lo.s32 	%r129, %r27, %r50, %r9;
	cvt.s64.s32 	%rd33, %r129;
	add.s64 	%rd34, %rd2, %rd33;
	ld.global.u8 	%rs13, [%rd34];
	cvt.u32.u16 	%r130, %rs13;
	mul.wide.u16 	%r131, %rs13, 4;
	add.s32 	%r133, %r59, %r131;
	mov.b32 	%r134, 1;
	st.shared.u32 	[%r133], %r134;
	setp.ne.s32 	%p29, %r48, %r130;
	@%p29 bra 	$L__BB1_23;
	mad.lo.s32 	%r135, %r27, %r49, %r9;
	mul.wide.s32 	%rd35, %r135, 4;
	add.s64 	%rd36, %rd1, %rd35;
	ld.global.u32 	%r136, [%rd36];
	shl.b32 	%r137, %r196, 9;
	add.s32 	%r138, %r10, %r137;
	st.shared.u32 	[%r138], %r136;
	add.s32 	%r196, %r196, 1;
$L__BB1_23:
	setp.ge.s32 	%p30, %r9, %r51;
	add.s32 	%r30, %r63, 28;
	setp.ge.s32 	%p31, %r30, %r52;
	or.pred  	%p32, %p30, %p31;
	@%p32 bra 	$L__BB1_26;
	mad.lo.s32 	%r139, %r30, %r50, %r9;
	cvt.s64.s32 	%rd37, %r139;
	add.s64 	%rd38, %rd2, %rd37;
	ld.global.u8 	%rs14, [%rd38];
	cvt.u32.u16 	%r140, %rs14;
	mul.wide.u16 	%r141, %rs14, 4;
	add.s32 	%r143, %r59, %r141;
	mov.b32 	%r144, 1;
	st.shared.u32 	[%r143], %r144;
	setp.ne.s32 	%p33, %r48, %r140;
	@%p33 bra 	$L__BB1_26;
	mad.lo.s32 	%r145, %r30, %r49, %r9;
	mul.wide.s32 	%rd39, %r145, 4;
	add.s64 	%rd40, %rd1, %rd39;
	ld.global.u32 	%r146, [%rd40];
	shl.b32 	%r147, %r196, 9;
	add.s32 	%r148, %r10, %r147;
	st.shared.u32 	[%r148], %r146;
	add.s32 	%r196, %r196, 1;
$L__BB1_26:
	setp.ne.s32 	%p34, %r1, 0;
	bar.sync 	0;
	@%p34 bra 	$L__BB1_28;
	ld.shared.u32 	%r149, [%r7];
	setp.gt.s32 	%p35, %r149, 0;
	mov.b32 	%r150, -1;
	vote.sync.ballot.b32 	%r151, %p35, %r150;
	cvta.to.global.u64 	%rd41, %rd6;
	mul.wide.u32 	%rd42, %r5, 4;
	add.s64 	%rd43, %rd41, %rd42;
	st.global.u32 	[%rd43], %r151;
$L__BB1_28:
	shl.b32 	%r153, %r1, 7;
	mov.u32 	%r154, _ZZ18GMMReductionKernelILi4ELb1EEviPfiPK6uchar4iPhiiiPjE5s_gmm;
	add.s32 	%r155, %r154, %r153;
	cvt.rn.f32.u32 	%f1, %r196;
	add.s32 	%r33, %r155, %r58;
	and.b32  	%r157, %r58, 124;
	xor.b32  	%r158, %r157, 64;
	add.s32 	%r34, %r155, %r158;
	add.s32 	%r159, %r58, 32;
	and.b32  	%r160, %r159, 124;
	add.s32 	%r35, %r155, %r160;
	add.s32 	%r161, %r58, 16;
	and.b32  	%r162, %r161, 124;
	add.s32 	%r36, %r155, %r162;
	add.s32 	%r163, %r58, 8;
	and.b32  	%r164, %r163, 124;
	add.s32 	%r37, %r155, %r164;
	add.s32 	%r165, %r58, 4;
	and.b32  	%r166, %r165, 124;
	add.s32 	%r38, %r155, %r166;
	shl.b32 	%r167, %r1, 2;
	mov.u32 	%r168, _ZZ18GMMReductionKernelILi4ELb1EEviPfiPK6uchar4iPhiiiPjE7s_final;
	add.s32 	%r39, %r168, %r167;
	or.b32  	%r40, %r1, %r2;
	add.s32 	%r169, %r153, %r58;
	add.s32 	%r171, %r169, %r68;
	add.s32 	%r41, %r171, 512;
	cvt.u64.u32 	%rd3, %r6;
	cvta.to.global.u64 	%rd4, %rd5;
	mov.b32 	%r203, 0;
$L__BB1_29:
	setp.eq.s32 	%p37, %r203, 0;
	mov.f32 	%f42, %f1;
	@%p37 bra 	$L__BB1_71;
	setp.eq.s32 	%p38, %r196, 0;
	mov.f32 	%f42, 0f00000000;
	@%p38 bra 	$L__BB1_48;
	.pragma "used_bytes_mask 7";
	ld.shared.u32 	%r172, [%r10];
	bfe.u32 	%r173, %r172, 0, 8;
	cvt.u16.u32 	%rs1, %r173;
	bfe.u32 	%r174, %r172, 8, 8;
	cvt.u16.u32 	%rs2, %r174;
	bfe.u32 	%r175, %r172, 16, 8;
	cvt.u16.u32 	%rs3, %r175;
	setp.gt.s32 	%p39, %r203, 4;
	@%p39 bra 	$L__BB1_35;
	setp.gt.s32 	%p44, %r203, 2;
	@%p44 bra 	$L__BB1_43;
	setp.eq.s32 	%p46, %r203, 1;
	@%p46 bra 	$L__BB1_34;
	bra.uni 	$L__BB1_41;
$L__BB1_34:
	and.b16  	%rs25, %rs1, 255;
	cvt.rn.f32.u16 	%f42, %rs25;
	bra.uni 	$L__BB1_48;
$L__BB1_35:
	setp.gt.s32 	%p40, %r203, 6;
	@%p40 bra 	$L__BB1_38;
	setp.eq.s32 	%p43, %r203, 5;
	@%p43 bra 	$L__BB1_37;
	bra.uni 	$L__BB1_45;
$L__BB1_37:
	and.b16  	%rs20, %rs1, 255;
	and.b16  	%rs21, %rs2, 255;
	mul.wide.u16 	%r179, %rs21, %rs20;
	cvt.rn.f32.u32 	%f42, %r179;
	bra.uni 	$L__BB1_48;
$L__BB1_38:
	setp.eq.s32 	%p41, %r203, 7;
	@%p41 bra 	$L__BB1_46;
	setp.eq.s32 	%p42, %r203, 8;
	@%p42 bra 	$L__BB1_40;
	bra.uni 	$L__BB1_47;
$L__BB1_40:
	and.b16  	%rs15, %rs2, 255;
	and.b16  	%rs16, %rs3, 255;
	mul.wide.u16 	%r176, %rs16, %rs15;
	cvt.rn.f32.u32 	%f42, %r176;
	bra.uni 	$L__BB1_48;
$L__BB1_41:
	and.b16  	%rs24, %rs2, 255;
	cvt.rn.f32.u16 	%f42, %rs24;
	bra.uni 	$L__BB1_48;
$L__BB1_42:
	and.b16  	%rs23, %rs3, 255;
	cvt.rn.f32.u16 	%f42, %rs23;
	bra.uni 	$L__BB1_48;
$L__BB1_43:
	setp.eq.s32 	%p45, %r203, 3;
	@%p45 bra 	$L__BB1_42;
	and.b16  	%rs22, %rs1, 255;
	mul.wide.u16 	%r180, %rs22, %rs22;
	cvt.rn.f32.u32 	%f42, %r180;
	bra.uni 	$L__BB1_48;
$L__BB1_45:
	and.b16  	%rs18, %rs1, 255;
	and.b16  	%rs19, %rs3, 255;
	mul.wide.u16 	%r178, %rs19, %rs18;
	cvt.rn.f32.u32 	%f42, %r178;
	bra.uni 	$L__BB1_48;
$L__BB1_46:
	and.b16  	%rs17, %rs2, 255;
	mul.wide.u16 	%r177, %rs17, %rs17;
	cvt.rn.f32.u32 	%f42, %r177;
	bra.uni 	$L__BB1_48;
$L__BB1_47:
	and.b16  	%rs26, %rs3, 255;
	mul.wide.u16 	%r181, %rs26, %rs26;
	cvt.rn.f32.u32 	%f42, %r181;
$L__BB1_48:
	setp.lt.u32 	%p47, %r196, 2;
	@%p47 bra 	$L__BB1_71;
	mov.b32 	%r205, 2;
	mov.u32 	%r204, %r41;
$L__BB1_50:
	.pragma "used_bytes_mask 7";
	ld.shared.u32 	%r183, [%r204];
	bfe.u32 	%r184, %r183, 0, 8;
	cvt.u16.u32 	%rs4, %r184;
	bfe.u32 	%r185, %r183, 8, 8;
	cvt.u16.u32 	%rs5, %r185;
	bfe.u32 	%r186, %r183, 16, 8;
	cvt.u16.u32 	%rs6, %r186;
	setp.gt.s32 	%p48, %r203, 4;
	@%p48 bra 	$L__BB1_58;
	setp.gt.s32 	%p54, %r203, 2;
	@%p54 bra 	$L__BB1_55;
	setp.eq.s32 	%p57, %r203, 1;
	@%p57 bra 	$L__BB1_65;
	setp.eq.s32 	%p58, %r203, 2;
	@%p58 bra 	$L__BB1_54;
	bra.uni 	$L__BB1_64;
$L__BB1_54:
	and.b16  	%rs34, %rs5, 255;
	cvt.rn.f32.u16 	%f44, %rs34;
	bra.uni 	$L__BB1_70;
$L__BB1_55:
	setp.eq.s32 	%p55, %r203, 3;
	@%p55 bra 	$L__BB1_66;
	setp.eq.s32 	%p56, %r203, 4;
	@%p56 bra 	$L__BB1_57;
	bra.uni 	$L__BB1_64;
$L__BB1_57:
	and.b16  	%rs32, %rs4, 255;
	mul.wide.u16 	%r190, %rs32, %rs32;
	cvt.rn.f32.u32 	%f44, %r190;
	bra.uni 	$L__BB1_70;
$L__BB1_58:
	setp.gt.s32 	%p49, %r203, 6;
	@%p49 bra 	$L__BB1_62;
	setp.eq.s32 	%p52, %r203, 5;
	@%p52 bra 	$L__BB1_67;
	setp.eq.s32 	%p53, %r203, 6;
	@%p53 bra 	$L__BB1_61;
	bra.uni 	$L__BB1_64;
$L__BB1_61:
	and.b16  	%rs28, %rs4, 255;
	and.b16  	%rs29, %rs6, 255;
	mul.wide.u16 	%r188, %rs29, %rs28;
	cvt.rn.f32.u32 	%f44, %r188;
	bra.uni 	$L__BB1_70;
$L__BB1_62:
	setp.eq.s32 	%p50, %r203, 7;
	@%p50 bra 	$L__BB1_68;
	setp.eq.s32 	%p51, %r203, 9;
	@%p51 bra 	$L__BB1_69;
$L__BB1_64:
	and.b16  	%rs37, %rs5, 255;
	and.b16  	%rs38, %rs6, 255;
	mul.wide.u16 	%r192, %rs38, %rs37;
	cvt.rn.f32.u32 	%f44, %r192;
	bra.uni 	$L__BB1_70;
$L__BB1_65:
	and.b16  	%rs35, %rs4, 255;
	cvt.rn.f32.u16 	%f44, %rs35;
	bra.uni 	$L__BB1_70;
$L__BB1_66:
	and.b16  	%rs33, %rs6, 255;
	cvt.rn.f32.u16 	%f44, %rs33;
	bra.uni 	$L__BB1_70;
$L__BB1_67:
	and.b16  	%rs30, %rs4, 255;
	and.b16  	%rs31, %rs5, 255;
	mul.wide.u16 	%r189, %rs31, %rs30;
	cvt.rn.f32.u32 	%f44, %r189;
	bra.uni 	$L__BB1_70;
$L__BB1_68:
	and.b16  	%rs27, %rs5, 255;
	mul.wide.u16 	%r187, %rs27, %rs27;
	cvt.rn.f32.u32 	%f44, %r187;
	bra.uni 	$L__BB1_70;
$L__BB1_69:
	and.b16  	%rs36, %rs6, 255;
	mul.wide.u16 	%r191, %rs36, %rs36;
	cvt.rn.f32.u32 	%f44, %r191;
$L__BB1_70:
	add.f32 	%f42, %f42, %f44;
	add.s32 	%r193, %r205, -1;
	setp.lt.u32 	%p59, %r193, 7;
	setp.lt.s32 	%p60, %r205, %r196;
	and.pred  	%p61, %p59, %p60;
	add.s32 	%r205, %r205, 1;
	add.s32 	%r204, %r204, 512;
	@%p61 bra 	$L__BB1_50;
$L__BB1_71:
	setp.ne.s32 	%p62, %r40, 0;
	st.volatile.shared.f32 	[%r33], %f42;
	ld.volatile.shared.f32 	%f27, [%r34];
	add.f32 	%f28, %f42, %f27;
	st.volatile.shared.f32 	[%r33], %f28;
	ld.volatile.shared.f32 	%f29, [%r35];
	add.f32 	%f30, %f28, %f29;
	st.volatile.shared.f32 	[%r33], %f30;
	ld.volatile.shared.f32 	%f31, [%r36];
	add.f32 	%f32, %f30, %f31;
	st.volatile.shared.f32 	[%r33], %f32;
	ld.volatile.shared.f32 	%f33, [%r37];
	add.f32 	%f34, %f32, %f33;
	st.volatile.shared.f32 	[%r33], %f34;
	ld.volatile.shared.f32 	%f35, [%r38];
	add.f32 	%f25, %f34, %f35;
	st.shared.f32 	[%r39], %f25;
	bar.sync 	0;
	@%p62 bra 	$L__BB1_73;
	ld.shared.f32 	%f36, [_ZZ18GMMReductionKernelILi4ELb1EEviPfiPK6uchar4iPhiiiPjE7s_final+4];
	add.f32 	%f37, %f25, %f36;
	ld.shared.f32 	%f38, [_ZZ18GMMReductionKernelILi4ELb1EEviPfiPK6uchar4iPhiiiPjE7s_final+8];
	add.f32 	%f39, %f37, %f38;
	ld.shared.f32 	%f40, [_ZZ18GMMReductionKernelILi4ELb1EEviPfiPK6uchar4iPhiiiPjE7s_final+12];
	add.f32 	%f41, %f39, %f40;
	cvt.u64.u32 	%rd44, %r203;
	add.s64 	%rd45, %rd44, %rd3;
	shl.b64 	%rd46, %rd45, 2;
	add.s64 	%rd47, %rd4, %rd46;
	st.global.f32 	[%rd47], %f41;
$L__BB1_73:
	add.s32 	%r203, %r203, 1;
	setp.ne.s32 	%p63, %r203, 10;
	@%p63 bra 	$L__BB1_29;
	ret;

}
	// .globl	_Z18GMMReductionKernelILi4ELb0EEviPfiPK6uchar4iPhiiiPj
.visible .entry _Z18GMMReductionKernelILi4ELb0EEviPfiPK6uchar4iPhiiiPj(
	.param .u32 _Z18GMMReductionKernelILi4ELb0EEviPfiPK6uchar4iPhiiiPj_param_0,
	.param .u64 .ptr .align 1 _Z18GMMReductionKernelILi4ELb0EEviPfiPK6uchar4iPhiiiPj_param_1,
	.param .u32 _Z18GMMReductionKernelILi4ELb0EEviPfiPK6uchar4iPhiiiPj_param_2,
	.param .u64 .ptr .align 1 _Z18GMMReductionKernelILi4ELb0EEviPfiPK6uchar4iPhiiiPj_param_3,
	.param .u32 _Z18GMMReductionKernelILi4ELb0EEviPfiPK6uchar4iPhiiiPj_param_4,
	.param .u64 .ptr .align 1 _Z18GMMReductionKernelILi4ELb0EEviPfiPK6uchar4iPhiiiPj_param_5,
	.param .u32 _Z18GMMReductionKernelILi4ELb0EEviPfiPK6uchar4iPhiiiPj_param_6,
	.param .u32 _Z18GMMReductionKernelILi4ELb0EEviPfiPK6uchar4iPhiiiPj_param_7,
	.param .u32 _Z18GMMReductionKernelILi4ELb0EEviPfiPK6uchar4iPhiiiPj_param_8,
	.param .u64 .ptr .align 1 _Z18GMMReductionKernelILi4ELb0EEviPfiPK6uchar4iPhiiiPj_param_9
)
{
	.reg .pred 	%p<64>;
	.reg .b16 	%rs<31>;
	.reg .b32 	%r<171>;
	.reg .b32 	%f<46>;
	.reg .b64 	%rd<49>;
	// demoted variable
	.shared .align 4 .b8 _ZZ18GMMReductionKernelILi4ELb0EEviPfiPK6uchar4iPhiiiPjE7s_lists[4096];
	// demoted variable
	.shared .align 4 .b8 _ZZ18GMMReductionKernelILi4ELb0EEviPfiPK6uchar4iPhiiiPjE5s_gmm[512];
	// demoted variable
	.shared .align 4 .b8 _ZZ18GMMReductionKernelILi4ELb0EEviPfiPK6uchar4iPhiiiPjE7s_final[16];
	ld.param.u32 	%r45, [_Z18GMMReductionKernelILi4ELb0EEviPfiPK6uchar4iPhiiiPj_param_0];
	ld.param.u64 	%rd4, [_Z18GMMReductionKernelILi4ELb0EEviPfiPK6uchar4iPhiiiPj_param_1];
	ld.param.u32 	%r50, [_Z18GMMReductionKernelILi4ELb0EEviPfiPK6uchar4iPhiiiPj_param_2];
	ld.param.u64 	%rd5, [_Z18GMMReductionKernelILi4ELb0EEviPfiPK6uchar4iPhiiiPj_param_3];
	ld.param.u32 	%r46, [_Z18GMMReductionKernelILi4ELb0EEviPfiPK6uchar4iPhiiiPj_param_4];
	ld.param.u64 	%rd6, [_Z18GMMReductionKernelILi4ELb0EEviPfiPK6uchar4iPhiiiPj_param_5];
	ld.param.u32 	%r47, [_Z18GMMReductionKernelILi4ELb0EEviPfiPK6uchar4iPhiiiPj_param_6];
	ld.param.u32 	%r48, [_Z18GMMReductionKernelILi4ELb0EEviPfiPK6uchar4iPhiiiPj_param_7];
	ld.param.u32 	%r49, [_Z18GMMReductionKernelILi4ELb0EEviPfiPK6uchar4iPhiiiPj_param_8];
	ld.param.u64 	%rd7, [_Z18GMMReductionKernelILi4ELb0EEviPfiPK6uchar4iPhiiiPj_param_9];
	cvta.to.global.u64 	%rd1, %rd5;
	cvta.to.global.u64 	%rd2, %rd6;
	cvta.to.global.u64 	%rd8, %rd4;
	cvta.to.global.u64 	%rd9, %rd7;
	mov.u32 	%r1, %tid.y;
	mov.u32 	%r2, %tid.x;
	mov.u32 	%r51, %nctaid.x;
	mov.u32 	%r52, %nctaid.y;
	mul.lo.s32 	%r53, %r51, %r52;
	mov.u32 	%r3, %ctaid.y;
	mov.u32 	%r4, %ctaid.x;
	mad.lo.s32 	%r54, %r3, %r51, %r4;
	mad.lo.s32 	%r55, %r53, %r45, %r54;
	mul.lo.s32 	%r56, %r55, %r50;
	mul.wide.u32 	%rd10, %r56, 4;
	add.s64 	%rd3, %rd8, %rd10;
	mul.wide.u32 	%rd11, %r54, 4;
	add.s64 	%rd12, %rd9, %rd11;
	ld.global.u32 	%r57, [%rd12];
	shr.u32 	%r58, %r57, %r45;
	and.b32  	%r59, %r58, 1;
	setp.eq.b32 	%p1, %r59, 1;
	@%p1 bra 	$L__BB2_3;
	setp.gt.u32 	%p61, %r2, 9;
	setp.ne.s32 	%p62, %r1, 0;
	or.pred  	%p63, %p61, %p62;
	@%p63 bra 	$L__BB2_73;
	mul.wide.u32 	%rd47, %r2, 4;
	add.s64 	%rd48, %rd3, %rd47;
	mov.b32 	%r159, 0;
	st.global.u32 	[%rd48], %r159;
	bra.uni 	$L__BB2_73;
$L__BB2_3:
	shl.b32 	%r61, %r3, 5;
	add.s32 	%r62, %r61, %r1;
	shl.b32 	%r63, %r4, 5;
	add.s32 	%r6, %r63, %r2;
	setp.ge.s32 	%p2, %r6, %r48;
	setp.ge.s32 	%p3, %r62, %r49;
	shl.b32 	%r64, %r1, 5;
	add.s32 	%r65, %r64, %r2;
	shl.b32 	%r66, %r65, 2;
	mov.u32 	%r67, _ZZ18GMMReductionKernelILi4ELb0EEviPfiPK6uchar4iPhiiiPjE7s_lists;
	add.s32 	%r7, %r67, %r66;
	mov.b32 	%r161, 0;
	or.pred  	%p4, %p2, %p3;
	@%p4 bra 	$L__BB2_6;
	mad.lo.s32 	%r69, %r62, %r47, %r6;
	cvt.s64.s32 	%rd13, %r69;
	add.s64 	%rd14, %rd2, %rd13;
	ld.global.u8 	%r70, [%rd14];
	setp.ne.s32 	%p5, %r45, %r70;
	@%p5 bra 	$L__BB2_6;
	mad.lo.s32 	%r72, %r62, %r46, %r6;
	mul.wide.s32 	%rd15, %r72, 4;
	add.s64 	%rd16, %rd1, %rd15;
	ld.global.u32 	%r73, [%rd16];
	st.shared.u32 	[%r7], %r73;
	mov.b32 	%r161, 1;
$L__BB2_6:
	setp.ge.s32 	%p6, %r6, %r48;
	add.s32 	%r9, %r62, 4;
	setp.ge.s32 	%p7, %r9, %r49;
	or.pred  	%p8, %p6, %p7;
	@%p8 bra 	$L__BB2_9;
	mad.lo.s32 	%r74, %r9, %r47, %r6;
	cvt.s64.s32 	%rd17, %r74;
	add.s64 	%rd18, %rd2, %rd17;
	ld.global.u8 	%r75, [%rd18];
	setp.ne.s32 	%p9, %r45, %r75;
	@%p9 bra 	$L__BB2_9;
	mad.lo.s32 	%r76, %r9, %r46, %r6;
	mul.wide.s32 	%rd19, %r76, 4;
	add.s64 	%rd20, %rd1, %rd19;
	ld.global.u32 	%r77, [%rd20];
	shl.b32 	%r78, %r161, 9;
	add.s32 	%r79, %r7, %r78;
	st.shared.u32 	[%r79], %r77;
	add.s32 	%r161, %r161, 1;
$L__BB2_9:
	setp.ge.s32 	%p10, %r6, %r48;
	add.s32 	%r12, %r62, 8;
	setp.ge.s32 	%p11, %r12, %r49;
	or.pred  	%p12, %p10, %p11;
	@%p12 bra 	$L__BB2_12;
	mad.lo.s32 	%r80, %r12, %r47, %r6;
	cvt.s64.s32 	%rd21, %r80;
	add.s64 	%rd22, %rd2, %rd21;
	ld.global.u8 	%r81, [%rd22];
	setp.ne.s32 	%p13, %r45, %r81;
	@%p13 bra 	$L__BB2_12;
	mad.lo.s32 	%r82, %r12, %r46, %r6;
	mul.wide.s32 	%rd23, %r82, 4;
	add.s64 	%rd24, %rd1, %rd23;
	ld.global.u32 	%r83, [%rd24];
	shl.b32 	%r84, %r161, 9;
	add.s32 	%r85, %r7, %r84;
	st.shared.u32 	[%r85], %r83;
	add.s32 	%r161, %r161, 1;
$L__BB2_12:
	setp.ge.s32 	%p14, %r6, %r48;
	add.s32 	%r15, %r62, 12;
	setp.ge.s32 	%p15, %r15, %r49;
	or.pred  	%p16, %p14, %p15;
	@%p16 bra 	$L__BB2_15;
	mad.lo.s32 	%r86, %r15, %r47, %r6;
	cvt.s64.s32 	%rd25, %r86;
	add.s64 	%rd26, %rd2, %rd25;
	ld.global.u8 	%r87, [%rd26];
	setp.ne.s32 	%p17, %r45, %r87;
	@%p17 bra 	$L__BB2_15;
	mad.lo.s32 	%r88, %r15, %r46, %r6;
	mul.wide.s32 	%rd27, %r88, 4;
	add.s64 	%rd28, %rd1, %rd27;
	ld.global.u32 	%r89, [%rd28];
	shl.b32 	%r90, %r161, 9;
	add.s32 	%r91, %r7, %r90;
	st.shared.u32 	[%r91], %r89;
	add.s32 	%r161, %r161, 1;
$L__BB2_15:
	setp.ge.s32 	%p18, %r6, %r48;
	add.s32 	%r18, %r62, 16;
	setp.ge.s32 	%p19, %r18, %r49;
	or.pred  	%p20, %p18, %p19;
	@%p20 bra 	$L__BB2_18;
	mad.lo.s32 	%r92, %r18, %r47, %r6;
	cvt.s64.s32 	%rd29, %r92;
	add.s64 	%rd30, %rd2, %rd29;
	ld.global.u8 	%r93, [%rd30];
	setp.ne.s32 	%p21, %r45, %r93;
	@%p21 bra 	$L__BB2_18;
	mad.lo.s32 	%r94, %r18, %r46, %r6;
	mul.wide.s32 	%rd31, %r94, 4;
	add.s64 	%rd32, %rd1, %rd31;
	ld.global.u32 	%r95, [%rd32];
	shl.b32 	%r96, %r161, 9;
	add.s32 	%r97, %r7, %r96;
	st.shared.u32 	[%r97], %r95;
	add.s32 	%r161, %r161, 1;
$L__BB2_18:
	setp.ge.s32 	%p22, %r6, %r48;
	add.s32 	%r21, %r62, 20;
	setp.ge.s32 	%p23, %r21, %r49;
	or.pred  	%p24, %p22, %p23;
	@%p24 bra 	$L__BB2_21;
	mad.lo.s32 	%r98, %r21, %r47, %r6;
	cvt.s64.s32 	%rd33, %r98;
	add.s64 	%rd34, %rd2, %rd33;
	ld.global.u8 	%r99, [%rd34];
	setp.ne.s32 	%p25, %r45, %r99;
	@%p25 bra 	$L__BB2_21;
	mad.lo.s32 	%r100, %r21, %r46, %r6;
	mul.wide.s32 	%rd35, %r100, 4;
	add.s64 	%rd36, %rd1, %rd35;
	ld.global.u32 	%r101, [%rd36];
	shl.b32 	%r102, %r161, 9;
	add.s32 	%r103, %r7, %r102;
	st.shared.u32 	[%r103], %r101;
	add.s32 	%r161, %r161, 1;
$L__BB2_21:
	setp.ge.s32 	%p26, %r6, %r48;
	add.s32 	%r24, %r62, 24;
	setp.ge.s32 	%p27, %r24, %r49;
	or.pred  	%p28, %p26, %p27;
	@%p28 bra 	$L__BB2_24;
	mad.lo.s32 	%r104, %r24, %r47, %r6;
	cvt.s64.s32 	%rd37, %r104;
	add.s64 	%rd38, %rd2, %rd37;
	ld.global.u8 	%r105, [%rd38];
	setp.ne.s32 	%p29, %r45, %r105;
	@%p29 bra 	$L__BB2_24;
	mad.lo.s32 	%r106, %r24, %r46, %r6;
	mul.wide.s32 	%rd39, %r106, 4;
	add.s64 	%rd40, %rd1, %rd39;
	ld.global.u32 	%r107, [%rd40];
	shl.b32 	%r108, %r161, 9;
	add.s32 	%r109, %r7, %r108;
	st.shared.u32 	[%r109], %r107;
	add.s32 	%r161, %r161, 1;
$L__BB2_24:
	setp.ge.s32 	%p30, %r6, %r48;
	add.s32 	%r27, %r62, 28;
	setp.ge.s32 	%p31, %r27, %r49;
	or.pred  	%p32, %p30, %p31;
	@%p32 bra 	$L__BB2_27;
	mad.lo.s32 	%r110, %r27, %r47, %r6;
	cvt.s64.s32 	%rd41, %r110;
	add.s64 	%rd42, %rd2, %rd41;
	ld.global.u8 	%r111, [%rd42];
	setp.ne.s32 	%p33, %r45, %r111;
	@%p33 bra 	$L__BB2_27;
	mad.lo.s32 	%r112, %r27, %r46, %r6;
	mul.wide.s32 	%rd43, %r112, 4;
	add.s64 	%rd44, %rd1, %rd43;
	ld.global.u32 	%r113, [%rd44];
	shl.b32 	%r114, %r161, 9;
	add.s32 	%r115, %r7, %r114;
	st.shared.u32 	[%r115], %r113;
	add.s32 	%r161, %r161, 1;
$L__BB2_27:
	shl.b32 	%r117, %r1, 7;
	mov.u32 	%r118, _ZZ18GMMReductionKernelILi4ELb0EEviPfiPK6uchar4iPhiiiPjE5s_gmm;
	add.s32 	%r119, %r118, %r117;
	bar.sync 	0;
	cvt.rn.f32.u32 	%f1, %r161;
	shl.b32 	%r120, %r2, 2;
	add.s32 	%r30, %r119, %r120;
	and.b32  	%r121, %r120, 124;
	xor.b32  	%r122, %r121, 64;
	add.s32 	%r31, %r119, %r122;
	add.s32 	%r123, %r120, 32;
	and.b32  	%r124, %r123, 124;
	add.s32 	%r32, %r119, %r124;
	add.s32 	%r125, %r120, 16;
	and.b32  	%r126, %r125, 124;
	add.s32 	%r33, %r119, %r126;
	add.s32 	%r127, %r120, 8;
	and.b32  	%r128, %r127, 124;
	add.s32 	%r34, %r119, %r128;
	add.s32 	%r129, %r120, 4;
	and.b32  	%r130, %r129, 124;
	add.s32 	%r35, %r119, %r130;
	shl.b32 	%r131, %r1, 2;
	mov.u32 	%r132, _ZZ18GMMReductionKernelILi4ELb0EEviPfiPK6uchar4iPhiiiPjE7s_final;
	add.s32 	%r36, %r132, %r131;
	or.b32  	%r37, %r1, %r2;
	add.s32 	%r133, %r117, %r120;
	add.s32 	%r135, %r133, %r67;
	add.s32 	%r38, %r135, 512;
	mov.b32 	%r168, 0;
$L__BB2_28:
	setp.eq.s32 	%p34, %r168, 0;
	mov.f32 	%f42, %f1;
	@%p34 bra 	$L__BB2_70;
	setp.eq.s32 	%p35, %r161, 0;
	mov.f32 	%f42, 0f00000000;
	@%p35 bra 	$L__BB2_47;
	.pragma "used_bytes_mask 7";
	ld.shared.u32 	%r136, [%r7];
	bfe.u32 	%r137, %r136, 0, 8;
	cvt.u16.u32 	%rs1, %r137;
	bfe.u32 	%r138, %r136, 8, 8;
	cvt.u16.u32 	%rs2, %r138;
	bfe.u32 	%r139, %r136, 16, 8;
	cvt.u16.u32 	%rs3, %r139;
	setp.gt.s32 	%p36, %r168, 4;
	@%p36 bra 	$L__BB2_34;
	setp.gt.s32 	%p41, %r168, 2;
	@%p41 bra 	$L__BB2_42;
	setp.eq.s32 	%p43, %r168, 1;
	@%p43 bra 	$L__BB2_33;
	bra.uni 	$L__BB2_40;
$L__BB2_33:
	and.b16  	%rs17, %rs1, 255;
	cvt.rn.f32.u16 	%f42, %rs17;
	bra.uni 	$L__BB2_47;
$L__BB2_34:
	setp.gt.s32 	%p37, %r168, 6;
	@%p37 bra 	$L__BB2_37;
	setp.eq.s32 	%p40, %r168, 5;
	@%p40 bra 	$L__BB2_36;
	bra.uni 	$L__BB2_44;
$L__BB2_36:
	and.b16  	%rs12, %rs1, 255;
	and.b16  	%rs13, %rs2, 255;
	mul.wide.u16 	%r143, %rs13, %rs12;
	cvt.rn.f32.u32 	%f42, %r143;
	bra.uni 	$L__BB2_47;
$L__BB2_37:
	setp.eq.s32 	%p38, %r168, 7;
	@%p38 bra 	$L__BB2_45;
	setp.eq.s32 	%p39, %r168, 8;
	@%p39 bra 	$L__BB2_39;
	bra.uni 	$L__BB2_46;
$L__BB2_39:
	and.b16  	%rs7, %rs2, 255;
	and.b16  	%rs8, %rs3, 255;
	mul.wide.u16 	%r140, %rs8, %rs7;
	cvt.rn.f32.u32 	%f42, %r140;
	bra.uni 	$L__BB2_47;
$L__BB2_40:
	and.b16  	%rs16, %rs2, 255;
	cvt.rn.f32.u16 	%f42, %rs16;
	bra.uni 	$L__BB2_47;
$L__BB2_41:
	and.b16  	%rs15, %rs3, 255;
	cvt.rn.f32.u16 	%f42, %rs15;
	bra.uni 	$L__BB2_47;
$L__BB2_42:
	setp.eq.s32 	%p42, %r168, 3;
	@%p42 bra 	$L__BB2_41;
	and.b16  	%rs14, %rs1, 255;
	mul.wide.u16 	%r144, %rs14, %rs14;
	cvt.rn.f32.u32 	%f42, %r144;
	bra.uni 	$L__BB2_47;
$L__BB2_44:
	and.b16  	%rs10, %rs1, 255;
	and.b16  	%rs11, %rs3, 255;
	mul.wide.u16 	%r142, %rs11, %rs10;
	cvt.rn.f32.u32 	%f42, %r142;
	bra.uni 	$L__BB2_47;
$L__BB2_45:
	and.b16  	%rs9, %rs2, 255;
	mul.wide.u16 	%r141, %rs9, %rs9;
	cvt.rn.f32.u32 	%f42, %r141;
	bra.uni 	$L__BB2_47;
$L__BB2_46:
	and.b16  	%rs18, %rs3, 255;
	mul.wide.u16 	%r145, %rs18, %rs18;
	cvt.rn.f32.u32 	%f42, %r145;
$L__BB2_47:
	setp.lt.u32 	%p44, %r161, 2;
	@%p44 bra 	$L__BB2_70;
	mov.b32 	%r170, 2;
	mov.u32 	%r169, %r38;
$L__BB2_49:
	.pragma "used_bytes_mask 7";
	ld.shared.u32 	%r147, [%r169];
	bfe.u32 	%r148, %r147, 0, 8;
	cvt.u16.u32 	%rs4, %r148;
	bfe.u32 	%r149, %r147, 8, 8;
	cvt.u16.u32 	%rs5, %r149;
	bfe.u32 	%r150, %r147, 16, 8;
	cvt.u16.u32 	%rs6, %r150;
	setp.gt.s32 	%p45, %r168, 4;
	@%p45 bra 	$L__BB2_57;
	setp.gt.s32 	%p51, %r168, 2;
	@%p51 bra 	$L__BB2_54;
	setp.eq.s32 	%p54, %r168, 1;
	@%p54 bra 	$L__BB2_64;
	setp.eq.s32 	%p55, %r168, 2;
	@%p55 bra 	$L__BB2_53;
	bra.uni 	$L__BB2_63;
$L__BB2_53:
	and.b16  	%rs26, %rs5, 255;
	cvt.rn.f32.u16 	%f44, %rs26;
	bra.uni 	$L__BB2_69;
$L__BB2_54:
	setp.eq.s32 	%p52, %r168, 3;
	@%p52 bra 	$L__BB2_65;
	setp.eq.s32 	%p53, %r168, 4;
	@%p53 bra 	$L__BB2_56;
	bra.uni 	$L__BB2_63;
$L__BB2_56:
	and.b16  	%rs24, %rs4, 255;
	mul.wide.u16 	%r154, %rs24, %rs24;
	cvt.rn.f32.u32 	%f44, %r154;
	bra.uni 	$L__BB2_69;
$L__BB2_57:
	setp.gt.s32 	%p46, %r168, 6;
	@%p46 bra 	$L__BB2_61;
	setp.eq.s32 	%p49, %r168, 5;
	@%p49 bra 	$L__BB2_66;
	setp.eq.s32 	%p50, %r168, 6;
	@%p50 bra 	$L__BB2_60;
	bra.uni 	$L__BB2_63;
$L__BB2_60:
	and.b16  	%rs20, %rs4, 255;
	and.b16  	%rs21, %rs6, 255;
	mul.wide.u16 	%r152, %rs21, %rs20;
	cvt.rn.f32.u32 	%f44, %r152;
	bra.uni 	$L__BB2_69;
$L__BB2_61:
	setp.eq.s32 	%p47, %r168, 7;
	@%p47 bra 	$L__BB2_67;
	setp.eq.s32 	%p48, %r168, 9;
	@%p48 bra 	$L__BB2_68;
$L__BB2_63:
	and.b16  	%rs29, %rs5, 255;
	and.b16  	%rs30, %rs6, 255;
	mul.wide.u16 	%r156, %rs30, %rs29;
	cvt.rn.f32.u32 	%f44, %r156;
	bra.uni 	$L__BB2_69;
$L__BB2_64:
	and.b16  	%rs27, %rs4, 255;
	cvt.rn.f32.u16 	%f44, %rs27;
	bra.uni 	$L__BB2_69;
$L__BB2_65:
	and.b16  	%rs25, %rs6, 255;
	cvt.rn.f32.u16 	%f44, %rs25;
	bra.uni 	$L__BB2_69;
$L__BB2_66:
	and.b16  	%rs22, %rs4, 255;
	and.b16  	%rs23, %rs5, 255;
	mul.wide.u16 	%r153, %rs23, %rs22;
	cvt.rn.f32.u32 	%f44, %r153;
	bra.uni 	$L__BB2_69;
$L__BB2_67:
	and.b16  	%rs19, %rs5, 255;
	mul.wide.u16 	%r151, %rs19, %rs19;
	cvt.rn.f32.u32 	%f44, %r151;
	bra.uni 	$L__BB2_69;
$L__BB2_68:
	and.b16  	%rs28, %rs6, 255;
	mul.wide.u16 	%r155, %rs28, %rs28;
	cvt.rn.f32.u32 	%f44, %r155;
$L__BB2_69:
	add.f32 	%f42, %f42, %f44;
	add.s32 	%r157, %r170, -1;
	setp.lt.u32 	%p56, %r157, 7;
	setp.lt.s32 	%p57, %r170, %r161;
	and.pred  	%p58, %p56, %p57;
	add.s32 	%r170, %r170, 1;
	add.s32 	%r169, %r169, 512;
	@%p58 bra 	$L__BB2_49;
$L__BB2_70:
	setp.ne.s32 	%p59, %r37, 0;
	st.volatile.shared.f32 	[%r30], %f42;
	ld.volatile.shared.f32 	%f27, [%r31];
	add.f32 	%f28, %f42, %f27;
	st.volatile.shared.f32 	[%r30], %f28;
	ld.volatile.shared.f32 	%f29, [%r32];
	add.f32 	%f30, %f28, %f29;
	st.volatile.shared.f32 	[%r30], %f30;
	ld.volatile.shared.f32 	%f31, [%r33];
	add.f32 	%f32, %f30, %f31;
	st.volatile.shared.f32 	[%r30], %f32;
	ld.volatile.shared.f32 	%f33, [%r34];
	add.f32 	%f34, %f32, %f33;
	st.volatile.shared.f32 	[%r30], %f34;
	ld.volatile.shared.f32 	%f35, [%r35];
	add.f32 	%f25, %f34, %f35;
	st.shared.f32 	[%r36], %f25;
	bar.sync 	0;
	@%p59 bra 	$L__BB2_72;
	ld.shared.f32 	%f36, [_ZZ18GMMReductionKernelILi4ELb0EEviPfiPK6uchar4iPhiiiPjE7s_final+4];
	add.f32 	%f37, %f25, %f36;
	ld.shared.f32 	%f38, [_ZZ18GMMReductionKernelILi4ELb0EEviPfiPK6uchar4iPhiiiPjE7s_final+8];
	add.f32 	%f39, %f37, %f38;
	ld.shared.f32 	%f40, [_ZZ18GMMReductionKernelILi4ELb0EEviPfiPK6uchar4iPhiiiPjE7s_final+12];
	add.f32 	%f41, %f39, %f40;
	mul.wide.u32 	%rd45, %r168, 4;
	add.s64 	%rd46, %rd3, %rd45;
	st.global.f32 	[%rd46], %f41;
$L__BB2_72:
	add.s32 	%r168, %r168, 1;
	setp.ne.s32 	%p60, %r168, 10;
	@%p60 bra 	$L__BB2_28;
$L__BB2_73:
	ret;

}
	// .globl	_Z17GMMFinalizeKernelILi4ELb1EEvPfS0_ii
.visible .entry _Z17GMMFinalizeKernelILi4ELb1EEvPfS0_ii(
	.param .u64 .ptr .align 1 _Z17GMMFinalizeKernelILi4ELb1EEvPfS0_ii_param_0,
	.param .u64 .ptr .align 1 _Z17GMMFinalizeKernelILi4ELb1EEvPfS0_ii_param_1,
	.param .u32 _Z17GMMFinalizeKernelILi4ELb1EEvPfS0_ii_param_2,
	.param .u32 _Z17GMMFinalizeKernelILi4ELb1EEvPfS0_ii_param_3
)
{
	.reg .pred 	%p<27>;
	.reg .b32 	%r<226>;
	.reg .b32 	%f<154>;
	.reg .b64 	%rd<132>;
	// demoted variable
	.shared .align 4 .b8 _ZZ17GMMFinalizeKernelILi4ELb1EEvPfS0_iiE5s_gmm[512];
	// demoted variable
	.shared .align 4 .b8 _ZZ17GMMFinalizeKernelILi4ELb1EEvPfS0_iiE7s_final[16];
	// demoted variable
	.shared .align 4 .b8 _ZZ17GMMFinalizeKernelILi4ELb1EEvPfS0_iiE9final_gmm[60];
	ld.param.u64 	%rd3, [_Z17GMMFinalizeKernelILi4ELb1EEvPfS0_ii_param_0];
	ld.param.u64 	%rd4, [_Z17GMMFinalizeKernelILi4ELb1EEvPfS0_ii_param_1];
	ld.param.u32 	%r93, [_Z17GMMFinalizeKernelILi4ELb1EEvPfS0_ii_param_2];
	ld.param.u32 	%r94, [_Z17GMMFinalizeKernelILi4ELb1EEvPfS0_ii_param_3];
	cvta.to.global.u64 	%rd1, %rd4;
	mov.u32 	%r96, %ctaid.x;
	mul.lo.s32 	%r1, %r93, %r96;
	mul.lo.s32 	%r97, %r1, %r94;
	cvt.u64.u32 	%rd2, %r97;
	mov.u32 	%r2, %tid.x;
	shl.b32 	%r98, %r2, 2;
	and.b32  	%r99, %r98, 3968;
	mov.u32 	%r100, _ZZ17GMMFinalizeKernelILi4ELb1EEvPfS0_iiE5s_gmm;
	add.s32 	%r101, %r100, %r99;
	and.b32  	%r102, %r98, 124;
	add.s32 	%r3, %r101, %r102;
	xor.b32  	%r103, %r102, 64;
	add.s32 	%r4, %r101, %r103;
	add.s32 	%r104, %r98, 32;
	and.b32  	%r105, %r104, 124;
	add.s32 	%r5, %r101, %r105;
	add.s32 	%r106, %r98, 16;
	and.b32  	%r107, %r106, 124;
	add.s32 	%r6, %r101, %r107;
	add.s32 	%r108, %r98, 8;
	and.b32  	%r109, %r108, 124;
	add.s32 	%r7, %r101, %r109;
	add.s32 	%r110, %r98, 4;
	and.b32  	%r111, %r110, 124;
	add.s32 	%r8, %r101, %r111;
	shr.u32 	%r112, %r2, 3;
	and.b32  	%r113, %r112, 124;
	mov.u32 	%r114, _ZZ17GMMFinalizeKernelILi4ELb1EEvPfS0_iiE7s_final;
	add.s32 	%r9, %r114, %r113;
	not.b32 	%r115, %r2;
	add.s32 	%r10, %r94, %r115;
	shr.u32 	%r116, %r10, 7;
	add.s32 	%r117, %r116, 1;
	and.b32  	%r11, %r117, 15;
	and.b32  	%r12, %r117, 7;
	and.b32  	%r13, %r117, 3;
	or.b32  	%r118, %r2, 1024;
	mul.lo.s32 	%r14, %r93, %r118;
	shl.b32 	%r15, %r93, 11;
	add.s32 	%r119, %r2, 1152;
	mul.lo.s32 	%r16, %r93, %r119;
	add.s32 	%r120, %r2, 1280;
	mul.lo.s32 	%r17, %r93, %r120;
	add.s32 	%r121, %r2, 1408;
	mul.lo.s32 	%r18, %r93, %r121;
	add.s32 	%r122, %r2, 1536;
	mul.lo.s32 	%r19, %r93, %r122;
	add.s32 	%r123, %r2, 1664;
	mul.lo.s32 	%r20, %r93, %r123;
	add.s32 	%r124, %r2, 1792;
	mul.lo.s32 	%r21, %r93, %r124;
	add.s32 	%r125, %r2, 1920;
	mul.lo.s32 	%r22, %r93, %r125;
	add.s32 	%r126, %r2, 512;
	mul.lo.s32 	%r23, %r93, %r126;
	add.s32 	%r127, %r2, 640;
	mul.lo.s32 	%r24, %r93, %r127;
	add.s32 	%r128, %r2, 768;
	mul.lo.s32 	%r25, %r93, %r128;
	add.s32 	%r129, %r2, 896;
	mul.lo.s32 	%r26, %r93, %r129;
	add.s32 	%r130, %r2, 256;
	mul.lo.s32 	%r27, %r93, %r130;
	add.s32 	%r131, %r2, 384;
	mul.lo.s32 	%r28, %r93, %r131;
	add.s32 	%r132, %r2, 128;
	mul.lo.s32 	%r29, %r93, %r132;
	mul.lo.s32 	%r30, %r2, %r93;
	and.b32  	%r133, %r117, 67108848;
	neg.s32 	%r31, %r133;
	mov.f32 	%f142, 0f3F800000;
	mov.b32 	%r204, 0;
$L__BB3_1:
	setp.ge.s32 	%p1, %r2, %r94;
	mov.f32 	%f150, 0f00000000;
	@%p1 bra 	$L__BB3_15;
	setp.lt.u32 	%p2, %r10, 1920;
	mov.f32 	%f150, 0f00000000;
	mov.u32 	%r223, %r2;
	@%p2 bra 	$L__BB3_5;
	add.s32 	%r221, %r14, %r204;
	add.s32 	%r220, %r16, %r204;
	add.s32 	%r219, %r17, %r204;
	add.s32 	%r218, %r18, %r204;
	add.s32 	%r217, %r19, %r204;
	add.s32 	%r216, %r20, %r204;
	add.s32 	%r215, %r21, %r204;
	add.s32 	%r214, %r22, %r204;
	add.s32 	%r213, %r23, %r204;
	add.s32 	%r212, %r24, %r204;
	add.s32 	%r211, %r25, %r204;
	add.s32 	%r210, %r26, %r204;
	add.s32 	%r209, %r27, %r204;
	add.s32 	%r208, %r28, %r204;
	add.s32 	%r207, %r29, %r204;
	add.s32 	%r206, %r30, %r204;
	mov.f32 	%f150, 0f00000000;
	mov.u32 	%r205, %r31;
	mov.u32 	%r223, %r2;
$L__BB3_4:
	.pragma "nounroll";
	cvt.s64.s32 	%rd5, %r206;
	add.s64 	%rd6, %rd5, %rd2;
	shl.b64 	%rd7, %rd6, 2;
	add.s64 	%rd8, %rd1, %rd7;
	ld.global.f32 	%f35, [%rd8];
	add.f32 	%f36, %f150, %f35;
	cvt.s64.s32 	%rd9, %r207;
	add.s64 	%rd10, %rd9, %rd2;
	shl.b64 	%rd11, %rd10, 2;
	add.s64 	%rd12, %rd1, %rd11;
	ld.global.f32 	%f37, [%rd12];
	add.f32 	%f38, %f36, %f37;
	cvt.s64.s32 	%rd13, %r209;
	add.s64 	%rd14, %rd13, %rd2;
	shl.b64 	%rd15, %rd14, 2;
	add.s64 	%rd16, %rd1, %rd15;
	ld.global.f32 	%f39, [%rd16];
	add.f32 	%f40, %f38, %f39;
	cvt.s64.s32 	%rd17, %r208;
	add.s64 	%rd18, %rd17, %rd2;
	shl.b64 	%rd19, %rd18, 2;
	add.s64 	%rd20, %rd1, %rd19;
	ld.global.f32 	%f41, [%rd20];
	add.f32 	%f42, %f40, %f41;
	cvt.s64.s32 	%rd21, %r213;
	add.s64 	%rd22, %rd21, %rd2;
	shl.b64 	%rd23, %rd22, 2;
	add.s64 	%rd24, %rd1, %rd23;
	ld.global.f32 	%f43, [%rd24];
	add.f32 	%f44, %f42, %f43;
	cvt.s64.s32 	%rd25, %r212;
	add.s64 	%rd26, %rd25, %rd2;
	shl.b64 	%rd27, %rd26, 2;
	add.s64 	%rd28, %rd1, %rd27;
	ld.global.f32 	%f45, [%rd28];
	add.f32 	%f46, %f44, %f45;
	cvt.s64.s32 	%rd29, %r211;
	add.s64 	%rd30, %rd29, %rd2;
	shl.b64 	%rd31, %rd30, 2;
	add.s64 	%rd32, %rd1, %rd31;
	ld.global.f32 	%f47, [%rd32];
	add.f32 	%f48, %f46, %f47;
	cvt.s64.s32 	%rd33, %r210;
	add.s64 	%rd34, %rd33, %rd2;
	shl.b64 	%rd35, %rd34, 2;
	add.s64 	%rd36, %rd1, %rd35;
	ld.global.f32 	%f49, [%rd36];
	add.f32 	%f50, %f48, %f49;
	cvt.s64.s32 	%rd37, %r221;
	add.s64 	%rd38, %rd37, %rd2;
	shl.b64 	%rd39, %rd38, 2;
	add.s64 	%rd40, %rd1, %rd39;
	ld.global.f32 	%f51, [%rd40];
	add.f32 	%f52, %f50, %f51;
	cvt.s64.s32 	%rd41, %r220;
	add.s64 	%rd42, %rd41, %rd2;
	shl.b64 	%rd43, %rd42, 2;
	add.s64 	%rd44, %rd1, %rd43;
	ld.global.f32 	%f53, [%rd44];
	add.f32 	%f54, %f52, %f53;
	cvt.s64.s32 	%rd45, %r219;
	add.s64 	%rd46, %rd45, %rd2;
	shl.b64 	%rd47, %rd46, 2;
	add.s64 	%rd48, %rd1, %rd47;
	ld.global.f32 	%f55, [%rd48];
	add.f32 	%f56, %f54, %f55;
	cvt.s64.s32 	%rd49, %r218;
	add.s64 	%rd50, %rd49, %rd2;
	shl.b64 	%rd51, %rd50, 2;
	add.s64 	%rd52, %rd1, %rd51;
	ld.global.f32 	%f57, [%rd52];
	add.f32 	%f58, %f56, %f57;
	cvt.s64.s32 	%rd53, %r217;
	add.s64 	%rd54, %rd53, %rd2;
	shl.b64 	%rd55, %rd54, 2;
	add.s64 	%rd56, %rd1, %rd55;
	ld.global.f32 	%f59, [%rd56];
	add.f32 	%f60, %f58, %f59;
	cvt.s64.s32 	%rd57, %r216;
	add.s64 	%rd58, %rd57, %rd2;
	shl.b64 	%rd59, %rd58, 2;
	add.s64 	%rd60, %rd1, %rd59;
	ld.global.f32 	%f61, [%rd60];
	add.f32 	%f62, %f60, %f61;
	cvt.s64.s32 	%rd61, %r215;
	add.s64 	%rd62, %rd61, %rd2;
	shl.b64 	%rd63, %rd62, 2;
	add.s64 	%rd64, %rd1, %rd63;
	ld.global.f32 	%f63, [%rd64];
	add.f32 	%f64, %f62, %f63;
	cvt.s64.s32 	%rd65, %r214;
	add.s64 	%rd66, %rd65, %rd2;
	shl.b64 	%rd67, %rd66, 2;
	add.s64 	%rd68, %rd1, %rd67;
	ld.global.f32 	%f65, [%rd68];
	add.f32 	%f150, %f64, %f65;
	add.s32 	%r223, %r223, 2048;
	add.s32 	%r221, %r221, %r15;
	add.s32 	%r220, %r220, %r15;
	add.s32 	%r219, %r219, %r15;
	add.s32 	%r218, %r218, %r15;
	add.s32 	%r217, %r217, %r15;
	add.s32 	%r216, %r216, %r15;
	add.s32 	%r215, %r215, %r15;
	add.s32 	%r214, %r214, %r15;
	add.s32 	%r213, %r213, %r15;
	add.s32 	%r212, %r212, %r15;
	add.s32 	%r211, %r211, %r15;
	add.s32 	%r210, %r210, %r15;
	add.s32 	%r209, %r209, %r15;
	add.s32 	%r208, %r208, %r15;
	add.s32 	%r207, %r207, %r15;
	add.s32 	%r206, %r206, %r15;
	add.s32 	%r205, %r205, 16;
	setp.ne.s32 	%p3, %r205, 0;
	@%p3 bra 	$L__BB3_4;
$L__BB3_5:
	setp.eq.s32 	%p4, %r11, 0;
	@%p4 bra 	$L__BB3_15;
	add.s32 	%r134, %r11, -1;
	setp.lt.u32 	%p5, %r134, 7;
	@%p5 bra 	$L__BB3_8;
	mad.lo.s32 	%r135, %r223, %r93, %r204;
	cvt.s64.s32 	%rd69, %r135;
	add.s64 	%rd70, %rd69, %rd2;
	shl.b64 	%rd71, %rd70, 2;
	add.s64 	%rd72, %rd1, %rd71;
	ld.global.f32 	%f67, [%rd72];
	add.f32 	%f68, %f150, %f67;
	shl.b32 	%r136, %r93, 7;
	add.s32 	%r137, %r135, %r136;
	cvt.s64.s32 	%rd73, %r137;
	add.s64 	%rd74, %rd73, %rd2;
	shl.b64 	%rd75, %rd74, 2;
	add.s64 	%rd76, %rd1, %rd75;
	ld.global.f32 	%f69, [%rd76];
	add.f32 	%f70, %f68, %f69;
	shl.b32 	%r138, %r93, 8;
	add.s32 	%r139, %r135, %r138;
	cvt.s64.s32 	%rd77, %r139;
	add.s64 	%rd78, %rd77, %rd2;
	shl.b64 	%rd79, %rd78, 2;
	add.s64 	%rd80, %rd1, %rd79;
	ld.global.f32 	%f71, [%rd80];
	add.f32 	%f72, %f70, %f71;
	add.s32 	%r140, %r139, %r136;
	cvt.s64.s32 	%rd81, %r140;
	add.s64 	%rd82, %rd81, %rd2;
	shl.b64 	%rd83, %rd82, 2;
	add.s64 	%rd84, %rd1, %rd83;
	ld.global.f32 	%f73, [%rd84];
	add.f32 	%f74, %f72, %f73;
	shl.b32 	%r141, %r93, 9;
	add.s32 	%r142, %r135, %r141;
	cvt.s64.s32 	%rd85, %r142;
	add.s64 	%rd86, %rd85, %rd2;
	shl.b64 	%rd87, %rd86, 2;
	add.s64 	%rd88, %rd1, %rd87;
	ld.global.f32 	%f75, [%rd88];
	add.f32 	%f76, %f74, %f75;
	add.s32 	%r143, %r142, %r136;
	cvt.s64.s32 	%rd89, %r143;
	add.s64 	%rd90, %rd89, %rd2;
	shl.b64 	%rd91, %rd90, 2;
	add.s64 	%rd92, %rd1, %rd91;
	ld.global.f32 	%f77, [%rd92];
	add.f32 	%f78, %f76, %f77;
	add.s32 	%r144, %r142, %r138;
	cvt.s64.s32 	%rd93, %r144;
	add.s64 	%rd94, %rd93, %rd2;
	shl.b64 	%rd95, %rd94, 2;
	add.s64 	%rd96, %rd1, %rd95;
	ld.global.f32 	%f79, [%rd96];
	add.f32 	%f80, %f78, %f79;
	add.s32 	%r145, %r144, %r136;
	cvt.s64.s32 	%rd97, %r145;
	add.s64 	%rd98, %rd97, %rd2;
	shl.b64 	%rd99, %rd98, 2;
	add.s64 	%rd100, %rd1, %rd99;
	ld.global.f32 	%f81, [%rd100];
	add.f32 	%f150, %f80, %f81;
	add.s32 	%r223, %r223, 1024;
$L__BB3_8:
	setp.eq.s32 	%p6, %r12, 0;
	@%p6 bra 	$L__BB3_15;
	add.s32 	%r146, %r12, -1;
	setp.lt.u32 	%p7, %r146, 3;
	@%p7 bra 	$L__BB3_11;
	mad.lo.s32 	%r147, %r223, %r93, %r204;
	cvt.s64.s32 	%rd101, %r147;
	add.s64 	%rd102, %rd101, %rd2;
	shl.b64 	%rd103, %rd102, 2;
	add.s64 	%rd104, %rd1, %rd103;
	ld.global.f32 	%f83, [%rd104];
	add.f32 	%f84, %f150, %f83;
	shl.b32 	%r148, %r93, 7;
	add.s32 	%r149, %r147, %r148;
	cvt.s64.s32 	%rd105, %r149;
	add.s64 	%rd106, %rd105, %rd2;
	shl.b64 	%rd107, %rd106, 2;
	add.s64 	%rd108, %rd1, %rd107;
	ld.global.f32 	%f85, [%rd108];
	add.f32 	%f86, %f84, %f85;
	shl.b32 	%r150, %r93, 8;
	add.s32 	%r151, %r147, %r150;
	cvt.s64.s32 	%rd109, %r151;
	add.s64 	%rd110, %rd109, %rd2;
	shl.b64 	%rd111, %rd110, 2;
	add.s64 	%rd112, %rd1, %rd111;
	ld.global.f32 	%f87, [%rd112];
	add.f32 	%f88, %f86, %f87;
	add.s32 	%r152, %r151, %r148;
	cvt.s64.s32 	%rd113, %r152;
	add.s64 	%rd114, %rd113, %rd2;
	shl.b64 	%rd115, %rd114, 2;
	add.s64 	%rd116, %rd1, %rd115;
	ld.global.f32 	%f89, [%rd116];
	add.f32 	%f150, %f88, %f89;
	add.s32 	%r223, %r223, 512;
$L__BB3_11:
	setp.eq.s32 	%p8, %r13, 0;
	@%p8 bra 	$L__BB3_15;
	setp.eq.s32 	%p9, %r13, 1;
	mad.lo.s32 	%r90, %r223, %r93, %r204;
	cvt.s64.s32 	%rd117, %r90;
	add.s64 	%rd118, %rd117, %rd2;
	shl.b64 	%rd119, %rd118, 2;
	add.s64 	%rd120, %rd1, %rd119;
	ld.global.f32 	%f90, [%rd120];
	add.f32 	%f150, %f150, %f90;
	@%p9 bra 	$L__BB3_15;
	setp.eq.s32 	%p10, %r13, 2;
	shl.b32 	%r153, %r93, 7;
	add.s32 	%r154, %r90, %r153;
	cvt.s64.s32 	%rd121, %r154;
	add.s64 	%rd122, %rd121, %rd2;
	shl.b64 	%rd123, %rd122, 2;
	add.s64 	%rd124, %rd1, %rd123;
	ld.global.f32 	%f91, [%rd124];
	add.f32 	%f150, %f150, %f91;
	@%p10 bra 	$L__BB3_15;
	shl.b32 	%r155, %r93, 8;
	add.s32 	%r156, %r90, %r155;
	cvt.s64.s32 	%rd125, %r156;
	add.s64 	%rd126, %rd125, %rd2;
	shl.b64 	%rd127, %rd126, 2;
	add.s64 	%rd128, %rd1, %rd127;
	ld.global.f32 	%f92, [%rd128];
	add.f32 	%f150, %f150, %f92;
$L__BB3_15:
	setp.ne.s32 	%p11, %r2, 0;
	st.volatile.shared.f32 	[%r3], %f150;
	ld.volatile.shared.f32 	%f93, [%r4];
	add.f32 	%f94, %f150, %f93;
	st.volatile.shared.f32 	[%r3], %f94;
	ld.volatile.shared.f32 	%f95, [%r5];
	add.f32 	%f96, %f94, %f95;
	st.volatile.shared.f32 	[%r3], %f96;
	ld.volatile.shared.f32 	%f97, [%r6];
	add.f32 	%f98, %f96, %f97;
	st.volatile.shared.f32 	[%r3], %f98;
	ld.volatile.shared.f32 	%f99, [%r7];
	add.f32 	%f100, %f98, %f99;
	st.volatile.shared.f32 	[%r3], %f100;
	ld.volatile.shared.f32 	%f101, [%r8];
	add.f32 	%f16, %f100, %f101;
	st.shared.f32 	[%r9], %f16;
	bar.sync 	0;
	@%p11 bra 	$L__BB3_31;
	ld.shared.f32 	%f103, [_ZZ17GMMFinalizeKernelILi4ELb1EEvPfS0_iiE7s_final+4];
	add.f32 	%f104, %f16, %f103;
	ld.shared.f32 	%f105, [_ZZ17GMMFinalizeKernelILi4ELb1EEvPfS0_iiE7s_final+8];
	add.f32 	%f106, %f104, %f105;
	ld.shared.f32 	%f107, [_ZZ17GMMFinalizeKernelILi4ELb1EEvPfS0_iiE7s_final+12];
	add.f32 	%f17, %f106, %f107;
	mov.f32 	%f151, 0f00000000;
	setp.gt.s32 	%p12, %r204, 6;
	@%p12 bra 	$L__BB3_21;
	setp.eq.s32 	%p16, %r204, 4;
	@%p16 bra 	$L__BB3_25;
	setp.eq.s32 	%p17, %r204, 5;
	@%p17 bra 	$L__BB3_26;
	setp.eq.s32 	%p18, %r204, 6;
	@%p18 bra 	$L__BB3_20;
	bra.uni 	$L__BB3_29;
$L__BB3_20:
	ld.shared.f32 	%f111, [_ZZ17GMMFinalizeKernelILi4ELb1EEvPfS0_iiE9final_gmm+4];
	ld.shared.f32 	%f112, [_ZZ17GMMFinalizeKernelILi4ELb1EEvPfS0_iiE9final_gmm+12];
	mul.f32 	%f151, %f111, %f112;
	bra.uni 	$L__BB3_29;
$L__BB3_21:
	setp.eq.s32 	%p13, %r204, 7;
	@%p13 bra 	$L__BB3_27;
	setp.eq.s32 	%p14, %r204, 8;
	@%p14 bra 	$L__BB3_28;
	setp.eq.s32 	%p15, %r204, 9;
	@%p15 bra 	$L__BB3_24;
	bra.uni 	$L__BB3_29;
$L__BB3_24:
	ld.shared.f32 	%f116, [_ZZ17GMMFinalizeKernelILi4ELb1EEvPfS0_iiE9final_gmm+12];
	fma.rn.f32 	%f151, %f116, %f116, 0f3A83126F;
	bra.uni 	$L__BB3_29;
$L__BB3_25:
	ld.shared.f32 	%f110, [_ZZ17GMMFinalizeKernelILi4ELb1EEvPfS0_iiE9final_gmm+4];
	fma.rn.f32 	%f151, %f110, %f110, 0f3A83126F;
	bra.uni 	$L__BB3_29;
$L__BB3_26:
	ld.shared.f32 	%f108, [_ZZ17GMMFinalizeKernelILi4ELb1EEvPfS0_iiE9final_gmm+4];
	ld.shared.f32 	%f109, [_ZZ17GMMFinalizeKernelILi4ELb1EEvPfS0_iiE9final_gmm+8];
	mul.f32 	%f151, %f108, %f109;
	bra.uni 	$L__BB3_29;
$L__BB3_27:
	ld.shared.f32 	%f113, [_ZZ17GMMFinalizeKernelILi4ELb1EEvPfS0_iiE9final_gmm+8];
	fma.rn.f32 	%f151, %f113, %f113, 0f3A83126F;
	bra.uni 	$L__BB3_29;
$L__BB3_28:
	ld.shared.f32 	%f114, [_ZZ17GMMFinalizeKernelILi4ELb1EEvPfS0_iiE9final_gmm+8];
	ld.shared.f32 	%f115, [_ZZ17GMMFinalizeKernelILi4ELb1EEvPfS0_iiE9final_gmm+12];
	mul.f32 	%f151, %f114, %f115;
$L__BB3_29:
	mul.f32 	%f117, %f142, %f17;
	sub.f32 	%f118, %f117, %f151;
	shl.b32 	%r157, %r204, 2;
	mov.u32 	%r158, _ZZ17GMMFinalizeKernelILi4ELb1EEvPfS0_iiE9final_gmm;
	add.s32 	%r159, %r158, %r157;
	st.shared.f32 	[%r159], %f118;
	setp.ne.s32 	%p19, %r204, 0;
	@%p19 bra 	$L__BB3_31;
	setp.gt.f32 	%p20, %f17, 0f00000000;
	rcp.rn.f32 	%f119, %f17;
	selp.f32 	%f142, %f119, %f142, %p20;
$L__BB3_31:
	add.s32 	%r204, %r204, 1;
	setp.ne.s32 	%p21, %r204, 10;
	@%p21 bra 	$L__BB3_1;
	mov.u32 	%r160, %tid.y;
	setp.ne.s32 	%p22, %r160, 0;
	@%p22 bra 	$L__BB3_42;
	setp.gt.u32 	%p23, %r2, 4;
	shl.b32 	%r161, %r2, 2;
	mov.u32 	%r162, _ZZ17GMMFinalizeKernelILi4ELb1EEvPfS0_iiE9final_gmm;
	add.s32 	%r92, %r162, %r161;
	@%p23 bra 	$L__BB3_35;
	ld.const.u32 	%r163, [det_indices];
	shr.u32 	%r165, %r163, %r161;
	ld.const.u32 	%r166, [det_indices+4];
	shr.u32 	%r167, %r166, %r161;
	ld.const.u32 	%r168, [det_indices+8];
	shr.u32 	%r169, %r168, %r161;
	shl.b32 	%r170, %r165, 2;
	and.b32  	%r171, %r170, 60;
	add.s32 	%r173, %r162, %r171;
	ld.shared.f32 	%f120, [%r173];
	shl.b32 	%r174, %r167, 2;
	and.b32  	%r175, %r174, 60;
	add.s32 	%r176, %r162, %r175;
	ld.shared.f32 	%f121, [%r176];
	mul.f32 	%f122, %f120, %f121;
	shl.b32 	%r177, %r169, 2;
	and.b32  	%r178, %r177, 60;
	add.s32 	%r179, %r162, %r178;
	ld.shared.f32 	%f123, [%r179];
	mul.f32 	%f124, %f122, %f123;
	st.shared.f32 	[%r92+40], %f124;
	ld.shared.f32 	%f125, [_ZZ17GMMFinalizeKernelILi4ELb1EEvPfS0_iiE9final_gmm+40];
	ld.shared.f32 	%f126, [_ZZ17GMMFinalizeKernelILi4ELb1EEvPfS0_iiE9final_gmm+44];
	fma.rn.f32 	%f127, %f126, 0f40000000, %f125;
	ld.shared.f32 	%f128, [_ZZ17GMMFinalizeKernelILi4ELb1EEvPfS0_iiE9final_gmm+48];
	sub.f32 	%f129, %f127, %f128;
	ld.shared.f32 	%f130, [_ZZ17GMMFinalizeKernelILi4ELb1EEvPfS0_iiE9final_gmm+52];
	sub.f32 	%f131, %f129, %f130;
	ld.shared.f32 	%f132, [_ZZ17GMMFinalizeKernelILi4ELb1EEvPfS0_iiE9final_gmm+56];
	sub.f32 	%f153, %f131, %f132;
	st.shared.f32 	[_ZZ17GMMFinalizeKernelILi4ELb1EEvPfS0_iiE9final_gmm+40], %f153;
	bra.uni 	$L__BB3_37;
$L__BB3_35:
	setp.ne.s32 	%p24, %r2, 5;
	@%p24 bra 	$L__BB3_40;
	ld.shared.f32 	%f153, [_ZZ17GMMFinalizeKernelILi4ELb1EEvPfS0_iiE9final_gmm+40];
$L__BB3_37:
	setp.leu.f32 	%p26, %f153, 0f00000000;
	@%p26 bra 	$L__BB3_39;
	ld.const.u32 	%r181, [inv_indices];
	ld.const.u32 	%r183, [inv_indices+4];
	ld.const.u32 	%r184, [inv_indices+8];
	ld.const.u32 	%r185, [inv_indices+12];
	shr.u32 	%r186, %r181, %r161;
	shl.b32 	%r187, %r186, 2;
	and.b32  	%r188, %r187, 60;
	add.s32 	%r190, %r162, %r188;
	ld.shared.f32 	%f133, [%r190];
	shr.u32 	%r191, %r183, %r161;
	shl.b32 	%r192, %r191, 2;
	and.b32  	%r193, %r192, 60;
	add.s32 	%r194, %r162, %r193;
	ld.shared.f32 	%f134, [%r194];
	shr.u32 	%r195, %r184, %r161;
	shl.b32 	%r196, %r195, 2;
	and.b32  	%r197, %r196, 60;
	add.s32 	%r198, %r162, %r197;
	ld.shared.f32 	%f135, [%r198];
	shr.u32 	%r199, %r185, %r161;
	shl.b32 	%r200, %r199, 2;
	and.b32  	%r201, %r200, 60;
	add.s32 	%r202, %r162, %r201;
	ld.shared.f32 	%f136, [%r202];
	mul.f32 	%f137, %f135, %f136;
	mul.f32 	%f138, %f133, %f134;
	sub.f32 	%f139, %f138, %f137;
	div.rn.f32 	%f140, %f139, %f153;
	st.shared.f32 	[%r92+16], %f140;
	bra.uni 	$L__BB3_41;
$L__BB3_39:
	mov.b32 	%r180, 0;
	st.shared.u32 	[%r92+16], %r180;
	bra.uni 	$L__BB3_41;
$L__BB3_40:
	setp.gt.u32 	%p25, %r2, 10;
	@%p25 bra 	$L__BB3_42;
$L__BB3_41:
	ld.shared.f32 	%f141, [%r92];
	add.s32 	%r203, %r1, %r2;
	cvta.to.global.u64 	%rd129, %rd3;
	mul.wide.u32 	%rd130, %r203, 4;
	add.s64 	%rd131, %rd129, %rd130;
	st.global.f32 	[%rd131], %f141;
$L__BB3_42:
	ret;

}
	// .globl	_Z17GMMDataTermKernelPiiiPKfiPK6uchar4iPKhiii
.visible .entry _Z17GMMDataTermKernelPiiiPKfiPK6uchar4iPKhiii(
	.param .u64 .ptr .align 1 _Z17GMMDataTermKernelPiiiPKfiPK6uchar4iPKhiii_param_0,
	.param .u32 _Z17GMMDataTermKernelPiiiPKfiPK6uchar4iPKhiii_param_1,
	.param .u32 _Z17GMMDataTermKernelPiiiPKfiPK6uchar4iPKhiii_param_2,
	.param .u64 .ptr .align 1 _Z17GMMDataTermKernelPiiiPKfiPK6uchar4iPKhiii_param_3,
	.param .u32 _Z17GMMDataTermKernelPiiiPKfiPK6uchar4iPKhiii_param_4,
	.param .u64 .ptr .align 1 _Z17GMMDataTermKernelPiiiPKfiPK6uchar4iPKhiii_param_5,
	.param .u32 _Z17GMMDataTermKernelPiiiPKfiPK6uchar4iPKhiii_param_6,
	.param .u64 .ptr .align 1 _Z17GMMDataTermKernelPiiiPKfiPK6uchar4iPKhiii_param_7,
	.param .u32 _Z17GMMDataTermKernelPiiiPKfiPK6uchar4iPKhiii_param_8,
	.param .u32 _Z17GMMDataTermKernelPiiiPKfiPK6uchar4iPKhiii_param_9,
	.param .u32 _Z17GMMDataTermKernelPiiiPKfiPK6uchar4iPKhiii_param_10
)
{
	.reg .pred 	%p<14>;
	.reg .b16 	%rs<8>;
	.reg .b32 	%r<51>;
	.reg .b32 	%f<219>;
	.reg .b64 	%rd<21>;

	ld.param.u64 	%rd2, [_Z17GMMDataTermKernelPiiiPKfiPK6uchar4iPKhiii_param_0];
	ld.param.u32 	%r8, [_Z17GMMDataTermKernelPiiiPKfiPK6uchar4iPKhiii_param_1];
	ld.param.u32 	%r9, [_Z17GMMDataTermKernelPiiiPKfiPK6uchar4iPKhiii_param_2];
	ld.param.u64 	%rd5, [_Z17GMMDataTermKernelPiiiPKfiPK6uchar4iPKhiii_param_3];
	ld.param.u32 	%r10, [_Z17GMMDataTermKernelPiiiPKfiPK6uchar4iPKhiii_param_4];
	ld.param.u64 	%rd3, [_Z17GMMDataTermKernelPiiiPKfiPK6uchar4iPKhiii_param_5];
	ld.param.u32 	%r11, [_Z17GMMDataTermKernelPiiiPKfiPK6uchar4iPKhiii_param_6];
	ld.param.u64 	%rd4, [_Z17GMMDataTermKernelPiiiPKfiPK6uchar4iPKhiii_param_7];
	ld.param.u32 	%r12, [_Z17GMMDataTermKernelPiiiPKfiPK6uchar4iPKhiii_param_8];
	ld.param.u32 	%r13, [_Z17GMMDataTermKernelPiiiPKfiPK6uchar4iPKhiii_param_9];
	ld.param.u32 	%r14, [_Z17GMMDataTermKernelPiiiPKfiPK6uchar4iPKhiii_param_10];
	cvta.to.global.u64 	%rd1, %rd5;
	mov.u32 	%r16, %ctaid.x;
	mov.u32 	%r17, %ntid.x;
	mov.u32 	%r18, %tid.x;
	mad.lo.s32 	%r1, %r16, %r17, %r18;
	mov.u32 	%r19, %ctaid.y;
	mov.u32 	%r20, %ntid.y;
	mov.u32 	%r21, %tid.y;
	mad.lo.s32 	%r22, %r19, %r20, %r21;
	setp.ge.s32 	%p1, %r1, %r13;
	setp.ge.s32 	%p2, %r22, %r14;
	or.pred  	%p3, %p1, %p2;
	@%p3 bra 	$L__BB4_9;
	cvta.to.global.u64 	%rd6, %rd4;
	mad.lo.s32 	%r23, %r12, %r22, %r1;
	cvt.s64.s32 	%rd7, %r23;
	add.s64 	%rd8, %rd6, %rd7;
	ld.global.u8 	%rs1, [%rd8];
	setp.eq.s16 	%p4, %rs1, 0;
	mov.f32 	%f218, 0fCB6E20FA;
	@%p4 bra 	$L__BB4_8;
	setp.eq.s16 	%p5, %rs1, 2;
	@%p5 bra 	$L__BB4_7;
	mad.lo.s32 	%r24, %r11, %r22, %r1;
	cvta.to.global.u64 	%rd9, %rd3;
	mul.wide.s32 	%rd10, %r24, 4;
	add.s64 	%rd11, %rd9, %rd10;
	.pragma "used_bytes_mask 7";
	ld.global.u32 	%r25, [%rd11];
	bfe.u32 	%r26, %r25, 0, 8;
	cvt.u16.u32 	%rs2, %r26;
	and.b16  	%rs3, %rs2, 255;
	bfe.u32 	%r27, %r25, 8, 8;
	cvt.u16.u32 	%rs4, %r27;
	and.b16  	%rs5, %rs4, 255;
	bfe.u32 	%r28, %r25, 16, 8;
	cvt.u16.u32 	%rs6, %r28;
	and.b16  	%rs7, %rs6, 255;
	cvt.rn.f32.u16 	%f1, %rs3;
	ld.global.f32 	%f16, [%rd1+4];
	sub.f32 	%f17, %f1, %f16;
	cvt.rn.f32.u16 	%f2, %rs5;
	ld.global.f32 	%f18, [%rd1+8];
	sub.f32 	%f19, %f2, %f18;
	cvt.rn.f32.u16 	%f3, %rs7;
	ld.global.f32 	%f20, [%rd1+12];
	sub.f32 	%f21, %f3, %f20;
	mul.f32 	%f22, %f17, %f17;
	ld.global.f32 	%f23, [%rd1+16];
	mul.f32 	%f24, %f19, %f19;
	ld.global.f32 	%f25, [%rd1+28];
	mul.f32 	%f26, %f24, %f25;
	mul.f32 	%f27, %f21, %f21;
	ld.global.f32 	%f28, [%rd1+36];
	mul.f32 	%f29, %f17, %f19;
	ld.global.f32 	%f30, [%rd1+20];
	mul.f32 	%f31, %f17, %f21;
	ld.global.f32 	%f32, [%rd1+24];
	mul.f32 	%f33, %f31, %f32;
	mul.f32 	%f34, %f19, %f21;
	ld.global.f32 	%f35, [%rd1+32];
	ld.global.f32 	%f36, [%rd1+40];
	fma.rn.f32 	%f37, %f22, %f23, %f26;
	fma.rn.f32 	%f38, %f27, %f28, %f37;
	fma.rn.f32 	%f39, %f29, %f30, %f33;
	fma.rn.f32 	%f40, %f34, %f35, %f39;
	fma.rn.f32 	%f41, %f40, 0f40000000, %f38;
	mul.f32 	%f42, %f41, 0fBF000000;
	fma.rn.f32 	%f43, %f42, 0f3BBB989D, 0f3F000000;
	cvt.sat.f32.f32 	%f44, %f43;
	mov.f32 	%f45, 0f4B400001;
	mov.f32 	%f46, 0f437C0000;
	fma.rm.f32 	%f47, %f44, %f46, %f45;
	add.f32 	%f48, %f47, 0fCB40007F;
	neg.f32 	%f49, %f48;
	fma.rn.f32 	%f50, %f42, 0f3FB8AA3B, %f49;
	fma.rn.f32 	%f51, %f42, 0f32A57060, %f50;
	mov.b32 	%r29, %f47;
	shl.b32 	%r30, %r29, 23;
	mov.b32 	%f52, %r30;
	ex2.approx.ftz.f32 	%f53, %f51;
	mul.f32 	%f54, %f53, %f52;
	mul.f32 	%f216, %f36, %f54;
	mul.wide.s32 	%rd12, %r10, 4;
	add.s64 	%rd13, %rd1, %rd12;
	ld.global.f32 	%f55, [%rd13+4];
	sub.f32 	%f56, %f1, %f55;
	ld.global.f32 	%f57, [%rd13+8];
	sub.f32 	%f58, %f2, %f57;
	ld.global.f32 	%f59, [%rd13+12];
	sub.f32 	%f60, %f3, %f59;
	mul.f32 	%f61, %f56, %f56;
	ld.global.f32 	%f62, [%rd13+16];
	mul.f32 	%f63, %f58, %f58;
	ld.global.f32 	%f64, [%rd13+28];
	mul.f32 	%f65, %f63, %f64;
	mul.f32 	%f66, %f60, %f60;
	ld.global.f32 	%f67, [%rd13+36];
	mul.f32 	%f68, %f56, %f58;
	ld.global.f32 	%f69, [%rd13+20];
	mul.f32 	%f70, %f56, %f60;
	ld.global.f32 	%f71, [%rd13+24];
	mul.f32 	%f72, %f70, %f71;
	mul.f32 	%f73, %f58, %f60;
	ld.global.f32 	%f74, [%rd13+32];
	ld.global.f32 	%f75, [%rd13+40];
	fma.rn.f32 	%f76, %f61, %f62, %f65;
	fma.rn.f32 	%f77, %f66, %f67, %f76;
	fma.rn.f32 	%f78, %f68, %f69, %f72;
	fma.rn.f32 	%f79, %f73, %f74, %f78;
	fma.rn.f32 	%f80, %f79, 0f40000000, %f77;
	mul.f32 	%f81, %f80, 0fBF000000;
	fma.rn.f32 	%f82, %f81, 0f3BBB989D, 0f3F000000;
	cvt.sat.f32.f32 	%f83, %f82;
	fma.rm.f32 	%f84, %f83, %f46, %f45;
	add.f32 	%f85, %f84, 0fCB40007F;
	neg.f32 	%f86, %f85;
	fma.rn.f32 	%f87, %f81, 0f3FB8AA3B, %f86;
	fma.rn.f32 	%f88, %f81, 0f32A57060, %f87;
	mov.b32 	%r31, %f84;
	shl.b32 	%r32, %r31, 23;
	mov.b32 	%f89, %r32;
	ex2.approx.ftz.f32 	%f90, %f88;
	mul.f32 	%f91, %f90, %f89;
	mul.f32 	%f217, %f75, %f91;
	setp.lt.s32 	%p6, %r9, 3;
	@%p6 bra 	$L__BB4_6;
	shl.b32 	%r3, %r10, 1;
	mov.b32 	%r50, 0;
	mov.u32 	%r49, %r3;
$L__BB4_5:
	mul.wide.s32 	%rd14, %r49, 4;
	add.s64 	%rd15, %rd1, %rd14;
	ld.global.f32 	%f92, [%rd15+4];
	sub.f32 	%f93, %f1, %f92;
	ld.global.f32 	%f94, [%rd15+8];
	sub.f32 	%f95, %f2, %f94;
	ld.global.f32 	%f96, [%rd15+12];
	sub.f32 	%f97, %f3, %f96;
	mul.f32 	%f98, %f93, %f93;
	ld.global.f32 	%f99, [%rd15+16];
	mul.f32 	%f100, %f95, %f95;
	ld.global.f32 	%f101, [%rd15+28];
	mul.f32 	%f102, %f100, %f101;
	mul.f32 	%f103, %f97, %f97;
	ld.global.f32 	%f104, [%rd15+36];
	mul.f32 	%f105, %f93, %f95;
	ld.global.f32 	%f106, [%rd15+20];
	mul.f32 	%f107, %f93, %f97;
	ld.global.f32 	%f108, [%rd15+24];
	mul.f32 	%f109, %f107, %f108;
	mul.f32 	%f110, %f95, %f97;
	ld.global.f32 	%f111, [%rd15+32];
	ld.global.f32 	%f112, [%rd15+40];
	fma.rn.f32 	%f113, %f98, %f99, %f102;
	fma.rn.f32 	%f114, %f103, %f104, %f113;
	fma.rn.f32 	%f115, %f105, %f106, %f109;
	fma.rn.f32 	%f116, %f110, %f111, %f115;
	fma.rn.f32 	%f117, %f116, 0f40000000, %f114;
	mul.f32 	%f118, %f117, 0fBF000000;
	fma.rn.f32 	%f119, %f118, 0f3BBB989D, 0f3F000000;
	cvt.sat.f32.f32 	%f120, %f119;
	mov.f32 	%f121, 0f4B400001;
	mov.f32 	%f122, 0f437C0000;
	fma.rm.f32 	%f123, %f120, %f122, %f121;
	add.f32 	%f124, %f123, 0fCB40007F;
	neg.f32 	%f125, %f124;
	fma.rn.f32 	%f126, %f118, 0f3FB8AA3B, %f125;
	fma.rn.f32 	%f127, %f118, 0f32A57060, %f126;
	mov.b32 	%r34, %f123;
	shl.b32 	%r35, %r34, 23;
	mov.b32 	%f128, %r35;
	ex2.approx.ftz.f32 	%f129, %f127;
	mul.f32 	%f130, %f129, %f128;
	fma.rn.f32 	%f216, %f112, %f130, %f216;
	add.s64 	%rd17, %rd15, %rd12;
	ld.global.f32 	%f131, [%rd17+4];
	sub.f32 	%f132, %f1, %f131;
	ld.global.f32 	%f133, [%rd17+8];
	sub.f32 	%f134, %f2, %f133;
	ld.global.f32 	%f135, [%rd17+12];
	sub.f32 	%f136, %f3, %f135;
	mul.f32 	%f137, %f132, %f132;
	ld.global.f32 	%f138, [%rd17+16];
	mul.f32 	%f139, %f134, %f134;
	ld.global.f32 	%f140, [%rd17+28];
	mul.f32 	%f141, %f139, %f140;
	mul.f32 	%f142, %f136, %f136;
	ld.global.f32 	%f143, [%rd17+36];
	mul.f32 	%f144, %f132, %f134;
	ld.global.f32 	%f145, [%rd17+20];
	mul.f32 	%f146, %f132, %f136;
	ld.global.f32 	%f147, [%rd17+24];
	mul.f32 	%f148, %f146, %f147;
	mul.f32 	%f149, %f134, %f136;
	ld.global.f32 	%f150, [%rd17+32];
	ld.global.f32 	%f151, [%rd17+40];
	fma.rn.f32 	%f152, %f137, %f138, %f141;
	fma.rn.f32 	%f153, %f142, %f143, %f152;
	fma.rn.f32 	%f154, %f144, %f145, %f148;
	fma.rn.f32 	%f155, %f149, %f150, %f154;
	fma.rn.f32 	%f156, %f155, 0f40000000, %f153;
	mul.f32 	%f157, %f156, 0fBF000000;
	fma.rn.f32 	%f158, %f157, 0f3BBB989D, 0f3F000000;
	cvt.sat.f32.f32 	%f159, %f158;
	fma.rm.f32 	%f160, %f159, %f122, %f121;
	add.f32 	%f161, %f160, 0fCB40007F;
	neg.f32 	%f162, %f161;
	fma.rn.f32 	%f163, %f157, 0f3FB8AA3B, %f162;
	fma.rn.f32 	%f164, %f157, 0f32A57060, %f163;
	mov.b32 	%r36, %f160;
	shl.b32 	%r37, %r36, 23;
	mov.b32 	%f165, %r37;
	ex2.approx.ftz.f32 	%f166, %f164;
	mul.f32 	%f167, %f166, %f165;
	fma.rn.f32 	%f217, %f151, %f167, %f217;
	add.s32 	%r6, %r50, 2;
	add.s32 	%r38, %r50, 4;
	add.s32 	%r49, %r49, %r3;
	setp.lt.s32 	%p7, %r38, %r9;
	mov.u32 	%r50, %r6;
	@%p7 bra 	$L__BB4_5;
$L__BB4_6:
	setp.lt.f32 	%p8, %f216, 0f00800000;
	mul.f32 	%f168, %f216, 0f4B000000;
	selp.f32 	%f169, %f168, %f216, %p8;
	selp.f32 	%f170, 0fC1B80000, 0f00000000, %p8;
	mov.b32 	%r39, %f169;
	add.s32 	%r40, %r39, -1059760811;
	and.b32  	%r41, %r40, -8388608;
	sub.s32 	%r42, %r39, %r41;
	mov.b32 	%f171, %r42;
	cvt.rn.f32.s32 	%f172, %r41;
	fma.rn.f32 	%f173, %f172, 0f34000000, %f170;
	add.f32 	%f174, %f171, 0fBF800000;
	fma.rn.f32 	%f175, %f174, 0fBE055027, 0f3E1039F6;
	fma.rn.f32 	%f176, %f175, %f174, 0fBDF8CDCC;
	fma.rn.f32 	%f177, %f176, %f174, 0f3E0F2955;
	fma.rn.f32 	%f178, %f177, %f174, 0fBE2AD8B9;
	fma.rn.f32 	%f179, %f178, %f174, 0f3E4CED0B;
	fma.rn.f32 	%f180, %f179, %f174, 0fBE7FFF22;
	fma.rn.f32 	%f181, %f180, %f174, 0f3EAAAA78;
	fma.rn.f32 	%f182, %f181, %f174, 0fBF000000;
	mul.f32 	%f183, %f174, %f182;
	fma.rn.f32 	%f184, %f183, %f174, %f174;
	fma.rn.f32 	%f185, %f173, 0f3F317218, %f184;
	setp.gt.u32 	%p9, %r39, 2139095039;
	fma.rn.f32 	%f186, %f169, 0f7F800000, 0f7F800000;
	selp.f32 	%f187, %f186, %f185, %p9;
	setp.eq.f32 	%p10, %f169, 0f00000000;
	selp.f32 	%f188, 0fFF800000, %f187, %p10;
	setp.lt.f32 	%p11, %f217, 0f00800000;
	mul.f32 	%f189, %f217, 0f4B000000;
	selp.f32 	%f190, %f189, %f217, %p11;
	selp.f32 	%f191, 0fC1B80000, 0f00000000, %p11;
	mov.b32 	%r43, %f190;
	add.s32 	%r44, %r43, -1059760811;
	and.b32  	%r45, %r44, -8388608;
	sub.s32 	%r46, %r43, %r45;
	mov.b32 	%f192, %r46;
	cvt.rn.f32.s32 	%f193, %r45;
	fma.rn.f32 	%f194, %f193, 0f34000000, %f191;
	add.f32 	%f195, %f192, 0fBF800000;
	fma.rn.f32 	%f196, %f195, 0fBE055027, 0f3E1039F6;
	fma.rn.f32 	%f197, %f196, %f195, 0fBDF8CDCC;
	fma.rn.f32 	%f198, %f197, %f195, 0f3E0F2955;
	fma.rn.f32 	%f199, %f198, %f195, 0fBE2AD8B9;
	fma.rn.f32 	%f200, %f199, %f195, 0f3E4CED0B;
	fma.rn.f32 	%f201, %f200, %f195, 0fBE7FFF22;
	fma.rn.f32 	%f202, %f201, %f195, 0f3EAAAA78;
	fma.rn.f32 	%f203, %f202, %f195, 0fBF000000;
	mul.f32 	%f204, %f195, %f203;
	fma.rn.f32 	%f205, %f204, %f195, %f195;
	fma.rn.f32 	%f206, %f194, 0f3F317218, %f205;
	setp.gt.u32 	%p12, %r43, 2139095039;
	fma.rn.f32 	%f207, %f190, 0f7F800000, 0f7F800000;
	selp.f32 	%f208, %f207, %f206, %p12;
	setp.eq.f32 	%p13, %f190, 0f00000000;
	selp.f32 	%f209, 0fFF800000, %f208, %p13;
	sub.f32 	%f210, %f209, %f188;
	min.f32 	%f211, %f210, 0f49BE80C8;
	max.f32 	%f212, %f211, 0fC9BE80C8;
	mul.f32 	%f218, %f212, 0f41200000;
	bra.uni 	$L__BB4_8;
$L__BB4_7:
	mov.f32 	%f218, 0f4B6E20FA;
$L__BB4_8:
	cvt.rni.f32.f32 	%f213, %f218;
	cvt.rzi.s32.f32 	%r47, %f213;
	mad.lo.s32 	%r48, %r8, %r22, %r1;
	cvta.to.global.u64 	%rd18, %rd2;
	mul.wide.s32 	%rd19, %r48, 4;
	add.s64 	%rd20, %rd18, %rd19;
	st.global.u32 	[%rd20], %r47;
$L__BB4_9:
	ret;

}
	// .globl	_Z15GMMAssignKerneliPKfiPK6uchar4iPhiii
.visible .entry _Z15GMMAssignKerneliPKfiPK6uchar4iPhiii(
	.param .u32 _Z15GMMAssignKerneliPKfiPK6uchar4iPhiii_param_0,
	.param .u64 .ptr .align 1 _Z15GMMAssignKerneliPKfiPK6uchar4iPhiii_param_1,
	.param .u32 _Z15GMMAssignKerneliPKfiPK6uchar4iPhiii_param_2,
	.param .u64 .ptr .align 1 _Z15GMMAssignKerneliPKfiPK6uchar4iPhiii_param_3,
	.param .u32 _Z15GMMAssignKerneliPKfiPK6uchar4iPhiii_param_4,
	.param .u64 .ptr .align 1 _Z15GMMAssignKerneliPKfiPK6uchar4iPhiii_param_5,
	.param .u32 _Z15GMMAssignKerneliPKfiPK6uchar4iPhiii_param_6,
	.param .u32 _Z15GMMAssignKerneliPKfiPK6uchar4iPhiii_param_7,
	.param .u32 _Z15GMMAssignKerneliPKfiPK6uchar4iPhiii_param_8
)
{
	.reg .pred 	%p<17>;
	.reg .b16 	%rs<12>;
	.reg .b32 	%r<112>;
	.reg .b32 	%f<328>;
	.reg .b64 	%rd<27>;

	ld.param.u32 	%r38, [_Z15GMMAssignKerneliPKfiPK6uchar4iPhiii_param_0];
	ld.param.u64 	%rd5, [_Z15GMMAssignKerneliPKfiPK6uchar4iPhiii_param_1];
	ld.param.u32 	%r39, [_Z15GMMAssignKerneliPKfiPK6uchar4iPhiii_param_2];
	ld.param.u64 	%rd3, [_Z15GMMAssignKerneliPKfiPK6uchar4iPhiii_param_3];
	ld.param.u32 	%r40, [_Z15GMMAssignKerneliPKfiPK6uchar4iPhiii_param_4];
	ld.param.u64 	%rd4, [_Z15GMMAssignKerneliPKfiPK6uchar4iPhiii_param_5];
	ld.param.u32 	%r41, [_Z15GMMAssignKerneliPKfiPK6uchar4iPhiii_param_6];
	ld.param.u32 	%r42, [_Z15GMMAssignKerneliPKfiPK6uchar4iPhiii_param_7];
	ld.param.u32 	%r43, [_Z15GMMAssignKerneliPKfiPK6uchar4iPhiii_param_8];
	cvta.to.global.u64 	%rd1, %rd5;
	mov.u32 	%r45, %ctaid.x;
	mov.u32 	%r46, %ntid.x;
	mov.u32 	%r47, %tid.x;
	mad.lo.s32 	%r1, %r45, %r46, %r47;
	mov.u32 	%r48, %ctaid.y;
	mov.u32 	%r49, %ntid.y;
	mov.u32 	%r50, %tid.y;
	mad.lo.s32 	%r51, %r48, %r49, %r50;
	setp.ge.s32 	%p1, %r1, %r42;
	setp.ge.s32 	%p2, %r51, %r43;
	or.pred  	%p3, %p1, %p2;
	@%p3 bra 	$L__BB5_13;
	cvta.to.global.u64 	%rd6, %rd4;
	cvta.to.global.u64 	%rd7, %rd3;
	mad.lo.s32 	%r52, %r41, %r51, %r1;
	cvt.s64.s32 	%rd8, %r52;
	add.s64 	%rd2, %rd6, %rd8;
	ld.global.u8 	%r53, [%rd2];
	and.b32  	%r110, %r53, 1;
	cvt.u16.u32 	%rs11, %r110;
	mad.lo.s32 	%r54, %r40, %r51, %r1;
	mul.wide.s32 	%rd9, %r54, 4;
	add.s64 	%rd10, %rd7, %rd9;
	.pragma "used_bytes_mask 7";
	ld.global.u32 	%r55, [%rd10];
	bfe.u32 	%r56, %r55, 0, 8;
	cvt.u16.u32 	%rs4, %r56;
	and.b16  	%rs5, %rs4, 255;
	bfe.u32 	%r57, %r55, 8, 8;
	cvt.u16.u32 	%rs6, %r57;
	and.b16  	%rs7, %rs6, 255;
	bfe.u32 	%r58, %r55, 16, 8;
	cvt.u16.u32 	%rs8, %r58;
	and.b16  	%rs9, %rs8, 255;
	mul.lo.s32 	%r59, %r39, %r110;
	mul.wide.s32 	%rd11, %r59, 4;
	add.s64 	%rd12, %rd1, %rd11;
	cvt.rn.f32.u16 	%f1, %rs5;
	ld.global.f32 	%f10, [%rd12+4];
	sub.f32 	%f11, %f1, %f10;
	cvt.rn.f32.u16 	%f2, %rs7;
	ld.global.f32 	%f12, [%rd12+8];
	sub.f32 	%f13, %f2, %f12;
	cvt.rn.f32.u16 	%f3, %rs9;
	ld.global.f32 	%f14, [%rd12+12];
	sub.f32 	%f15, %f3, %f14;
	mul.f32 	%f16, %f11, %f11;
	ld.global.f32 	%f17, [%rd12+16];
	mul.f32 	%f18, %f13, %f13;
	ld.global.f32 	%f19, [%rd12+28];
	mul.f32 	%f20, %f18, %f19;
	mul.f32 	%f21, %f15, %f15;
	ld.global.f32 	%f22, [%rd12+36];
	mul.f32 	%f23, %f11, %f13;
	ld.global.f32 	%f24, [%rd12+20];
	mul.f32 	%f25, %f11, %f15;
	ld.global.f32 	%f26, [%rd12+24];
	mul.f32 	%f27, %f25, %f26;
	mul.f32 	%f28, %f13, %f15;
	ld.global.f32 	%f29, [%rd12+32];
	ld.global.f32 	%f30, [%rd12+40];
	fma.rn.f32 	%f31, %f16, %f17, %f20;
	fma.rn.f32 	%f32, %f21, %f22, %f31;
	fma.rn.f32 	%f33, %f23, %f24, %f27;
	fma.rn.f32 	%f34, %f28, %f29, %f33;
	fma.rn.f32 	%f35, %f34, 0f40000000, %f32;
	mul.f32 	%f36, %f35, 0fBF000000;
	fma.rn.f32 	%f37, %f36, 0f3BBB989D, 0f3F000000;
	cvt.sat.f32.f32 	%f38, %f37;
	mov.f32 	%f39, 0f4B400001;
	mov.f32 	%f40, 0f437C0000;
	fma.rm.f32 	%f41, %f38, %f40, %f39;
	add.f32 	%f42, %f41, 0fCB40007F;
	neg.f32 	%f43, %f42;
	fma.rn.f32 	%f44, %f36, 0f3FB8AA3B, %f43;
	fma.rn.f32 	%f45, %f36, 0f32A57060, %f44;
	mov.b32 	%r60, %f41;
	shl.b32 	%r61, %r60, 23;
	mov.b32 	%f46, %r61;
	ex2.approx.ftz.f32 	%f47, %f45;
	mul.f32 	%f48, %f47, %f46;
	mul.f32 	%f327, %f30, %f48;
	or.b16  	%rs10, %rs11, 2;
	cvt.u32.u16 	%r109, %rs10;
	setp.le.s32 	%p4, %r38, %r109;
	@%p4 bra 	$L__BB5_12;
	sub.s32 	%r63, %r38, %r110;
	add.s32 	%r5, %r63, -3;
	shr.u32 	%r64, %r5, 1;
	add.s32 	%r6, %r64, 1;
	setp.lt.u32 	%p5, %r5, 6;
	@%p5 bra 	$L__BB5_6;
	or.b32  	%r65, %r110, 8;
	mul.lo.s32 	%r102, %r39, %r65;
	shl.b32 	%r8, %r39, 3;
	or.b32  	%r66, %r110, 6;
	mul.lo.s32 	%r101, %r39, %r66;
	or.b32  	%r67, %r110, 4;
	mul.lo.s32 	%r100, %r39, %r67;
	mul.lo.s32 	%r99, %r39, %r109;
	and.b32  	%r68, %r6, -4;
	neg.s32 	%r98, %r68;
	mov.u32 	%r111, %r110;
$L__BB5_4:
	.pragma "nounroll";
	add.s32 	%r69, %r110, 2;
	mul.wide.s32 	%rd13, %r99, 4;
	add.s64 	%rd14, %rd1, %rd13;
	ld.global.f32 	%f49, [%rd14+4];
	sub.f32 	%f50, %f1, %f49;
	ld.global.f32 	%f51, [%rd14+8];
	sub.f32 	%f52, %f2, %f51;
	ld.global.f32 	%f53, [%rd14+12];
	sub.f32 	%f54, %f3, %f53;
	mul.f32 	%f55, %f50, %f50;
	ld.global.f32 	%f56, [%rd14+16];
	mul.f32 	%f57, %f52, %f52;
	ld.global.f32 	%f58, [%rd14+28];
	mul.f32 	%f59, %f57, %f58;
	mul.f32 	%f60, %f54, %f54;
	ld.global.f32 	%f61, [%rd14+36];
	mul.f32 	%f62, %f50, %f52;
	ld.global.f32 	%f63, [%rd14+20];
	mul.f32 	%f64, %f50, %f54;
	ld.global.f32 	%f65, [%rd14+24];
	mul.f32 	%f66, %f64, %f65;
	mul.f32 	%f67, %f52, %f54;
	ld.global.f32 	%f68, [%rd14+32];
	ld.global.f32 	%f69, [%rd14+40];
	fma.rn.f32 	%f70, %f55, %f56, %f59;
	fma.rn.f32 	%f71, %f60, %f61, %f70;
	fma.rn.f32 	%f72, %f62, %f63, %f66;
	fma.rn.f32 	%f73, %f67, %f68, %f72;
	fma.rn.f32 	%f74, %f73, 0f40000000, %f71;
	mul.f32 	%f75, %f74, 0fBF000000;
	fma.rn.f32 	%f76, %f75, 0f3BBB989D, 0f3F000000;
	cvt.sat.f32.f32 	%f77, %f76;
	mov.f32 	%f78, 0f4B400001;
	mov.f32 	%f79, 0f437C0000;
	fma.rm.f32 	%f80, %f77, %f79, %f78;
	add.f32 	%f81, %f80, 0fCB40007F;
	neg.f32 	%f82, %f81;
	fma.rn.f32 	%f83, %f75, 0f3FB8AA3B, %f82;
	fma.rn.f32 	%f84, %f75, 0f32A57060, %f83;
	mov.b32 	%r70, %f80;
	shl.b32 	%r71, %r70, 23;
	mov.b32 	%f85, %r71;
	ex2.approx.ftz.f32 	%f86, %f84;
	mul.f32 	%f87, %f86, %f85;
	mul.f32 	%f88, %f69, %f87;
	setp.gt.f32 	%p6, %f88, %f327;
	selp.b32 	%r72, %r69, %r111, %p6;
	selp.f32 	%f89, %f88, %f327, %p6;
	mul.wide.s32 	%rd15, %r100, 4;
	add.s64 	%rd16, %rd1, %rd15;
	ld.global.f32 	%f90, [%rd16+4];
	sub.f32 	%f91, %f1, %f90;
	ld.global.f32 	%f92, [%rd16+8];
	sub.f32 	%f93, %f2, %f92;
	ld.global.f32 	%f94, [%rd16+12];
	sub.f32 	%f95, %f3, %f94;
	mul.f32 	%f96, %f91, %f91;
	ld.global.f32 	%f97, [%rd16+16];
	mul.f32 	%f98, %f93, %f93;
	ld.global.f32 	%f99, [%rd16+28];
	mul.f32 	%f100, %f98, %f99;
	mul.f32 	%f101, %f95, %f95;
	ld.global.f32 	%f102, [%rd16+36];
	mul.f32 	%f103, %f91, %f93;
	ld.global.f32 	%f104, [%rd16+20];
	mul.f32 	%f105, %f91, %f95;
	ld.global.f32 	%f106, [%rd16+24];
	mul.f32 	%f107, %f105, %f106;
	mul.f32 	%f108, %f93, %f95;
	ld.global.f32 	%f109, [%rd16+32];
	ld.global.f32 	%f110, [%rd16+40];
	fma.rn.f32 	%f111, %f96, %f97, %f100;
	fma.rn.f32 	%f112, %f101, %f102, %f111;
	fma.rn.f32 	%f113, %f103, %f104, %f107;
	fma.rn.f32 	%f114, %f108, %f109, %f113;
	fma.rn.f32 	%f115, %f114, 0f40000000, %f112;
	mul.f32 	%f116, %f115, 0fBF000000;
	fma.rn.f32 	%f117, %f116, 0f3BBB989D, 0f3F000000;
	cvt.sat.f32.f32 	%f118, %f117;
	fma.rm.f32 	%f119, %f118, %f79, %f78;
	add.f32 	%f120, %f119, 0fCB40007F;
	neg.f32 	%f121, %f120;
	fma.rn.f32 	%f122, %f116, 0f3FB8AA3B, %f121;
	fma.rn.f32 	%f123, %f116, 0f32A57060, %f122;
	mov.b32 	%r73, %f119;
	shl.b32 	%r74, %r73, 23;
	mov.b32 	%f124, %r74;
	ex2.approx.ftz.f32 	%f125, %f123;
	mul.f32 	%f126, %f125, %f124;
	mul.f32 	%f127, %f110, %f126;
	setp.gt.f32 	%p7, %f127, %f89;
	add.s32 	%r75, %r110, 4;
	selp.b32 	%r76, %r75, %r72, %p7;
	selp.f32 	%f128, %f127, %f89, %p7;
	mul.wide.s32 	%rd17, %r101, 4;
	add.s64 	%rd18, %rd1, %rd17;
	ld.global.f32 	%f129, [%rd18+4];
	sub.f32 	%f130, %f1, %f129;
	ld.global.f32 	%f131, [%rd18+8];
	sub.f32 	%f132, %f2, %f131;
	ld.global.f32 	%f133, [%rd18+12];
	sub.f32 	%f134, %f3, %f133;
	mul.f32 	%f135, %f130, %f130;
	ld.global.f32 	%f136, [%rd18+16];
	mul.f32 	%f137, %f132, %f132;
	ld.global.f32 	%f138, [%rd18+28];
	mul.f32 	%f139, %f137, %f138;
	mul.f32 	%f140, %f134, %f134;
	ld.global.f32 	%f141, [%rd18+36];
	mul.f32 	%f142, %f130, %f132;
	ld.global.f32 	%f143, [%rd18+20];
	mul.f32 	%f144, %f130, %f134;
	ld.global.f32 	%f145, [%rd18+24];
	mul.f32 	%f146, %f144, %f145;
	mul.f32 	%f147, %f132, %f134;
	ld.global.f32 	%f148, [%rd18+32];
	ld.global.f32 	%f149, [%rd18+40];
	fma.rn.f32 	%f150, %f135, %f136, %f139;
	fma.rn.f32 	%f151, %f140, %f141, %f150;
	fma.rn.f32 	%f152, %f142, %f143, %f146;
	fma.rn.f32 	%f153, %f147, %f148, %f152;
	fma.rn.f32 	%f154, %f153, 0f40000000, %f151;
	mul.f32 	%f155, %f154, 0fBF000000;
	fma.rn.f32 	%f156, %f155, 0f3BBB989D, 0f3F000000;
	cvt.sat.f32.f32 	%f157, %f156;
	fma.rm.f32 	%f158, %f157, %f79, %f78;
	add.f32 	%f159, %f158, 0fCB40007F;
	neg.f32 	%f160, %f159;
	fma.rn.f32 	%f161, %f155, 0f3FB8AA3B, %f160;
	fma.rn.f32 	%f162, %f155, 0f32A57060, %f161;
	mov.b32 	%r77, %f158;
	shl.b32 	%r78, %r77, 23;
	mov.b32 	%f163, %r78;
	ex2.approx.ftz.f32 	%f164, %f162;
	mul.f32 	%f165, %f164, %f163;
	mul.f32 	%f166, %f149, %f165;
	setp.gt.f32 	%p8, %f166, %f128;
	add.s32 	%r79, %r110, 6;
	selp.b32 	%r80, %r79, %r76, %p8;
	selp.f32 	%f167, %f166, %f128, %p8;
	mul.wide.s32 	%rd19, %r102, 4;
	add.s64 	%rd20, %rd1, %rd19;
	ld.global.f32 	%f168, [%rd20+4];
	sub.f32 	%f169, %f1, %f168;
	ld.global.f32 	%f170, [%rd20+8];
	sub.f32 	%f171, %f2, %f170;
	ld.global.f32 	%f172, [%rd20+12];
	sub.f32 	%f173, %f3, %f172;
	mul.f32 	%f174, %f169, %f169;
	ld.global.f32 	%f175, [%rd20+16];
	mul.f32 	%f176, %f171, %f171;
	ld.global.f32 	%f177, [%rd20+28];
	mul.f32 	%f178, %f176, %f177;
	mul.f32 	%f179, %f173, %f173;
	ld.global.f32 	%f180, [%rd20+36];
	mul.f32 	%f181, %f169, %f171;
	ld.global.f32 	%f182, [%rd20+20];
	mul.f32 	%f183, %f169, %f173;
	ld.global.f32 	%f184, [%rd20+24];
	mul.f32 	%f185, %f183, %f184;
	mul.f32 	%f186, %f171, %f173;
	ld.global.f32 	%f187, [%rd20+32];
	ld.global.f32 	%f188, [%rd20+40];
	fma.rn.f32 	%f189, %f174, %f175, %f178;
	fma.rn.f32 	%f190, %f179, %f180, %f189;
	fma.rn.f32 	%f191, %f181, %f182, %f185;
	fma.rn.f32 	%f192, %f186, %f187, %f191;
	fma.rn.f32 	%f193, %f192, 0f40000000, %f190;
	mul.f32 	%f194, %f193, 0fBF000000;
	fma.rn.f32 	%f195, %f194, 0f3BBB989D, 0f3F000000;
	cvt.sat.f32.f32 	%f196, %f195;
	fma.rm.f32 	%f197, %f196, %f79, %f78;
	add.f32 	%f198, %f197, 0fCB40007F;
	neg.f32 	%f199, %f198;
	fma.rn.f32 	%f200, %f194, 0f3FB8AA3B, %f199;
	fma.rn.f32 	%f201, %f194, 0f32A57060, %f200;
	mov.b32 	%r81, %f197;
	shl.b32 	%r82, %r81, 23;
	mov.b32 	%f202, %r82;
	ex2.approx.ftz.f32 	%f203, %f201;
	mul.f32 	%f204, %f203, %f202;
	mul.f32 	%f205, %f188, %f204;
	setp.gt.f32 	%p9, %f205, %f167;
	add.s32 	%r110, %r110, 8;
	selp.b32 	%r111, %r110, %r80, %p9;
	selp.f32 	%f327, %f205, %f167, %p9;
	add.s32 	%r102, %r102, %r8;
	add.s32 	%r101, %r101, %r8;
	add.s32 	%r100, %r100, %r8;
	add.s32 	%r99, %r99, %r8;
	add.s32 	%r98, %r98, 4;
	setp.ne.s32 	%p10, %r98, 0;
	@%p10 bra 	$L__BB5_4;
	add.s32 	%r109, %r110, 2;
	mov.u32 	%r110, %r111;
$L__BB5_6:
	and.b32  	%r84, %r6, 3;
	setp.eq.s32 	%p11, %r84, 0;
	@%p11 bra 	$L__BB5_11;
	setp.eq.s32 	%p12, %r84, 1;
	@%p12 bra 	$L__BB5_9;
	mul.lo.s32 	%r85, %r109, %r39;
	mul.wide.s32 	%rd21, %r85, 4;
	add.s64 	%rd22, %rd1, %rd21;
	ld.global.f32 	%f206, [%rd22+4];
	sub.f32 	%f207, %f1, %f206;
	ld.global.f32 	%f208, [%rd22+8];
	sub.f32 	%f209, %f2, %f208;
	ld.global.f32 	%f210, [%rd22+12];
	sub.f32 	%f211, %f3, %f210;
	mul.f32 	%f212, %f207, %f207;
	ld.global.f32 	%f213, [%rd22+16];
	mul.f32 	%f214, %f209, %f209;
	ld.global.f32 	%f215, [%rd22+28];
	mul.f32 	%f216, %f214, %f215;
	mul.f32 	%f217, %f211, %f211;
	ld.global.f32 	%f218, [%rd22+36];
	mul.f32 	%f219, %f207, %f209;
	ld.global.f32 	%f220, [%rd22+20];
	mul.f32 	%f221, %f207, %f211;
	ld.global.f32 	%f222, [%rd22+24];
	mul.f32 	%f223, %f221, %f222;
	mul.f32 	%f224, %f209, %f211;
	ld.global.f32 	%f225, [%rd22+32];
	ld.global.f32 	%f226, [%rd22+40];
	fma.rn.f32 	%f227, %f212, %f213, %f216;
	fma.rn.f32 	%f228, %f217, %f218, %f227;
	fma.rn.f32 	%f229, %f219, %f220, %f223;
	fma.rn.f32 	%f230, %f224, %f225, %f229;
	fma.rn.f32 	%f231, %f230, 0f40000000, %f228;
	mul.f32 	%f232, %f231, 0fBF000000;
	fma.rn.f32 	%f233, %f232, 0f3BBB989D, 0f3F000000;
	cvt.sat.f32.f32 	%f234, %f233;
	mov.f32 	%f235, 0f4B400001;
	mov.f32 	%f236, 0f437C0000;
	fma.rm.f32 	%f237, %f234, %f236, %f235;
	add.f32 	%f238, %f237, 0fCB40007F;
	neg.f32 	%f239, %f238;
	fma.rn.f32 	%f240, %f232, 0f3FB8AA3B, %f239;
	fma.rn.f32 	%f241, %f232, 0f32A57060, %f240;
	mov.b32 	%r86, %f237;
	shl.b32 	%r87, %r86, 23;
	mov.b32 	%f242, %r87;
	ex2.approx.ftz.f32 	%f243, %f241;
	mul.f32 	%f244, %f243, %f242;
	mul.f32 	%f245, %f226, %f244;
	setp.gt.f32 	%p13, %f245, %f327;
	selp.b32 	%r88, %r109, %r110, %p13;
	selp.f32 	%f246, %f245, %f327, %p13;
	add.s32 	%r89, %r109, 2;
	shl.b32 	%r90, %r39, 1;
	add.s32 	%r91, %r85, %r90;
	mul.wide.s32 	%rd23, %r91, 4;
	add.s64 	%rd24, %rd1, %rd23;
	ld.global.f32 	%f247, [%rd24+4];
	sub.f32 	%f248, %f1, %f247;
	ld.global.f32 	%f249, [%rd24+8];
	sub.f32 	%f250, %f2, %f249;
	ld.global.f32 	%f251, [%rd24+12];
	sub.f32 	%f252, %f3, %f251;
	mul.f32 	%f253, %f248, %f248;
	ld.global.f32 	%f254, [%rd24+16];
	mul.f32 	%f255, %f250, %f250;
	ld.global.f32 	%f256, [%rd24+28];
	mul.f32 	%f257, %f255, %f256;
	mul.f32 	%f258, %f252, %f252;
	ld.global.f32 	%f259, [%rd24+36];
	mul.f32 	%f260, %f248, %f250;
	ld.global.f32 	%f261, [%rd24+20];
	mul.f32 	%f262, %f248, %f252;
	ld.global.f32 	%f263, [%rd24+24];
	mul.f32 	%f264, %f262, %f263;
	mul.f32 	%f265, %f250, %f252;
	ld.global.f32 	%f266, [%rd24+32];
	ld.global.f32 	%f267, [%rd24+40];
	fma.rn.f32 	%f268, %f253, %f254, %f257;
	fma.rn.f32 	%f269, %f258, %f259, %f268;
	fma.rn.f32 	%f270, %f260, %f261, %f264;
	fma.rn.f32 	%f271, %f265, %f266, %f270;
	fma.rn.f32 	%f272, %f271, 0f40000000, %f269;
	mul.f32 	%f273, %f272, 0fBF000000;
	fma.rn.f32 	%f274, %f273, 0f3BBB989D, 0f3F000000;
	cvt.sat.f32.f32 	%f275, %f274;
	fma.rm.f32 	%f276, %f275, %f236, %f235;
	add.f32 	%f277, %f276, 0fCB40007F;
	neg.f32 	%f278, %f277;
	fma.rn.f32 	%f279, %f273, 0f3FB8AA3B, %f278;
	fma.rn.f32 	%f280, %f273, 0f32A57060, %f279;
	mov.b32 	%r92, %f276;
	shl.b32 	%r93, %r92, 23;
	mov.b32 	%f281, %r93;
	ex2.approx.ftz.f32 	%f282, %f280;
	mul.f32 	%f283, %f282, %f281;
	mul.f32 	%f284, %f267, %f283;
	setp.gt.f32 	%p14, %f284, %f246;
	selp.b32 	%r111, %r89, %r88, %p14;
	selp.f32 	%f327, %f284, %f246, %p14;
	add.s32 	%r109, %r109, 4;
	mov.u32 	%r110, %r111;
$L__BB5_9:
	and.b32  	%r94, %r5, 2;
	setp.ne.s32 	%p15, %r94, 0;
	@%p15 bra 	$L__BB5_11;
	mul.lo.s32 	%r95, %r109, %r39;
	mul.wide.s32 	%rd25, %r95, 4;
	add.s64 	%rd26, %rd1, %rd25;
	ld.global.f32 	%f285, [%rd26+4];
	sub.f32 	%f286, %f1, %f285;
	ld.global.f32 	%f287, [%rd26+8];
	sub.f32 	%f288, %f2, %f287;
	ld.global.f32 	%f289, [%rd26+12];
	sub.f32 	%f290, %f3, %f289;
	mul.f32 	%f291, %f286, %f286;
	ld.global.f32 	%f292, [%rd26+16];
	mul.f32 	%f293, %f288, %f288;
	ld.global.f32 	%f294, [%rd26+28];
	mul.f32 	%f295, %f293, %f294;
	mul.f32 	%f296, %f290, %f290;
	ld.global.f32 	%f297, [%rd26+36];
	mul.f32 	%f298, %f286, %f288;
	ld.global.f32 	%f299, [%rd26+20];
	mul.f32 	%f300, %f286, %f290;
	ld.global.f32 	%f301, [%rd26+24];
	mul.f32 	%f302, %f300, %f301;
	mul.f32 	%f303, %f288, %f290;
	ld.global.f32 	%f304, [%rd26+32];
	ld.global.f32 	%f305, [%rd26+40];
	fma.rn.f32 	%f306, %f291, %f292, %f295;
	fma.rn.f32 	%f307, %f296, %f297, %f306;
	fma.rn.f32 	%f308, %f298, %f299, %f302;
	fma.rn.f32 	%f309, %f303, %f304, %f308;
	fma.rn.f32 	%f310, %f309, 0f40000000, %f307;
	mul.f32 	%f311, %f310, 0fBF000000;
	fma.rn.f32 	%f312, %f311, 0f3BBB989D, 0f3F000000;
	cvt.sat.f32.f32 	%f313, %f312;
	mov.f32 	%f314, 0f4B400001;
	mov.f32 	%f315, 0f437C0000;
	fma.rm.f32 	%f316, %f313, %f315, %f314;
	add.f32 	%f317, %f316, 0fCB40007F;
	neg.f32 	%f318, %f317;
	fma.rn.f32 	%f319, %f311, 0f3FB8AA3B, %f318;
	fma.rn.f32 	%f320, %f311, 0f32A57060, %f319;
	mov.b32 	%r96, %f316;
	shl.b32 	%r97, %r96, 23;
	mov.b32 	%f321, %r97;
	ex2.approx.ftz.f32 	%f322, %f320;
	mul.f32 	%f323, %f322, %f321;
	mul.f32 	%f324, %f305, %f323;
	setp.gt.f32 	%p16, %f324, %f327;
	selp.b32 	%r111, %r109, %r110, %p16;
$L__BB5_11:
	cvt.u16.u32 	%rs11, %r111;
$L__BB5_12:
	st.global.u8 	[%rd2], %rs11;
$L__BB5_13:
	ret;

}
	// .globl	_Z12GMMFindSplitP10GMMSplit_tiPfi
.visible .entry _Z12GMMFindSplitP10GMMSplit_tiPfi(
	.param .u64 .ptr .align 1 _Z12GMMFindSplitP10GMMSplit_tiPfi_param_0,
	.param .u32 _Z12GMMFindSplitP10GMMSplit_tiPfi_param_1,
	.param .u64 .ptr .align 1 _Z12GMMFindSplitP10GMMSplit_tiPfi_param_2,
	.param .u32 _Z12GMMFindSplitP10GMMSplit_tiPfi_param_3
)
{
	.local .align 4 .b8 	__local_depot6[28];
	.reg .b64 	%SP;
	.reg .b64 	%SPL;
	.reg .pred 	%p<29>;
	.reg .b32 	%r<107>;
	.reg .b32 	%f<191>;
	.reg .b64 	%rd<47>;
	.reg .b64 	%fd<5>;
	// demoted variable
	.shared .align 4 .b8 _ZZ12GMMFindSplitP10GMMSplit_tiPfiE13s_eigenvalues[256];
	mov.u64 	%SPL, __local_depot6;
	ld.param.u64 	%rd17, [_Z12GMMFindSplitP10GMMSplit_tiPfi_param_0];
	ld.param.u32 	%r30, [_Z12GMMFindSplitP10GMMSplit_tiPfi_param_1];
	ld.param.u64 	%rd18, [_Z12GMMFindSplitP10GMMSplit_tiPfi_param_2];
	ld.param.u32 	%r31, [_Z12GMMFindSplitP10GMMSplit_tiPfi_param_3];
	cvta.to.global.u64 	%rd19, %rd18;
	add.u64 	%rd1, %SPL, 0;
	mov.u32 	%r1, %tid.x;
	shl.b32 	%r32, %r1, 1;
	mov.u32 	%r2, %tid.y;
	add.s32 	%r33, %r32, %r2;
	setp.ge.u32 	%p1, %r1, %r30;
	mul.lo.s32 	%r34, %r31, %r33;
	mul.wide.s32 	%rd21, %r34, 4;
	add.s64 	%rd2, %rd19, %rd21;
	mov.f32 	%f190, 0f00000000;
	@%p1 bra 	$L__BB6_18;
	ld.global.f32 	%f1, [%rd2+16];
	ld.global.f32 	%f29, [%rd2+36];
	setp.gt.f32 	%p2, %f1, %f29;
	selp.f32 	%f30, %f1, %f29, %p2;
	rcp.rn.f32 	%f2, %f30;
	mul.f32 	%f31, %f2, %f1;
	ld.global.f32 	%f3, [%rd2+20];
	mul.f32 	%f32, %f2, %f3;
	ld.global.f32 	%f4, [%rd2+24];
	mul.f32 	%f33, %f2, %f4;
	ld.global.f32 	%f5, [%rd2+28];
	mul.f32 	%f34, %f2, %f5;
	ld.global.f32 	%f6, [%rd2+32];
	mul.f32 	%f35, %f2, %f6;
	mul.f32 	%f36, %f2, %f29;
	mul.f32 	%f37, %f31, %f34;
	mul.f32 	%f38, %f37, %f36;
	add.f32 	%f39, %f32, %f32;
	mul.f32 	%f40, %f39, %f33;
	fma.rn.f32 	%f41, %f40, %f35, %f38;
	mul.f32 	%f42, %f31, %f35;
	mul.f32 	%f43, %f35, %f42;
	sub.f32 	%f44, %f41, %f43;
	mul.f32 	%f45, %f33, %f34;
	mul.f32 	%f46, %f33, %f45;
	sub.f32 	%f47, %f44, %f46;
	mul.f32 	%f48, %f32, %f36;
	mul.f32 	%f49, %f32, %f48;
	sub.f32 	%f50, %f47, %f49;
	mul.f32 	%f51, %f32, %f32;
	sub.f32 	%f52, %f37, %f51;
	fma.rn.f32 	%f53, %f31, %f36, %f52;
	mul.f32 	%f54, %f33, %f33;
	sub.f32 	%f55, %f53, %f54;
	fma.rn.f32 	%f56, %f34, %f36, %f55;
	mul.f32 	%f57, %f35, %f35;
	sub.f32 	%f58, %f56, %f57;
	add.f32 	%f59, %f31, %f34;
	add.f32 	%f60, %f59, %f36;
	mul.f32 	%f7, %f60, 0f3EAAAAAB;
	mul.f32 	%f61, %f60, %f7;
	sub.f32 	%f62, %f58, %f61;
	mul.f32 	%f63, %f62, 0f3EAAAAAB;
	setp.gt.f32 	%p3, %f63, 0f00000000;
	selp.f32 	%f64, 0f00000000, %f63, %p3;
	add.f32 	%f65, %f7, %f7;
	mul.f32 	%f66, %f7, %f65;
	sub.f32 	%f67, %f66, %f58;
	fma.rn.f32 	%f68, %f7, %f67, %f50;
	mul.f32 	%f69, %f68, 0f3F000000;
	mul.f32 	%f70, %f64, %f64;
	mul.f32 	%f71, %f64, %f70;
	fma.rn.f32 	%f72, %f69, %f69, %f71;
	setp.gt.f32 	%p4, %f72, 0f00000000;
	neg.f32 	%f8, %f64;
	neg.f32 	%f73, %f72;
	selp.f32 	%f74, 0f80000000, %f73, %p4;
	sqrt.rn.f32 	%f75, %f74;
	abs.f32 	%f76, %f69;
	abs.f32 	%f77, %f75;
	setp.gt.f32 	%p5, %f77, %f76;
	selp.f32 	%f78, %f77, %f76, %p5;
	selp.f32 	%f79, %f76, %f77, %p5;
	div.rn.f32 	%f80, %f79, %f78;
	mul.f32 	%f81, %f80, %f80;
	fma.rn.f32 	%f82, %f81, 0f3B33710B, 0fBC807748;
	fma.rn.f32 	%f83, %f82, %f81, 0f3D2CDAB2;
	fma.rn.f32 	%f84, %f83, %f81, 0fBD992D10;
	fma.rn.f32 	%f85, %f84, %f81, 0f3DD9EA6C;
	fma.rn.f32 	%f86, %f85, %f81, 0fBE117CB1;
	fma.rn.f32 	%f87, %f86, %f81, 0f3E4CBCE0;
	fma.rn.f32 	%f88, %f87, %f81, 0fBEAAAA7D;
	mul.f32 	%f89, %f81, %f88;
	fma.rn.f32 	%f90, %f89, %f80, %f80;
	neg.f32 	%f91, %f90;
	fma.rn.f32 	%f92, 0f3F6EE581, 0f3FD774EB, %f91;
	selp.f32 	%f93, %f92, %f90, %p5;
	selp.f32 	%f94, 0f3F6EE581, 0f3FEEE581, %p5;
	selp.f32 	%f95, %f90, %f91, %p5;
	mov.b32 	%r35, %f69;
	fma.rn.f32 	%f96, %f94, 0f3FD774EB, %f95;
	setp.lt.s32 	%p6, %r35, 0;
	selp.f32 	%f97, %f96, %f93, %p6;
	add.f32 	%f98, %f77, %f76;
	setp.eq.f32 	%p7, %f78, 0f00000000;
	selp.f32 	%f99, 0f40490FDB, 0f00000000, %p6;
	setp.eq.f32 	%p8, %f76, %f77;
	selp.f32 	%f100, 0f4016CBE4, 0f3F490FDB, %p6;
	selp.f32 	%f101, %f100, %f97, %p8;
	selp.f32 	%f102, %f99, %f101, %p7;
	abs.f32 	%f103, %f98;
	setp.nan.f32 	%p9, %f103, %f103;
	copysign.f32 	%f104, %f75, %f102;
	selp.f32 	%f105, %f98, %f104, %p9;
	mul.f32 	%f9, %f105, 0f3EAAAAAB;
	mul.f32 	%f106, %f9, 0f3F22F983;
	cvt.rni.s32.f32 	%r106, %f106;
	cvt.rn.f32.s32 	%f107, %r106;
	fma.rn.f32 	%f108, %f107, 0fBFC90FDA, %f9;
	fma.rn.f32 	%f109, %f107, 0fB3A22168, %f108;
	fma.rn.f32 	%f186, %f107, 0fA7C234C5, %f109;
	abs.f32 	%f11, %f9;
	setp.ltu.f32 	%p10, %f11, 0f47CE4780;
	mov.u32 	%r102, %r106;
	mov.f32 	%f185, %f186;
	@%p10 bra 	$L__BB6_9;
	setp.neu.f32 	%p11, %f11, 0f7F800000;
	@%p11 bra 	$L__BB6_4;
	mov.f32 	%f112, 0f00000000;
	mul.rn.f32 	%f185, %f9, %f112;
	mov.b32 	%r102, 0;
	bra.uni 	$L__BB6_9;
$L__BB6_4:
	mov.b32 	%r4, %f9;
	shl.b32 	%r37, %r4, 8;
	or.b32  	%r5, %r37, -2147483648;
	mov.b64 	%rd43, 0;
	mov.b32 	%r99, 0;
	mov.u64 	%rd41, __cudart_i2opi_f;
	mov.u64 	%rd42, %rd1;
$L__BB6_5:
	.pragma "nounroll";
	ld.global.nc.u32 	%r38, [%rd41];
	mad.wide.u32 	%rd24, %r38, %r5, %rd43;
	shr.u64 	%rd43, %rd24, 32;
	st.local.u32 	[%rd42], %rd24;
	add.s32 	%r99, %r99, 1;
	add.s64 	%rd42, %rd42, 4;
	add.s64 	%rd41, %rd41, 4;
	setp.ne.s32 	%p12, %r99, 6;
	@%p12 bra 	$L__BB6_5;
	shr.u32 	%r39, %r4, 23;
	st.local.u32 	[%rd1+24], %rd43;
	and.b32  	%r8, %r39, 31;
	and.b32  	%r40, %r39, 224;
	add.s32 	%r41, %r40, -128;
	shr.u32 	%r42, %r41, 5;
	mul.wide.u32 	%rd25, %r42, 4;
	sub.s64 	%rd9, %rd1, %rd25;
	ld.local.u32 	%r100, [%rd9+24];
	ld.local.u32 	%r101, [%rd9+20];
	setp.eq.s32 	%p13, %r8, 0;
	@%p13 bra 	$L__BB6_8;
	shf.l.wrap.b32 	%r100, %r101, %r100, %r8;
	ld.local.u32 	%r43, [%rd9+16];
	shf.l.wrap.b32 	%r101, %r43, %r101, %r8;
$L__BB6_8:
	shr.u32 	%r44, %r100, 30;
	shf.l.wrap.b32 	%r45, %r101, %r100, 2;
	shl.b32 	%r46, %r101, 2;
	shr.u32 	%r47, %r45, 31;
	add.s32 	%r48, %r47, %r44;
	neg.s32 	%r49, %r48;
	setp.lt.s32 	%p14, %r4, 0;
	selp.b32 	%r102, %r49, %r48, %p14;
	xor.b32  	%r50, %r45, %r4;
	shr.s32 	%r51, %r45, 31;
	xor.b32  	%r52, %r51, %r45;
	xor.b32  	%r53, %r51, %r46;
	cvt.u64.u32 	%rd26, %r52;
	shl.b64 	%rd27, %rd26, 32;
	cvt.u64.u32 	%rd28, %r53;
	or.b64  	%rd29, %rd27, %rd28;
	cvt.rn.f64.s64 	%fd1, %rd29;
	mul.f64 	%fd2, %fd1, 0d3BF921FB54442D19;
	cvt.rn.f32.f64 	%f110, %fd2;
	neg.f32 	%f111, %f110;
	setp.lt.s32 	%p15, %r50, 0;
	selp.f32 	%f185, %f111, %f110, %p15;
$L__BB6_9:
	setp.ltu.f32 	%p16, %f11, 0f47CE4780;
	add.s32 	%r55, %r102, 1;
	mul.rn.f32 	%f113, %f185, %f185;
	and.b32  	%r56, %r102, 1;
	setp.eq.b32 	%p17, %r56, 1;
	selp.f32 	%f114, %f185, 0f3F800000, %p17;
	fma.rn.f32 	%f115, %f113, %f114, 0f00000000;
	fma.rn.f32 	%f116, %f113, 0f37CBAC00, 0fBAB607ED;
	selp.f32 	%f117, 0fB94D4153, %f116, %p17;
	selp.f32 	%f118, 0f3C0885E4, 0f3D2AAABB, %p17;
	fma.rn.f32 	%f119, %f117, %f113, %f118;
	selp.f32 	%f120, 0fBE2AAAA8, 0fBEFFFFFF, %p17;
	fma.rn.f32 	%f121, %f119, %f113, %f120;
	fma.rn.f32 	%f122, %f121, %f115, %f114;
	and.b32  	%r57, %r55, 2;
	setp.eq.s32 	%p18, %r57, 0;
	mov.f32 	%f123, 0f00000000;
	sub.f32 	%f124, %f123, %f122;
	selp.f32 	%f15, %f122, %f124, %p18;
	@%p16 bra 	$L__BB6_17;
	setp.neu.f32 	%p19, %f11, 0f7F800000;
	@%p19 bra 	$L__BB6_12;
	mov.f32 	%f127, 0f00000000;
	mul.rn.f32 	%f186, %f9, %f127;
	mov.b32 	%r106, 0;
	bra.uni 	$L__BB6_17;
$L__BB6_12:
	mov.b32 	%r17, %f9;
	shl.b32 	%r59, %r17, 8;
	or.b32  	%r18, %r59, -2147483648;
	mov.b64 	%rd46, 0;
	mov.b32 	%r103, 0;
	mov.u64 	%rd44, __cudart_i2opi_f;
	mov.u64 	%rd45, %rd1;
$L__BB6_13:
	.pragma "nounroll";
	ld.global.nc.u32 	%r60, [%rd44];
	mad.wide.u32 	%rd32, %r60, %r18, %rd46;
	shr.u64 	%rd46, %rd32, 32;
	st.local.u32 	[%rd45], %rd32;
	add.s32 	%r103, %r103, 1;
	add.s64 	%rd45, %rd45, 4;
	add.s64 	%rd44, %rd44, 4;
	setp.ne.s32 	%p20, %r103, 6;
	@%p20 bra 	$L__BB6_13;
	shr.u32 	%r61, %r17, 23;
	st.local.u32 	[%rd1+24], %rd46;
	and.b32  	%r21, %r61, 31;
	and.b32  	%r62, %r61, 224;
	add.s32 	%r63, %r62, -128;
	shr.u32 	%r64, %r63, 5;
	mul.wide.u32 	%rd33, %r64, 4;
	sub.s64 	%rd16, %rd1, %rd33;
	ld.local.u32 	%r104, [%rd16+24];
	ld.local.u32 	%r105, [%rd16+20];
	setp.eq.s32 	%p21, %r21, 0;
	@%p21 bra 	$L__BB6_16;
	shf.l.wrap.b32 	%r104, %r105, %r104, %r21;
	ld.local.u32 	%r65, [%rd16+16];
	shf.l.wrap.b32 	%r105, %r65, %r105, %r21;
$L__BB6_16:
	shr.u32 	%r66, %r104, 30;
	shf.l.wrap.b32 	%r67, %r105, %r104, 2;
	shl.b32 	%r68, %r105, 2;
	shr.u32 	%r69, %r67, 31;
	add.s32 	%r70, %r69, %r66;
	neg.s32 	%r71, %r70;
	setp.lt.s32 	%p22, %r17, 0;
	selp.b32 	%r106, %r71, %r70, %p22;
	xor.b32  	%r72, %r67, %r17;
	shr.s32 	%r73, %r67, 31;
	xor.b32  	%r74, %r73, %r67;
	xor.b32  	%r75, %r73, %r68;
	cvt.u64.u32 	%rd34, %r74;
	shl.b64 	%rd35, %rd34, 32;
	cvt.u64.u32 	%rd36, %r75;
	or.b64  	%rd37, %rd35, %rd36;
	cvt.rn.f64.s64 	%fd3, %rd37;
	mul.f64 	%fd4, %fd3, 0d3BF921FB54442D19;
	cvt.rn.f32.f64 	%f125, %fd4;
	neg.f32 	%f126, %f125;
	setp.lt.s32 	%p23, %r72, 0;
	selp.f32 	%f186, %f126, %f125, %p23;
$L__BB6_17:
	sqrt.rn.f32 	%f128, %f8;
	mul.rn.f32 	%f129, %f186, %f186;
	and.b32  	%r77, %r106, 1;
	setp.eq.b32 	%p24, %r77, 1;
	selp.f32 	%f130, 0f3F800000, %f186, %p24;
	fma.rn.f32 	%f131, %f129, %f130, 0f00000000;
	fma.rn.f32 	%f132, %f129, 0f37CBAC00, 0fBAB607ED;
	selp.f32 	%f133, %f132, 0fB94D4153, %p24;
	selp.f32 	%f134, 0f3D2AAABB, 0f3C0885E4, %p24;
	fma.rn.f32 	%f135, %f133, %f129, %f134;
	selp.f32 	%f136, 0fBEFFFFFF, 0fBE2AAAA8, %p24;
	fma.rn.f32 	%f137, %f135, %f129, %f136;
	fma.rn.f32 	%f138, %f137, %f131, %f130;
	and.b32  	%r78, %r106, 2;
	setp.eq.s32 	%p25, %r78, 0;
	mov.f32 	%f139, 0f00000000;
	sub.f32 	%f140, %f139, %f138;
	selp.f32 	%f141, %f138, %f140, %p25;
	add.f32 	%f142, %f128, %f128;
	fma.rn.f32 	%f143, %f142, %f15, %f7;
	mul.f32 	%f144, %f141, 0f3FDDB3D7;
	add.f32 	%f145, %f15, %f144;
	mul.f32 	%f146, %f128, %f145;
	sub.f32 	%f147, %f7, %f146;
	setp.gt.f32 	%p26, %f147, %f143;
	selp.f32 	%f148, %f147, %f143, %p26;
	sub.f32 	%f149, %f15, %f144;
	mul.f32 	%f150, %f128, %f149;
	sub.f32 	%f151, %f7, %f150;
	setp.gt.f32 	%p27, %f151, %f148;
	selp.f32 	%f152, %f151, %f148, %p27;
	div.rn.f32 	%f190, %f152, %f2;
	sub.f32 	%f153, %f1, %f190;
	sub.f32 	%f154, %f5, %f190;
	mul.f32 	%f155, %f3, %f6;
	mul.f32 	%f156, %f4, %f154;
	sub.f32 	%f157, %f155, %f156;
	mul.f32 	%f158, %f4, %f4;
	mul.f32 	%f159, %f6, %f153;
	sub.f32 	%f160, %f158, %f159;
	mul.f32 	%f161, %f153, %f154;
	mul.f32 	%f162, %f3, %f4;
	sub.f32 	%f163, %f161, %f162;
	mul.f32 	%f164, %f160, %f160;
	fma.rn.f32 	%f165, %f157, %f157, %f164;
	fma.rn.f32 	%f166, %f163, %f163, %f165;
	sqrt.rn.f32 	%f167, %f166;
	rcp.rn.f32 	%f168, %f167;
	mul.f32 	%f187, %f168, %f157;
	mul.f32 	%f188, %f168, %f160;
	mul.f32 	%f189, %f168, %f163;
$L__BB6_18:
	shl.b32 	%r79, %r2, 7;
	mov.u32 	%r80, _ZZ12GMMFindSplitP10GMMSplit_tiPfiE13s_eigenvalues;
	add.s32 	%r81, %r80, %r79;
	shl.b32 	%r82, %r1, 2;
	add.s32 	%r83, %r81, %r82;
	st.shared.f32 	[%r83], %f190;
	and.b32  	%r84, %r82, 124;
	xor.b32  	%r85, %r84, 64;
	add.s32 	%r86, %r81, %r85;
	ld.shared.f32 	%f169, [%r86];
	max.f32 	%f170, %f190, %f169;
	st.shared.f32 	[%r83], %f170;
	add.s32 	%r87, %r82, 32;
	and.b32  	%r88, %r87, 124;
	add.s32 	%r89, %r81, %r88;
	ld.shared.f32 	%f171, [%r89];
	max.f32 	%f172, %f170, %f171;
	st.shared.f32 	[%r83], %f172;
	add.s32 	%r90, %r82, 16;
	and.b32  	%r91, %r90, 124;
	add.s32 	%r92, %r81, %r91;
	ld.shared.f32 	%f173, [%r92];
	max.f32 	%f174, %f172, %f173;
	st.shared.f32 	[%r83], %f174;
	add.s32 	%r93, %r82, 8;
	and.b32  	%r94, %r93, 124;
	add.s32 	%r95, %r81, %r94;
	ld.shared.f32 	%f175, [%r95];
	max.f32 	%f176, %f174, %f175;
	st.shared.f32 	[%r83], %f176;
	add.s32 	%r96, %r82, 4;
	and.b32  	%r97, %r96, 124;
	add.s32 	%r98, %r81, %r97;
	ld.shared.f32 	%f177, [%r98];
	max.f32 	%f178, %f176, %f177;
	setp.neu.f32 	%p28, %f178, %f190;
	@%p28 bra 	$L__BB6_20;
	ld.global.f32 	%f179, [%rd2+4];
	ld.global.f32 	%f180, [%rd2+8];
	ld.global.f32 	%f181, [%rd2+12];
	mul.f32 	%f182, %f188, %f180;
	fma.rn.f32 	%f183, %f187, %f179, %f182;
	fma.rn.f32 	%f184, %f189, %f181, %f183;
	cvta.to.global.u64 	%rd38, %rd17;
	mul.wide.u32 	%rd39, %r2, 20;
	add.s64 	%rd40, %rd38, %rd39;
	st.global.u32 	[%rd40], %r1;
	st.global.f32 	[%rd40+4], %f184;
	st.global.f32 	[%rd40+8], %f187;
	st.global.f32 	[%rd40+12], %f188;
	st.global.f32 	[%rd40+16], %f189;
$L__BB6_20:
	ret;

}
	// .globl	_Z10GMMDoSplitPK10GMMSplit_tiPfiPK6uchar4iPhiii
.visible .entry _Z10GMMDoSplitPK10GMMSplit_tiPfiPK6uchar4iPhiii(
	.param .u64 .ptr .align 1 _Z10GMMDoSplitPK10GMMSplit_tiPfiPK6uchar4iPhiii_param_0,
	.param .u32 _Z10GMMDoSplitPK10GMMSplit_tiPfiPK6uchar4iPhiii_param_1,
	.param .u64 .ptr .align 1 _Z10GMMDoSplitPK10GMMSplit_tiPfiPK6uchar4iPhiii_param_2,
	.param .u32 _Z10GMMDoSplitPK10GMMSplit_tiPfiPK6uchar4iPhiii_param_3,
	.param .u64 .ptr .align 1 _Z10GMMDoSplitPK10GMMSplit_tiPfiPK6uchar4iPhiii_param_4,
	.param .u32 _Z10GMMDoSplitPK10GMMSplit_tiPfiPK6uchar4iPhiii_param_5,
	.param .u64 .ptr .align 1 _Z10GMMDoSplitPK10GMMSplit_tiPfiPK6uchar4iPhiii_param_6,
	.param .u32 _Z10GMMDoSplitPK10GMMSplit_tiPfiPK6uchar4iPhiii_param_7,
	.param .u32 _Z10GMMDoSplitPK10GMMSplit_tiPfiPK6uchar4iPhiii_param_8,
	.param .u32 _Z10GMMDoSplitPK10GMMSplit_tiPfiPK6uchar4iPhiii_param_9
)
{
	.reg .pred 	%p<35>;
	.reg .b16 	%rs<52>;
	.reg .b32 	%r<172>;
	.reg .b32 	%f<51>;
	.reg .b64 	%rd<29>;
	// demoted variable
	.shared .align 4 .b8 _ZZ10GMMDoSplitPK10GMMSplit_tiPfiPK6uchar4iPhiiiE10s_gmmSplit[40];
	ld.param.u64 	%rd8, [_Z10GMMDoSplitPK10GMMSplit_tiPfiPK6uchar4iPhiii_param_0];
	ld.param.u32 	%r65, [_Z10GMMDoSplitPK10GMMSplit_tiPfiPK6uchar4iPhiii_param_1];
	ld.param.u64 	%rd9, [_Z10GMMDoSplitPK10GMMSplit_tiPfiPK6uchar4iPhiii_param_4];
	ld.param.u64 	%rd10, [_Z10GMMDoSplitPK10GMMSplit_tiPfiPK6uchar4iPhiii_param_6];
	ld.param.u32 	%r68, [_Z10GMMDoSplitPK10GMMSplit_tiPfiPK6uchar4iPhiii_param_8];
	ld.param.u32 	%r69, [_Z10GMMDoSplitPK10GMMSplit_tiPfiPK6uchar4iPhiii_param_9];
	cvta.to.global.u64 	%rd1, %rd9;
	cvta.to.global.u64 	%rd2, %rd10;
	mov.u32 	%r171, %tid.y;
	setp.ne.s32 	%p1, %r171, 0;
	mov.u32 	%r70, %tid.x;
	setp.gt.u32 	%p2, %r70, 9;
	or.pred  	%p3, %p1, %p2;
	@%p3 bra 	$L__BB7_2;
	cvta.to.global.u64 	%rd11, %rd8;
	mul.wide.u32 	%rd12, %r70, 4;
	add.s64 	%rd13, %rd11, %rd12;
	ld.global.u32 	%r71, [%rd13];
	shl.b32 	%r72, %r70, 2;
	mov.u32 	%r73, _ZZ10GMMDoSplitPK10GMMSplit_tiPfiPK6uchar4iPhiiiE10s_gmmSplit;
	add.s32 	%r74, %r73, %r72;
	st.shared.u32 	[%r74], %r71;
$L__BB7_2:
	bar.sync 	0;
	mov.u32 	%r75, %ctaid.x;
	shl.b32 	%r3, %r75, 5;
	add.s32 	%r4, %r3, %r70;
	mov.u32 	%r76, %ctaid.y;
	shl.b32 	%r5, %r76, 5;
	setp.gt.u32 	%p4, %r171, 31;
	@%p4 bra 	$L__BB7_29;
	cvt.u16.u32 	%rs1, %r65;
	mov.u32 	%r6, %ntid.y;
	add.s32 	%r77, %r171, %r6;
	max.u32 	%r78, %r77, 32;
	setp.lt.u32 	%p5, %r77, 32;
	selp.u32 	%r79, 1, 0, %p5;
	add.s32 	%r80, %r77, %r79;
	sub.s32 	%r81, %r78, %r80;
	div.u32 	%r82, %r81, %r6;
	add.s32 	%r7, %r82, %r79;
	and.b32  	%r83, %r7, 3;
	setp.eq.s32 	%p6, %r83, 3;
	@%p6 bra 	$L__BB7_10;
	ld.param.u32 	%r150, [_Z10GMMDoSplitPK10GMMSplit_tiPfiPK6uchar4iPhiii_param_7];
	ld.param.u32 	%r146, [_Z10GMMDoSplitPK10GMMSplit_tiPfiPK6uchar4iPhiii_param_5];
	add.s32 	%r84, %r7, 1;
	and.b32  	%r85, %r84, 3;
	add.s32 	%r155, %r171, %r5;
	mad.lo.s32 	%r86, %r146, %r155, %r70;
	add.s32 	%r157, %r86, %r3;
	mad.lo.s32 	%r87, %r150, %r155, %r70;
	add.s32 	%r156, %r87, %r3;
	neg.s32 	%r154, %r85;
$L__BB7_5:
	.pragma "nounroll";
	setp.ge.s32 	%p7, %r4, %r68;
	setp.ge.s32 	%p8, %r155, %r69;
	or.pred  	%p9, %p7, %p8;
	@%p9 bra 	$L__BB7_9;
	cvt.s64.s32 	%rd14, %r156;
	add.s64 	%rd3, %rd2, %rd14;
	ld.global.u8 	%rs7, [%rd3];
	and.b16  	%rs2, %rs7, 1;
	shr.u16 	%rs8, %rs7, 1;
	cvt.u32.u16 	%r88, %rs8;
	mul.wide.u16 	%r89, %rs2, 20;
	mov.u32 	%r90, _ZZ10GMMDoSplitPK10GMMSplit_tiPfiPK6uchar4iPhiiiE10s_gmmSplit;
	add.s32 	%r16, %r90, %r89;
	ld.shared.u32 	%r91, [%r16];
	setp.ne.s32 	%p10, %r91, %r88;
	@%p10 bra 	$L__BB7_9;
	mul.wide.s32 	%rd15, %r157, 4;
	add.s64 	%rd16, %rd1, %rd15;
	.pragma "used_bytes_mask 7";
	ld.global.u32 	%r92, [%rd16];
	bfe.u32 	%r93, %r92, 0, 8;
	cvt.u16.u32 	%rs9, %r93;
	and.b16  	%rs10, %rs9, 255;
	bfe.u32 	%r94, %r92, 8, 8;
	cvt.u16.u32 	%rs11, %r94;
	and.b16  	%rs12, %rs11, 255;
	bfe.u32 	%r95, %r92, 16, 8;
	cvt.u16.u32 	%rs13, %r95;
	and.b16  	%rs14, %rs13, 255;
	ld.shared.f32 	%f1, [%r16+8];
	ld.shared.f32 	%f2, [%r16+12];
	ld.shared.f32 	%f3, [%r16+16];
	cvt.rn.f32.u16 	%f4, %rs10;
	cvt.rn.f32.u16 	%f5, %rs12;
	cvt.rn.f32.u16 	%f6, %rs14;
	mul.f32 	%f7, %f2, %f5;
	fma.rn.f32 	%f8, %f1, %f4, %f7;
	fma.rn.f32 	%f9, %f3, %f6, %f8;
	ld.shared.f32 	%f10, [%r16+4];
	setp.leu.f32 	%p11, %f9, %f10;
	@%p11 bra 	$L__BB7_9;
	add.s16 	%rs15, %rs2, %rs1;
	st.global.u8 	[%rd3], %rs15;
$L__BB7_9:
	ld.param.u32 	%r151, [_Z10GMMDoSplitPK10GMMSplit_tiPfiPK6uchar4iPhiii_param_7];
	ld.param.u32 	%r147, [_Z10GMMDoSplitPK10GMMSplit_tiPfiPK6uchar4iPhiii_param_5];
	mov.u32 	%r96, %tid.y;
	mad.lo.s32 	%r171, %r6, %r85, %r96;
	mad.lo.s32 	%r157, %r6, %r147, %r157;
	mad.lo.s32 	%r156, %r6, %r151, %r156;
	add.s32 	%r155, %r155, %r6;
	add.s32 	%r154, %r154, 1;
	setp.ne.s32 	%p12, %r154, 0;
	@%p12 bra 	$L__BB7_5;
$L__BB7_10:
	setp.lt.u32 	%p13, %r7, 3;
	@%p13 bra 	$L__BB7_29;
	ld.param.u32 	%r152, [_Z10GMMDoSplitPK10GMMSplit_tiPfiPK6uchar4iPhiii_param_7];
	ld.param.u32 	%r148, [_Z10GMMDoSplitPK10GMMSplit_tiPfiPK6uchar4iPhiii_param_5];
	add.s32 	%r159, %r171, %r5;
	add.s32 	%r170, %r159, %r6;
	mad.lo.s32 	%r99, %r152, %r170, %r70;
	add.s32 	%r169, %r99, %r3;
	mad.lo.s32 	%r100, %r148, %r170, %r70;
	add.s32 	%r168, %r100, %r3;
	shl.b32 	%r101, %r6, 1;
	add.s32 	%r167, %r159, %r101;
	mad.lo.s32 	%r102, %r152, %r167, %r70;
	add.s32 	%r166, %r102, %r3;
	mad.lo.s32 	%r103, %r148, %r167, %r70;
	add.s32 	%r165, %r103, %r3;
	mad.lo.s32 	%r164, %r6, 3, %r159;
	mad.lo.s32 	%r104, %r152, %r164, %r70;
	add.s32 	%r163, %r104, %r3;
	mad.lo.s32 	%r105, %r148, %r164, %r70;
	add.s32 	%r162, %r105, %r3;
	mad.lo.s32 	%r106, %r152, %r159, %r70;
	add.s32 	%r161, %r106, %r3;
	mad.lo.s32 	%r107, %r148, %r159, %r70;
	add.s32 	%r160, %r107, %r3;
$L__BB7_12:
	setp.ge.s32 	%p14, %r4, %r68;
	setp.ge.s32 	%p15, %r159, %r69;
	or.pred  	%p16, %p14, %p15;
	@%p16 bra 	$L__BB7_16;
	cvt.s64.s32 	%rd17, %r161;
	add.s64 	%rd4, %rd2, %rd17;
	ld.global.u8 	%rs16, [%rd4];
	and.b16  	%rs3, %rs16, 1;
	shr.u16 	%rs17, %rs16, 1;
	cvt.u32.u16 	%r108, %rs17;
	mul.wide.u16 	%r109, %rs3, 20;
	mov.u32 	%r110, _ZZ10GMMDoSplitPK10GMMSplit_tiPfiPK6uchar4iPhiiiE10s_gmmSplit;
	add.s32 	%r48, %r110, %r109;
	ld.shared.u32 	%r111, [%r48];
	setp.ne.s32 	%p17, %r111, %r108;
	@%p17 bra 	$L__BB7_16;
	mul.wide.s32 	%rd18, %r160, 4;
	add.s64 	%rd19, %rd1, %rd18;
	.pragma "used_bytes_mask 7";
	ld.global.u32 	%r112, [%rd19];
	bfe.u32 	%r113, %r112, 0, 8;
	cvt.u16.u32 	%rs18, %r113;
	and.b16  	%rs19, %rs18, 255;
	bfe.u32 	%r114, %r112, 8, 8;
	cvt.u16.u32 	%rs20, %r114;
	and.b16  	%rs21, %rs20, 255;
	bfe.u32 	%r115, %r112, 16, 8;
	cvt.u16.u32 	%rs22, %r115;
	and.b16  	%rs23, %rs22, 255;
	ld.shared.f32 	%f11, [%r48+8];
	ld.shared.f32 	%f12, [%r48+12];
	ld.shared.f32 	%f13, [%r48+16];
	cvt.rn.f32.u16 	%f14, %rs19;
	cvt.rn.f32.u16 	%f15, %rs21;
	cvt.rn.f32.u16 	%f16, %rs23;
	mul.f32 	%f17, %f12, %f15;
	fma.rn.f32 	%f18, %f11, %f14, %f17;
	fma.rn.f32 	%f19, %f13, %f16, %f18;
	ld.shared.f32 	%f20, [%r48+4];
	setp.leu.f32 	%p18, %f19, %f20;
	@%p18 bra 	$L__BB7_16;
	add.s16 	%rs24, %rs3, %rs1;
	st.global.u8 	[%rd4], %rs24;
$L__BB7_16:
	setp.ge.s32 	%p19, %r4, %r68;
	setp.ge.s32 	%p20, %r170, %r69;
	or.pred  	%p21, %p19, %p20;
	@%p21 bra 	$L__BB7_20;
	cvt.s64.s32 	%rd20, %r169;
	add.s64 	%rd5, %rd2, %rd20;
	ld.global.u8 	%rs25, [%rd5];
	and.b16  	%rs4, %rs25, 1;
	shr.u16 	%rs26, %rs25, 1;
	cvt.u32.u16 	%r116, %rs26;
	mul.wide.u16 	%r117, %rs4, 20;
	mov.u32 	%r118, _ZZ10GMMDoSplitPK10GMMSplit_tiPfiPK6uchar4iPhiiiE10s_gmmSplit;
	add.s32 	%r49, %r118, %r117;
	ld.shared.u32 	%r119, [%r49];
	setp.ne.s32 	%p22, %r119, %r116;
	@%p22 bra 	$L__BB7_20;
	mul.wide.s32 	%rd21, %r168, 4;
	add.s64 	%rd22, %rd1, %rd21;
	.pragma "used_bytes_mask 7";
	ld.global.u32 	%r120, [%rd22];
	bfe.u32 	%r121, %r120, 0, 8;
	cvt.u16.u32 	%rs27, %r121;
	and.b16  	%rs28, %rs27, 255;
	bfe.u32 	%r122, %r120, 8, 8;
	cvt.u16.u32 	%rs29, %r122;
	and.b16  	%rs30, %rs29, 255;
	bfe.u32 	%r123, %r120, 16, 8;
	cvt.u16.u32 	%rs31, %r123;
	and.b16  	%rs32, %rs31, 255;
	ld.shared.f32 	%f21, [%r49+8];
	ld.shared.f32 	%f22, [%r49+12];
	ld.shared.f32 	%f23, [%r49+16];
	cvt.rn.f32.u16 	%f24, %rs28;
	cvt.rn.f32.u16 	%f25, %rs30;
	cvt.rn.f32.u16 	%f26, %rs32;
	mul.f32 	%f27, %f22, %f25;
	fma.rn.f32 	%f28, %f21, %f24, %f27;
	fma.rn.f32 	%f29, %f23, %f26, %f28;
	ld.shared.f32 	%f30, [%r49+4];
	setp.leu.f32 	%p23, %f29, %f30;
	@%p23 bra 	$L__BB7_20;
	add.s16 	%rs33, %rs4, %rs1;
	st.global.u8 	[%rd5], %rs33;
$L__BB7_20:
	setp.ge.s32 	%p24, %r4, %r68;
	setp.ge.s32 	%p25, %r167, %r69;
	or.pred  	%p26, %p24, %p25;
	@%p26 bra 	$L__BB7_24;
	cvt.s64.s32 	%rd23, %r166;
	add.s64 	%rd6, %rd2, %rd23;
	ld.global.u8 	%rs34, [%rd6];
	and.b16  	%rs5, %rs34, 1;
	shr.u16 	%rs35, %rs34, 1;
	cvt.u32.u16 	%r124, %rs35;
	mul.wide.u16 	%r125, %rs5, 20;
	mov.u32 	%r126, _ZZ10GMMDoSplitPK10GMMSplit_tiPfiPK6uchar4iPhiiiE10s_gmmSplit;
	add.s32 	%r50, %r126, %r125;
	ld.shared.u32 	%r127, [%r50];
	setp.ne.s32 	%p27, %r127, %r124;
	@%p27 bra 	$L__BB7_24;
	mul.wide.s32 	%rd24, %r165, 4;
	add.s64 	%rd25, %rd1, %rd24;
	.pragma "used_bytes_mask 7";
	ld.global.u32 	%r128, [%rd25];
	bfe.u32 	%r129, %r128, 0, 8;
	cvt.u16.u32 	%rs36, %r129;
	and.b16  	%rs37, %rs36, 255;
	bfe.u32 	%r130, %r128, 8, 8;
	cvt.u16.u32 	%rs38, %r130;
	and.b16  	%rs39, %rs38, 255;
	bfe.u32 	%r131, %r128, 16, 8;
	cvt.u16.u32 	%rs40, %r131;
	and.b16  	%rs41, %rs40, 255;
	ld.shared.f32 	%f31, [%r50+8];
	ld.shared.f32 	%f32, [%r50+12];
	ld.shared.f32 	%f33, [%r50+16];
	cvt.rn.f32.u16 	%f34, %rs37;
	cvt.rn.f32.u16 	%f35, %rs39;
	cvt.rn.f32.u16 	%f36, %rs41;
	mul.f32 	%f37, %f32, %f35;
	fma.rn.f32 	%f38, %f31, %f34, %f37;
	fma.rn.f32 	%f39, %f33, %f36, %f38;
	ld.shared.f32 	%f40, [%r50+4];
	setp.leu.f32 	%p28, %f39, %f40;
	@%p28 bra 	$L__BB7_24;
	add.s16 	%rs42, %rs5, %rs1;
	st.global.u8 	[%rd6], %rs42;
$L__BB7_24:
	setp.ge.s32 	%p29, %r4, %r68;
	setp.ge.s32 	%p30, %r164, %r69;
	or.pred  	%p31, %p29, %p30;
	@%p31 bra 	$L__BB7_28;
	cvt.s64.s32 	%rd26, %r163;
	add.s64 	%rd7, %rd2, %rd26;
	ld.global.u8 	%rs43, [%rd7];
	and.b16  	%rs6, %rs43, 1;
	shr.u16 	%rs44, %rs43, 1;
	cvt.u32.u16 	%r132, %rs44;
	mul.wide.u16 	%r133, %rs6, 20;
	mov.u32 	%r134, _ZZ10GMMDoSplitPK10GMMSplit_tiPfiPK6uchar4iPhiiiE10s_gmmSplit;
	add.s32 	%r51, %r134, %r133;
	ld.shared.u32 	%r135, [%r51];
	setp.ne.s32 	%p32, %r135, %r132;
	@%p32 bra 	$L__BB7_28;
	mul.wide.s32 	%rd27, %r162, 4;
	add.s64 	%rd28, %rd1, %rd27;
	.pragma "used_bytes_mask 7";
	ld.global.u32 	%r136, [%rd28];
	bfe.u32 	%r137, %r136, 0, 8;
	cvt.u16.u32 	%rs45, %r137;
	and.b16  	%rs46, %rs45, 255;
	bfe.u32 	%r138, %r136, 8, 8;
	cvt.u16.u32 	%rs47, %r138;
	and.b16  	%rs48, %rs47, 255;
	bfe.u32 	%r139, %r136, 16, 8;
	cvt.u16.u32 	%rs49, %r139;
	and.b16  	%rs50, %rs49, 255;
	ld.shared.f32 	%f41, [%r51+8];
	ld.shared.f32 	%f42, [%r51+12];
	ld.shared.f32 	%f43, [%r51+16];
	cvt.rn.f32.u16 	%f44, %rs46;
	cvt.rn.f32.u16 	%f45, %rs48;
	cvt.rn.f32.u16 	%f46, %rs50;
	mul.f32 	%f47, %f42, %f45;
	fma.rn.f32 	%f48, %f41, %f44, %f47;
	fma.rn.f32 	%f49, %f43, %f46, %f48;
	ld.shared.f32 	%f50, [%r51+4];
	setp.leu.f32 	%p33, %f49, %f50;
	@%p33 bra 	$L__BB7_28;
	add.s16 	%rs51, %rs6, %rs1;
	st.global.u8 	[%rd7], %rs51;
$L__BB7_28:
	ld.param.u32 	%r153, [_Z10GMMDoSplitPK10GMMSplit_tiPfiPK6uchar4iPhiii_param_7];
	ld.param.u32 	%r149, [_Z10GMMDoSplitPK10GMMSplit_tiPfiPK6uchar4iPhiii_param_5];
	mov.u32 	%r140, %ntid.y;
	shl.b32 	%r141, %r140, 2;
	add.s32 	%r171, %r171, %r141;
	add.s32 	%r170, %r170, %r141;
	mul.lo.s32 	%r142, %r140, %r153;
	shl.b32 	%r143, %r142, 2;
	add.s32 	%r169, %r169, %r143;
	mul.lo.s32 	%r144, %r140, %r149;
	shl.b32 	%r145, %r144, 2;
	add.s32 	%r168, %r168, %r145;
	add.s32 	%r167, %r167, %r141;
	add.s32 	%r166, %r166, %r143;
	add.s32 	%r165, %r165, %r145;
	add.s32 	%r164, %r164, %r141;
	add.s32 	%r163, %r163, %r143;
	add.s32 	%r162, %r162, %r145;
	add.s32 	%r161, %r161, %r143;
	add.s32 	%r160, %r160, %r145;
	add.s32 	%r159, %r159, %r141;
	setp.lt.u32 	%p34, %r171, 32;
	@%p34 bra 	$L__BB7_12;
$L__BB7_29:
	ret;

}
	// .globl	_Z17GMMFinalizeKernelILi4ELb0EEvPfS0_ii
.visible .entry _Z17GMMFinalizeKernelILi4ELb0EEvPfS0_ii(
	.param .u64 .ptr .align 1 _Z17GMMFinalizeKernelILi4ELb0EEvPfS0_ii_param_0,
	.param .u64 .ptr .align 1 _Z17GMMFinalizeKernelILi4ELb0EEvPfS0_ii_param_1,
	.param .u32 _Z17GMMFinalizeKernelILi4ELb0EEvPfS0_ii_param_2,
	.param .u32 _Z17GMMFinalizeKernelILi4ELb0EEvPfS0_ii_param_3
)
{
	.reg .pred 	%p<25>;
	.reg .b32 	%r<203>;
	.reg .b32 	%f<143>;
	.reg .b64 	%rd<132>;
	// demoted variable
	.shared .align 4 .b8 _ZZ17GMMFinalizeKernelILi4ELb0EEvPfS0_iiE5s_gmm[512];
	// demoted variable
	.shared .align 4 .b8 _ZZ17GMMFinalizeKernelILi4ELb0EEvPfS0_iiE7s_final[16];
	// demoted variable
	.shared .align 4 .b8 _ZZ17GMMFinalizeKernelILi4ELb0EEvPfS0_iiE9final_gmm[60];
	ld.param.u64 	%rd3, [_Z17GMMFinalizeKernelILi4ELb0EEvPfS0_ii_param_0];
	ld.param.u64 	%rd4, [_Z17GMMFinalizeKernelILi4ELb0EEvPfS0_ii_param_1];
	ld.param.u32 	%r93, [_Z17GMMFinalizeKernelILi4ELb0EEvPfS0_ii_param_2];
	ld.param.u32 	%r94, [_Z17GMMFinalizeKernelILi4ELb0EEvPfS0_ii_param_3];
	cvta.to.global.u64 	%rd1, %rd4;
	mov.u32 	%r96, %ctaid.x;
	mul.lo.s32 	%r1, %r93, %r96;
	mul.lo.s32 	%r97, %r1, %r94;
	cvt.u64.u32 	%rd2, %r97;
	mov.u32 	%r2, %tid.x;
	shl.b32 	%r98, %r2, 2;
	and.b32  	%r99, %r98, 3968;
	mov.u32 	%r100, _ZZ17GMMFinalizeKernelILi4ELb0EEvPfS0_iiE5s_gmm;
	add.s32 	%r101, %r100, %r99;
	and.b32  	%r102, %r98, 124;
	add.s32 	%r3, %r101, %r102;
	xor.b32  	%r103, %r102, 64;
	add.s32 	%r4, %r101, %r103;
	add.s32 	%r104, %r98, 32;
	and.b32  	%r105, %r104, 124;
	add.s32 	%r5, %r101, %r105;
	add.s32 	%r106, %r98, 16;
	and.b32  	%r107, %r106, 124;
	add.s32 	%r6, %r101, %r107;
	add.s32 	%r108, %r98, 8;
	and.b32  	%r109, %r108, 124;
	add.s32 	%r7, %r101, %r109;
	add.s32 	%r110, %r98, 4;
	and.b32  	%r111, %r110, 124;
	add.s32 	%r8, %r101, %r111;
	shr.u32 	%r112, %r2, 3;
	and.b32  	%r113, %r112, 124;
	mov.u32 	%r114, _ZZ17GMMFinalizeKernelILi4ELb0EEvPfS0_iiE7s_final;
	add.s32 	%r9, %r114, %r113;
	not.b32 	%r115, %r2;
	add.s32 	%r10, %r94, %r115;
	shr.u32 	%r116, %r10, 7;
	add.s32 	%r117, %r116, 1;
	and.b32  	%r11, %r117, 15;
	and.b32  	%r12, %r117, 7;
	and.b32  	%r13, %r117, 3;
	or.b32  	%r118, %r2, 1024;
	mul.lo.s32 	%r14, %r93, %r118;
	shl.b32 	%r15, %r93, 11;
	add.s32 	%r119, %r2, 1152;
	mul.lo.s32 	%r16, %r93, %r119;
	add.s32 	%r120, %r2, 1280;
	mul.lo.s32 	%r17, %r93, %r120;
	add.s32 	%r121, %r2, 1408;
	mul.lo.s32 	%r18, %r93, %r121;
	add.s32 	%r122, %r2, 1536;
	mul.lo.s32 	%r19, %r93, %r122;
	add.s32 	%r123, %r2, 1664;
	mul.lo.s32 	%r20, %r93, %r123;
	add.s32 	%r124, %r2, 1792;
	mul.lo.s32 	%r21, %r93, %r124;
	add.s32 	%r125, %r2, 1920;
	mul.lo.s32 	%r22, %r93, %r125;
	add.s32 	%r126, %r2, 512;
	mul.lo.s32 	%r23, %r93, %r126;
	add.s32 	%r127, %r2, 640;
	mul.lo.s32 	%r24, %r93, %r127;
	add.s32 	%r128, %r2, 768;
	mul.lo.s32 	%r25, %r93, %r128;
	add.s32 	%r129, %r2, 896;
	mul.lo.s32 	%r26, %r93, %r129;
	add.s32 	%r130, %r2, 256;
	mul.lo.s32 	%r27, %r93, %r130;
	add.s32 	%r131, %r2, 384;
	mul.lo.s32 	%r28, %r93, %r131;
	add.s32 	%r132, %r2, 128;
	mul.lo.s32 	%r29, %r93, %r132;
	mul.lo.s32 	%r30, %r2, %r93;
	and.b32  	%r133, %r117, 67108848;
	neg.s32 	%r31, %r133;
	mov.f32 	%f132, 0f3F800000;
	mov.b32 	%r181, 0;
$L__BB8_1:
	setp.ge.s32 	%p1, %r2, %r94;
	mov.f32 	%f140, 0f00000000;
	@%p1 bra 	$L__BB8_15;
	setp.lt.u32 	%p2, %r10, 1920;
	mov.f32 	%f140, 0f00000000;
	mov.u32 	%r200, %r2;
	@%p2 bra 	$L__BB8_5;
	add.s32 	%r198, %r14, %r181;
	add.s32 	%r197, %r16, %r181;
	add.s32 	%r196, %r17, %r181;
	add.s32 	%r195, %r18, %r181;
	add.s32 	%r194, %r19, %r181;
	add.s32 	%r193, %r20, %r181;
	add.s32 	%r192, %r21, %r181;
	add.s32 	%r191, %r22, %r181;
	add.s32 	%r190, %r23, %r181;
	add.s32 	%r189, %r24, %r181;
	add.s32 	%r188, %r25, %r181;
	add.s32 	%r187, %r26, %r181;
	add.s32 	%r186, %r27, %r181;
	add.s32 	%r185, %r28, %r181;
	add.s32 	%r184, %r29, %r181;
	add.s32 	%r183, %r30, %r181;
	mov.f32 	%f140, 0f00000000;
	mov.u32 	%r182, %r31;
	mov.u32 	%r200, %r2;
$L__BB8_4:
	.pragma "nounroll";
	cvt.s64.s32 	%rd5, %r183;
	add.s64 	%rd6, %rd5, %rd2;
	shl.b64 	%rd7, %rd6, 2;
	add.s64 	%rd8, %rd1, %rd7;
	ld.global.f32 	%f32, [%rd8];
	add.f32 	%f33, %f140, %f32;
	cvt.s64.s32 	%rd9, %r184;
	add.s64 	%rd10, %rd9, %rd2;
	shl.b64 	%rd11, %rd10, 2;
	add.s64 	%rd12, %rd1, %rd11;
	ld.global.f32 	%f34, [%rd12];
	add.f32 	%f35, %f33, %f34;
	cvt.s64.s32 	%rd13, %r186;
	add.s64 	%rd14, %rd13, %rd2;
	shl.b64 	%rd15, %rd14, 2;
	add.s64 	%rd16, %rd1, %rd15;
	ld.global.f32 	%f36, [%rd16];
	add.f32 	%f37, %f35, %f36;
	cvt.s64.s32 	%rd17, %r185;
	add.s64 	%rd18, %rd17, %rd2;
	shl.b64 	%rd19, %rd18, 2;
	add.s64 	%rd20, %rd1, %rd19;
	ld.global.f32 	%f38, [%rd20];
	add.f32 	%f39, %f37, %f38;
	cvt.s64.s32 	%rd21, %r190;
	add.s64 	%rd22, %rd21, %rd2;
	shl.b64 	%rd23, %rd22, 2;
	add.s64 	%rd24, %rd1, %rd23;
	ld.global.f32 	%f40, [%rd24];
	add.f32 	%f41, %f39, %f40;
	cvt.s64.s32 	%rd25, %r189;
	add.s64 	%rd26, %rd25, %rd2;
	shl.b64 	%rd27, %rd26, 2;
	add.s64 	%rd28, %rd1, %rd27;
	ld.global.f32 	%f42, [%rd28];
	add.f32 	%f43, %f41, %f42;
	cvt.s64.s32 	%rd29, %r188;
	add.s64 	%rd30, %rd29, %rd2;
	shl.b64 	%rd31, %rd30, 2;
	add.s64 	%rd32, %rd1, %rd31;
	ld.global.f32 	%f44, [%rd32];
	add.f32 	%f45, %f43, %f44;
	cvt.s64.s32 	%rd33, %r187;
	add.s64 	%rd34, %rd33, %rd2;
	shl.b64 	%rd35, %rd34, 2;
	add.s64 	%rd36, %rd1, %rd35;
	ld.global.f32 	%f46, [%rd36];
	add.f32 	%f47, %f45, %f46;
	cvt.s64.s32 	%rd37, %r198;
	add.s64 	%rd38, %rd37, %rd2;
	shl.b64 	%rd39, %rd38, 2;
	add.s64 	%rd40, %rd1, %rd39;
	ld.global.f32 	%f48, [%rd40];
	add.f32 	%f49, %f47, %f48;
	cvt.s64.s32 	%rd41, %r197;
	add.s64 	%rd42, %rd41, %rd2;
	shl.b64 	%rd43, %rd42, 2;
	add.s64 	%rd44, %rd1, %rd43;
	ld.global.f32 	%f50, [%rd44];
	add.f32 	%f51, %f49, %f50;
	cvt.s64.s32 	%rd45, %r196;
	add.s64 	%rd46, %rd45, %rd2;
	shl.b64 	%rd47, %rd46, 2;
	add.s64 	%rd48, %rd1, %rd47;
	ld.global.f32 	%f52, [%rd48];
	add.f32 	%f53, %f51, %f52;
	cvt.s64.s32 	%rd49, %r195;
	add.s64 	%rd50, %rd49, %rd2;
	shl.b64 	%rd51, %rd50, 2;
	add.s64 	%rd52, %rd1, %rd51;
	ld.global.f32 	%f54, [%rd52];
	add.f32 	%f55, %f53, %f54;
	cvt.s64.s32 	%rd53, %r194;
	add.s64 	%rd54, %rd53, %rd2;
	shl.b64 	%rd55, %rd54, 2;
	add.s64 	%rd56, %rd1, %rd55;
	ld.global.f32 	%f56, [%rd56];
	add.f32 	%f57, %f55, %f56;
	cvt.s64.s32 	%rd57, %r193;
	add.s64 	%rd58, %rd57, %rd2;
	shl.b64 	%rd59, %rd58, 2;
	add.s64 	%rd60, %rd1, %rd59;
	ld.global.f32 	%f58, [%rd60];
	add.f32 	%f59, %f57, %f58;
	cvt.s64.s32 	%rd61, %r192;
	add.s64 	%rd62, %rd61, %rd2;
	shl.b64 	%rd63, %rd62, 2;
	add.s64 	%rd64, %rd1, %rd63;
	ld.global.f32 	%f60, [%rd64];
	add.f32 	%f61, %f59, %f60;
	cvt.s64.s32 	%rd65, %r191;
	add.s64 	%rd66, %rd65, %rd2;
	shl.b64 	%rd67, %rd66, 2;
	add.s64 	%rd68, %rd1, %rd67;
	ld.global.f32 	%f62, [%rd68];
	add.f32 	%f140, %f61, %f62;
	add.s32 	%r200, %r200, 2048;
	add.s32 	%r198, %r198, %r15;
	add.s32 	%r197, %r197, %r15;
	add.s32 	%r196, %r196, %r15;
	add.s32 	%r195, %r195, %r15;
	add.s32 	%r194, %r194, %r15;
	add.s32 	%r193, %r193, %r15;
	add.s32 	%r192, %r192, %r15;
	add.s32 	%r191, %r191, %r15;
	add.s32 	%r190, %r190, %r15;
	add.s32 	%r189, %r189, %r15;
	add.s32 	%r188, %r188, %r15;
	add.s32 	%r187, %r187, %r15;
	add.s32 	%r186, %r186, %r15;
	add.s32 	%r185, %r185, %r15;
	add.s32 	%r184, %r184, %r15;
	add.s32 	%r183, %r183, %r15;
	add.s32 	%r182, %r182, 16;
	setp.ne.s32 	%p3, %r182, 0;
	@%p3 bra 	$L__BB8_4;
$L__BB8_5:
	setp.eq.s32 	%p4, %r11, 0;
	@%p4 bra 	$L__BB8_15;
	add.s32 	%r134, %r11, -1;
	setp.lt.u32 	%p5, %r134, 7;
	@%p5 bra 	$L__BB8_8;
	mad.lo.s32 	%r135, %r200, %r93, %r181;
	cvt.s64.s32 	%rd69, %r135;
	add.s64 	%rd70, %rd69, %rd2;
	shl.b64 	%rd71, %rd70, 2;
	add.s64 	%rd72, %rd1, %rd71;
	ld.global.f32 	%f64, [%rd72];
	add.f32 	%f65, %f140, %f64;
	shl.b32 	%r136, %r93, 7;
	add.s32 	%r137, %r135, %r136;
	cvt.s64.s32 	%rd73, %r137;
	add.s64 	%rd74, %rd73, %rd2;
	shl.b64 	%rd75, %rd74, 2;
	add.s64 	%rd76, %rd1, %rd75;
	ld.global.f32 	%f66, [%rd76];
	add.f32 	%f67, %f65, %f66;
	shl.b32 	%r138, %r93, 8;
	add.s32 	%r139, %r135, %r138;
	cvt.s64.s32 	%rd77, %r139;
	add.s64 	%rd78, %rd77, %rd2;
	shl.b64 	%rd79, %rd78, 2;
	add.s64 	%rd80, %rd1, %rd79;
	ld.global.f32 	%f68, [%rd80];
	add.f32 	%f69, %f67, %f68;
	add.s32 	%r140, %r139, %r136;
	cvt.s64.s32 	%rd81, %r140;
	add.s64 	%rd82, %rd81, %rd2;
	shl.b64 	%rd83, %rd82, 2;
	add.s64 	%rd84, %rd1, %rd83;
	ld.global.f32 	%f70, [%rd84];
	add.f32 	%f71, %f69, %f70;
	shl.b32 	%r141, %r93, 9;
	add.s32 	%r142, %r135, %r141;
	cvt.s64.s32 	%rd85, %r142;
	add.s64 	%rd86, %rd85, %rd2;
	shl.b64 	%rd87, %rd86, 2;
	add.s64 	%rd88, %rd1, %rd87;
	ld.global.f32 	%f72, [%rd88];
	add.f32 	%f73, %f71, %f72;
	add.s32 	%r143, %r142, %r136;
	cvt.s64.s32 	%rd89, %r143;
	add.s64 	%rd90, %rd89, %rd2;
	shl.b64 	%rd91, %rd90, 2;
	add.s64 	%rd92, %rd1, %rd91;
	ld.global.f32 	%f74, [%rd92];
	add.f32 	%f75, %f73, %f74;
	add.s32 	%r144, %r142, %r138;
	cvt.s64.s32 	%rd93, %r144;
	add.s64 	%rd94, %rd93, %rd2;
	shl.b64 	%rd95, %rd94, 2;
	add.s64 	%rd96, %rd1, %rd95;
	ld.global.f32 	%f76, [%rd96];
	add.f32 	%f77, %f75, %f76;
	add.s32 	%r145, %r144, %r136;
	cvt.s64.s32 	%rd97, %r145;
	add.s64 	%rd98, %rd97, %rd2;
	shl.b64 	%rd99, %rd98, 2;
	add.s64 	%rd100, %rd1, %rd99;
	ld.global.f32 	%f78, [%rd100];
	add.f32 	%f140, %f77, %f78;
	add.s32 	%r200, %r200, 1024;
$L__BB8_8:
	setp.eq.s32 	%p6, %r12, 0;
	@%p6 bra 	$L__BB8_15;
	add.s32 	%r146, %r12, -1;
	setp.lt.u32 	%p7, %r146, 3;
	@%p7 bra 	$L__BB8_11;
	mad.lo.s32 	%r147, %r200, %r93, %r181;
	cvt.s64.s32 	%rd101, %r147;
	add.s64 	%rd102, %rd101, %rd2;
	shl.b64 	%rd103, %rd102, 2;
	add.s64 	%rd104, %rd1, %rd103;
	ld.global.f32 	%f80, [%rd104];
	add.f32 	%f81, %f140, %f80;
	shl.b32 	%r148, %r93, 7;
	add.s32 	%r149, %r147, %r148;
	cvt.s64.s32 	%rd105, %r149;
	add.s64 	%rd106, %rd105, %rd2;
	shl.b64 	%rd107, %rd106, 2;
	add.s64 	%rd108, %rd1, %rd107;
	ld.global.f32 	%f82, [%rd108];
	add.f32 	%f83, %f81, %f82;
	shl.b32 	%r150, %r93, 8;
	add.s32 	%r151, %r147, %r150;
	cvt.s64.s32 	%rd109, %r151;
	add.s64 	%rd110, %rd109, %rd2;
	shl.b64 	%rd111, %rd110, 2;
	add.s64 	%rd112, %rd1, %rd111;
	ld.global.f32 	%f84, [%rd112];
	add.f32 	%f85, %f83, %f84;
	add.s32 	%r152, %r151, %r148;
	cvt.s64.s32 	%rd113, %r152;
	add.s64 	%rd114, %rd113, %rd2;
	shl.b64 	%rd115, %rd114, 2;
	add.s64 	%rd116, %rd1, %rd115;
	ld.global.f32 	%f86, [%rd116];
	add.f32 	%f140, %f85, %f86;
	add.s32 	%r200, %r200, 512;
$L__BB8_11:
	setp.eq.s32 	%p8, %r13, 0;
	@%p8 bra 	$L__BB8_15;
	setp.eq.s32 	%p9, %r13, 1;
	mad.lo.s32 	%r90, %r200, %r93, %r181;
	cvt.s64.s32 	%rd117, %r90;
	add.s64 	%rd118, %rd117, %rd2;
	shl.b64 	%rd119, %rd118, 2;
	add.s64 	%rd120, %rd1, %rd119;
	ld.global.f32 	%f87, [%rd120];
	add.f32 	%f140, %f140, %f87;
	@%p9 bra 	$L__BB8_15;
	setp.eq.s32 	%p10, %r13, 2;
	shl.b32 	%r153, %r93, 7;
	add.s32 	%r154, %r90, %r153;
	cvt.s64.s32 	%rd121, %r154;
	add.s64 	%rd122, %rd121, %rd2;
	shl.b64 	%rd123, %rd122, 2;
	add.s64 	%rd124, %rd1, %rd123;
	ld.global.f32 	%f88, [%rd124];
	add.f32 	%f140, %f140, %f88;
	@%p10 bra 	$L__BB8_15;
	shl.b32 	%r155, %r93, 8;
	add.s32 	%r156, %r90, %r155;
	cvt.s64.s32 	%rd125, %r156;
	add.s64 	%rd126, %rd125, %rd2;
	shl.b64 	%rd127, %rd126, 2;
	add.s64 	%rd128, %rd1, %rd127;
	ld.global.f32 	%f89, [%rd128];
	add.f32 	%f140, %f140, %f89;
$L__BB8_15:
	setp.ne.s32 	%p11, %r2, 0;
	st.volatile.shared.f32 	[%r3], %f140;
	ld.volatile.shared.f32 	%f90, [%r4];
	add.f32 	%f91, %f140, %f90;
	st.volatile.shared.f32 	[%r3], %f91;
	ld.volatile.shared.f32 	%f92, [%r5];
	add.f32 	%f93, %f91, %f92;
	st.volatile.shared.f32 	[%r3], %f93;
	ld.volatile.shared.f32 	%f94, [%r6];
	add.f32 	%f95, %f93, %f94;
	st.volatile.shared.f32 	[%r3], %f95;
	ld.volatile.shared.f32 	%f96, [%r7];
	add.f32 	%f97, %f95, %f96;
	st.volatile.shared.f32 	[%r3], %f97;
	ld.volatile.shared.f32 	%f98, [%r8];
	add.f32 	%f16, %f97, %f98;
	st.shared.f32 	[%r9], %f16;
	bar.sync 	0;
	@%p11 bra 	$L__BB8_31;
	ld.shared.f32 	%f100, [_ZZ17GMMFinalizeKernelILi4ELb0EEvPfS0_iiE7s_final+4];
	add.f32 	%f101, %f16, %f100;
	ld.shared.f32 	%f102, [_ZZ17GMMFinalizeKernelILi4ELb0EEvPfS0_iiE7s_final+8];
	add.f32 	%f103, %f101, %f102;
	ld.shared.f32 	%f104, [_ZZ17GMMFinalizeKernelILi4ELb0EEvPfS0_iiE7s_final+12];
	add.f32 	%f17, %f103, %f104;
	mov.f32 	%f141, 0f00000000;
	setp.gt.s32 	%p12, %r181, 6;
	@%p12 bra 	$L__BB8_21;
	setp.eq.s32 	%p16, %r181, 4;
	@%p16 bra 	$L__BB8_25;
	setp.eq.s32 	%p17, %r181, 5;
	@%p17 bra 	$L__BB8_26;
	setp.eq.s32 	%p18, %r181, 6;
	@%p18 bra 	$L__BB8_20;
	bra.uni 	$L__BB8_29;
$L__BB8_20:
	ld.shared.f32 	%f108, [_ZZ17GMMFinalizeKernelILi4ELb0EEvPfS0_iiE9final_gmm+4];
	ld.shared.f32 	%f109, [_ZZ17GMMFinalizeKernelILi4ELb0EEvPfS0_iiE9final_gmm+12];
	mul.f32 	%f141, %f108, %f109;
	bra.uni 	$L__BB8_29;
$L__BB8_21:
	setp.eq.s32 	%p13, %r181, 7;
	@%p13 bra 	$L__BB8_27;
	setp.eq.s32 	%p14, %r181, 8;
	@%p14 bra 	$L__BB8_28;
	setp.eq.s32 	%p15, %r181, 9;
	@%p15 bra 	$L__BB8_24;
	bra.uni 	$L__BB8_29;
$L__BB8_24:
	ld.shared.f32 	%f113, [_ZZ17GMMFinalizeKernelILi4ELb0EEvPfS0_iiE9final_gmm+12];
	fma.rn.f32 	%f141, %f113, %f113, 0f3A83126F;
	bra.uni 	$L__BB8_29;
$L__BB8_25:
	ld.shared.f32 	%f107, [_ZZ17GMMFinalizeKernelILi4ELb0EEvPfS0_iiE9final_gmm+4];
	fma.rn.f32 	%f141, %f107, %f107, 0f3A83126F;
	bra.uni 	$L__BB8_29;
$L__BB8_26:
	ld.shared.f32 	%f105, [_ZZ17GMMFinalizeKernelILi4ELb0EEvPfS0_iiE9final_gmm+4];
	ld.shared.f32 	%f106, [_ZZ17GMMFinalizeKernelILi4ELb0EEvPfS0_iiE9final_gmm+8];
	mul.f32 	%f141, %f105, %f106;
	bra.uni 	$L__BB8_29;
$L__BB8_27:
	ld.shared.f32 	%f110, [_ZZ17GMMFinalizeKernelILi4ELb0EEvPfS0_iiE9final_gmm+8];
	fma.rn.f32 	%f141, %f110, %f110, 0f3A83126F;
	bra.uni 	$L__BB8_29;
$L__BB8_28:
	ld.shared.f32 	%f111, [_ZZ17GMMFinalizeKernelILi4ELb0EEvPfS0_iiE9final_gmm+8];
	ld.shared.f32 	%f112, [_ZZ17GMMFinalizeKernelILi4ELb0EEvPfS0_iiE9final_gmm+12];
	mul.f32 	%f141, %f111, %f112;
$L__BB8_29:
	mul.f32 	%f114, %f132, %f17;
	sub.f32 	%f115, %f114, %f141;
	shl.b32 	%r157, %r181, 2;
	mov.u32 	%r158, _ZZ17GMMFinalizeKernelILi4ELb0EEvPfS0_iiE9final_gmm;
	add.s32 	%r159, %r158, %r157;
	st.shared.f32 	[%r159], %f115;
	setp.ne.s32 	%p19, %r181, 0;
	@%p19 bra 	$L__BB8_31;
	setp.gt.f32 	%p20, %f17, 0f00000000;
	rcp.rn.f32 	%f116, %f17;
	selp.f32 	%f132, %f116, %f132, %p20;
$L__BB8_31:
	add.s32 	%r181, %r181, 1;
	setp.ne.s32 	%p21, %r181, 10;
	@%p21 bra 	$L__BB8_1;
	mov.u32 	%r160, %tid.y;
	setp.ne.s32 	%p22, %r160, 0;
	@%p22 bra 	$L__BB8_37;
	setp.gt.u32 	%p23, %r2, 4;
	shl.b32 	%r161, %r2, 2;
	mov.u32 	%r162, _ZZ17GMMFinalizeKernelILi4ELb0EEvPfS0_iiE9final_gmm;
	add.s32 	%r92, %r162, %r161;
	@%p23 bra 	$L__BB8_35;
	ld.const.u32 	%r163, [det_indices];
	shr.u32 	%r165, %r163, %r161;
	ld.const.u32 	%r166, [det_indices+4];
	shr.u32 	%r167, %r166, %r161;
	ld.const.u32 	%r168, [det_indices+8];
	shr.u32 	%r169, %r168, %r161;
	shl.b32 	%r170, %r165, 2;
	and.b32  	%r171, %r170, 60;
	add.s32 	%r173, %r162, %r171;
	ld.shared.f32 	%f117, [%r173];
	shl.b32 	%r174, %r167, 2;
	and.b32  	%r175, %r174, 60;
	add.s32 	%r176, %r162, %r175;
	ld.shared.f32 	%f118, [%r176];
	mul.f32 	%f119, %f117, %f118;
	shl.b32 	%r177, %r169, 2;
	and.b32  	%r178, %r177, 60;
	add.s32 	%r179, %r162, %r178;
	ld.shared.f32 	%f120, [%r179];
	mul.f32 	%f121, %f119, %f120;
	st.shared.f32 	[%r92+40], %f121;
	ld.shared.f32 	%f122, [_ZZ17GMMFinalizeKernelILi4ELb0EEvPfS0_iiE9final_gmm+40];
	ld.shared.f32 	%f123, [_ZZ17GMMFinalizeKernelILi4ELb0EEvPfS0_iiE9final_gmm+44];
	fma.rn.f32 	%f124, %f123, 0f40000000, %f122;
	ld.shared.f32 	%f125, [_ZZ17GMMFinalizeKernelILi4ELb0EEvPfS0_iiE9final_gmm+48];
	sub.f32 	%f126, %f124, %f125;
	ld.shared.f32 	%f127, [_ZZ17GMMFinalizeKernelILi4ELb0EEvPfS0_iiE9final_gmm+52];
	sub.f32 	%f128, %f126, %f127;
	ld.shared.f32 	%f129, [_ZZ17GMMFinalizeKernelILi4ELb0EEvPfS0_iiE9final_gmm+56];
	sub.f32 	%f130, %f128, %f129;
	st.shared.f32 	[_ZZ17GMMFinalizeKernelILi4ELb0EEvPfS0_iiE9final_gmm+40], %f130;
	bra.uni 	$L__BB8_36;
$L__BB8_35:
	setp.gt.u32 	%p24, %r2, 10;
	@%p24 bra 	$L__BB8_37;
$L__BB8_36:
	ld.shared.f32 	%f131, [%r92];
	add.s32 	%r180, %r1, %r2;
	cvta.to.global.u64 	%rd129, %rd3;
	mul.wide.u32 	%rd130, %r180, 4;
	add.s64 	%rd131, %rd129, %rd130;
	st.global.f32 	[%rd131], %f131;
$L__BB8_37:
	ret;

}


// ===== COMPILED SASS (sm_100) =====

	.target	sm_100

	.elftype	@"ET_EXEC"


//--------------------- .note.nv.tkinfo           --------------------------
	.section	.note.nv.tkinfo,"",@"SHT_NOTE"
	.sectionflags	@"SHF_NOTE_NV_TKINFO"
	.tkinfo
        /*0018*/ 	.word	0x00000002
        /*0030*/ 	.string	""
        /*0030*/ 	.string	"ptxas"
        /*0030*/ 	.string	"Cuda compilation tools, release 13.0, V13.0.88"
        /*0030*/ 	.string	"Build cuda_13.0.r13.0/compiler.36424714_0"
        /*0030*/ 	.string	"-arch sm_100 -m 64 "



//--------------------- .note.nv.cuinfo           --------------------------
	.section	.note.nv.cuinfo,"",@"SHT_NOTE"
	.sectionflags	@"SHF_NOTE_NV_CUINFO"
        /*0018*/ 	.short	0x0002
        /*001a*/ 	.short	0x0064
        /*001c*/ 	.short	0x0082
	.zero		2


//--------------------- .nv.info                  --------------------------
	.section	.nv.info,"",@"SHT_CUDA_INFO"
	.align	4


	//----- nvinfo : EIATTR_REGCOUNT
	.align		4
        /*0000*/ 	.byte	0x04, 0x2f
        /*0002*/ 	.short	(.L_4 - .L_3)
	.align		4
.L_3:
        /*0004*/ 	.word	index@(_Z13GMMcommonTermiPfi)
        /*0008*/ 	.word	0x00000016


	//----- nvinfo : EIATTR_FRAME_SIZE
	.align		4
.L_4:
        /*000c*/ 	.byte	0x04, 0x11
        /*000e*/ 	.short	(.L_6 - .L_5)
	.align		4
.L_5:
        /*0010*/ 	.word	index@($__internal_7_$__cuda_sm3x_div_rn_noftz_f32_slowpath)
        /*0014*/ 	.word	0x00000000


	//----- nvinfo : EIATTR_FRAME_SIZE
	.align		4
.L_6:
        /*0018*/ 	.byte	0x04, 0x11
        /*001a*/ 	.short	(.L_8 - .L_7)
	.align		4
.L_7:
        /*001c*/ 	.word	index@($__internal_6_$__cuda_sm20_sqrt_rn_f32_slowpath)
        /*0020*/ 	.word	0x00000000


	//----- nvinfo : EIATTR_FRAME_SIZE
	.align		4
.L_8:
        /*0024*/ 	.byte	0x04, 0x11
        /*0026*/ 	.short	(.L_10 - .L_9)
	.align		4
.L_9:
        /*0028*/ 	.word	index@(_Z13GMMcommonTermiPfi)
        /*002c*/ 	.word	0x00000000


	//----- nvinfo : EIATTR_REGCOUNT
	.align		4
.L_10:
        /*0030*/ 	.byte	0x04, 0x2f
        /*0032*/ 	.short	(.L_12 - .L_11)
	.align		4
.L_11:
        /*0034*/ 	.word	index@(_Z18GMMReductionKernelILi4ELb1EEviPfiPK6uchar4iPhiiiPj)
        /*0038*/ 	.word	0x0000001d


	//----- nvinfo : EIATTR_FRAME_SIZE
	.align		4
.L_12:
        /*003c*/ 	.byte	0x04, 0x11
        /*003e*/ 	.short	(.L_14 - .L_13)
	.align		4
.L_13:
        /*0040*/ 	.word	index@(_Z18GMMReductionKernelILi4ELb1EEviPfiPK6uchar4iPhiiiPj)
        /*0044*/ 	.word	0x00000000


	//----- nvinfo : EIATTR_REGCOUNT
	.align		4
.L_14:
        /*0048*/ 	.byte	0x04, 0x2f
        /*004a*/ 	.short	(.L_16 - .L_15)
	.align		4
.L_15:
        /*004c*/ 	.word	index@(_Z18GMMReductionKernelILi4ELb0EEviPfiPK6uchar4iPhiiiPj)
        /*0050*/ 	.word	0x0000001d


	//----- nvinfo : EIATTR_FRAME_SIZE
	.align		4
.L_16:
        /*0054*/ 	.byte	0x04, 0x11
        /*0056*/ 	.short	(.L_18 - .L_17)
	.align		4
.L_17:
        /*0058*/ 	.word	index@(_Z18GMMReductionKernelILi4ELb0EEviPfiPK6uchar4iPhiiiPj)
        /*005c*/ 	.word	0x00000000


	//----- nvinfo : EIATTR_REGCOUNT
	.align		4
.L_18:
        /*0060*/ 	.byte	0x04, 0x2f
        /*0062*/ 	.short	(.L_20 - .L_19)
	.align		4
.L_19:
        /*0064*/ 	.word	index@(_Z17GMMFinalizeKernelILi4ELb1EEvPfS0_ii)
        /*0068*/ 	.word	0x00000030


	//----- nvinfo : EIATTR_FRAME_SIZE
	.align		4
.L_20:
        /*006c*/ 	.byte	0x04, 0x11
        /*006e*/ 	.short	(.L_22 - .L_21)
	.align		4
.L_21:
        /*0070*/ 	.word	index@($__internal_5_$__cuda_sm3x_div_rn_noftz_f32_slowpath)
        /*0074*/ 	.word	0x00000000


	//----- nvinfo : EIATTR_FRAME_SIZE
	.align		4
.L_22:
        /*0078*/ 	.byte	0x04, 0x11
        /*007a*/ 	.short	(.L_24 - .L_23)
	.align		4
.L_23:
        /*007c*/ 	.word	index@($__internal_4_$__cuda_sm20_rcp_rn_f32_slowpath)
        /*0080*/ 	.word	0x00000000


	//----- nvinfo : EIATTR_FRAME_SIZE
	.align		4
.L_24:
        /*0084*/ 	.byte	0x04, 0x11
        /*0086*/ 	.short	(.L_26 - .L_25)
	.align		4
.L_25:
        /*0088*/ 	.word	index@(_Z17GMMFinalizeKernelILi4ELb1EEvPfS0_ii)
        /*008c*/ 	.word	0x00000000


	//----- nvinfo : EIATTR_REGCOUNT
	.align		4
.L_26:
        /*0090*/ 	.byte	0x04, 0x2f
        /*0092*/ 	.short	(.L_28 - .L_27)
	.align		4
.L_27:
        /*0094*/ 	.word	index@(_Z17GMMDataTermKernelPiiiPKfiPK6uchar4iPKhiii)
        /*0098*/ 	.word	0x0000001f


	//----- nvinfo : EIATTR_FRAME_SIZE
	.align		4
.L_28:
        /*009c*/ 	.byte	0x04, 0x11
        /*009e*/ 	.short	(.L_30 - .L_29)
	.align		4
.L_29:
        /*00a0*/ 	.word	index@(_Z17GMMDataTermKernelPiiiPKfiPK6uchar4iPKhiii)
        /*00a4*/ 	.word	0x00000000


	//----- nvinfo : EIATTR_REGCOUNT
	.align		4
.L_30:
        /*00a8*/ 	.byte	0x04, 0x2f
        /*00aa*/ 	.short	(.L_32 - .L_31)
	.align		4
.L_31:
        /*00ac*/ 	.word	index@(_Z15GMMAssignKerneliPKfiPK6uchar4iPhiii)
        /*00b0*/ 	.word	0x00000020


	//----- nvinfo : EIATTR_FRAME_SIZE
	.align		4
.L_32:
        /*00b4*/ 	.byte	0x04, 0x11
        /*00b6*/ 	.short	(.L_34 - .L_33)
	.align		4
.L_33:
        /*00b8*/ 	.word	index@(_Z15GMMAssignKerneliPKfiPK6uchar4iPhiii)
        /*00bc*/ 	.word	0x00000000


	//----- nvinfo : EIATTR_REGCOUNT
	.align		4
.L_34:
        /*00c0*/ 	.byte	0x04, 0x2f
        /*00c2*/ 	.short	(.L_36 - .L_35)
	.align		4
.L_35:
        /*00c4*/ 	.word	index@(_Z12GMMFindSplitP10GMMSplit_tiPfi)
        /*00c8*/ 	.word	0x0000001c


	//----- nvinfo : EIATTR_FRAME_SIZE
	.align		4
.L_36:
        /*00cc*/ 	.byte	0x04, 0x11
        /*00ce*/ 	.short	(.L_38 - .L_37)
	.align		4
.L_37:
        /*00d0*/ 	.word	index@($__internal_3_$__cuda_sm3x_div_rn_noftz_f32_slowpath)
        /*00d4*/ 	.word	0x00000020


	//----- nvinfo : EIATTR_FRAME_SIZE
	.align		4
.L_38:
        /*00d8*/ 	.byte	0x04, 0x11
        /*00da*/ 	.short	(.L_40 - .L_39)
	.align		4
.L_39:
        /*00dc*/ 	.word	index@($__internal_2_$__cuda_sm20_sqrt_rn_f32_slowpath)
        /*00e0*/ 	.word	0x00000020


	//----- nvinfo : EIATTR_FRAME_SIZE
	.align		4
.L_40:
        /*00e4*/ 	.byte	0x04, 0x11
        /*00e6*/ 	.short	(.L_42 - .L_41)
	.align		4
.L_41:
        /*00e8*/ 	.word	index@($__internal_1_$__cuda_sm20_rcp_rn_f32_slowpath)
        /*00ec*/ 	.word	0x00000020


	//----- nvinfo : EIATTR_FRAME_SIZE
	.align		4
.L_42:
        /*00f0*/ 	.byte	0x04, 0x11
        /*00f2*/ 	.short	(.L_44 - .L_43)
	.align		4
.L_43:
        /*00f4*/ 	.word	index@(_Z12GMMFindSplitP10GMMSplit_tiPfi)
        /*00f8*/ 	.word	0x00000020


	//----- nvinfo : EIATTR_REGCOUNT
	.align		4
.L_44:
        /*00fc*/ 	.byte	0x04, 0x2f
        /*00fe*/ 	.short	(.L_46 - .L_45)
	.align		4
.L_45:
        /*0100*/ 	.word	index@(_Z10GMMDoSplitPK10GMMSplit_tiPfiPK6uchar4iPhiii)
        /*0104*/ 	.word	0x0000001e


	//----- nvinfo : EIATTR_FRAME_SIZE
	.align		4
.L_46:
        /*0108*/ 	.byte	0x04, 0x11
        /*010a*/ 	.short	(.L_48 - .L_47)
	.align		4
.L_47:
        /*010c*/ 	.word	index@(_Z10GMMDoSplitPK10GMMSplit_tiPfiPK6uchar4iPhiii)
        /*0110*/ 	.word	0x00000000


	//----- nvinfo : EIATTR_REGCOUNT
	.align		4
.L_48:
        /*0114*/ 	.byte	0x04, 0x2f
        /*0116*/ 	.short	(.L_50 - .L_49)
	.align		4
.L_49:
        /*0118*/ 	.word	index@(_Z17GMMFinalizeKernelILi4ELb0EEvPfS0_ii)
        /*011c*/ 	.word	0x00000030


	//----- nvinfo : EIATTR_FRAME_SIZE
	.align		4
.L_50:
        /*0120*/ 	.byte	0x04, 0x11
        /*0122*/ 	.short	(.L_52 - .L_51)
	.align		4
.L_51:
        /*0124*/ 	.word	index@($__internal_0_$__cuda_sm20_rcp_rn_f32_slowpath)
        /*0128*/ 	.word	0x00000000


	//----- nvinfo : EIATTR_FRAME_SIZE
	.align		4
.L_52:
        /*012c*/ 	.byte	0x04, 0x11
        /*012e*/ 	.short	(.L_54 - .L_53)
	.align		4
.L_53:
        /*0130*/ 	.word	index@(_Z17GMMFinalizeKernelILi4ELb0EEvPfS0_ii)
        /*0134*/ 	.word	0x00000000


	//----- nvinfo : EIATTR_MIN_STACK_SIZE
	.align		4
.L_54:
        /*0138*/ 	.byte	0x04, 0x12
        /*013a*/ 	.short	(.L_56 - .L_55)
	.align		4
.L_55:
        /*013c*/ 	.word	index@(_Z17GMMFinalizeKernelILi4ELb0EEvPfS0_ii)
        /*0140*/ 	.word	0x00000000


	//----- nvinfo : EIATTR_MIN_STACK_SIZE
	.align		4
.L_56:
        /*0144*/ 	.byte	0x04, 0x12
        /*0146*/ 	.short	(.L_58 - .L_57)
	.align		4
.L_57:
        /*0148*/ 	.word	index@(_Z10GMMDoSplitPK10GMMSplit_tiPfiPK6uchar4iPhiii)
        /*014c*/ 	.word	0x00000000


	//----- nvinfo : EIATTR_MIN_STACK_SIZE
	.align		4
.L_58:
        /*0150*/ 	.byte	0x04, 0x12
        /*0152*/ 	.short	(.L_60 - .L_59)
	.align		4
.L_59:
        /*0154*/ 	.word	index@(_Z12GMMFindSplitP10GMMSplit_tiPfi)
        /*0158*/ 	.word	0x00000020


	//----- nvinfo : EIATTR_MIN_STACK_SIZE
	.align		4
.L_60:
        /*015c*/ 	.byte	0x04, 0x12
        /*015e*/ 	.short	(.L_62 - .L_61)
	.align		4
.L_61:
        /*0160*/ 	.word	index@(_Z15GMMAssignKerneliPKfiPK6uchar4iPhiii)
        /*0164*/ 	.word	0x00000000


	//----- nvinfo : EIATTR_MIN_STACK_SIZE
	.align		4
.L_62:
        /*0168*/ 	.byte	0x04, 0x12
        /*016a*/ 	.short	(.L_64 - .L_63)
	.align		4
.L_63:
        /*016c*/ 	.word	index@(_Z17GMMDataTermKernelPiiiPKfiPK6uchar4iPKhiii)
        /*0170*/ 	.word	0x00000000


	//----- nvinfo : EIATTR_MIN_STACK_SIZE
	.align		4
.L_64:
        /*0174*/ 	.byte	0x04, 0x12
        /*0176*/ 	.short	(.L_66 - .L_65)
	.align		4
.L_65:
        /*0178*/ 	.word	index@(_Z17GMMFinalizeKernelILi4ELb1EEvPfS0_ii)
        /*017c*/ 	.word	0x00000000


	//----- nvinfo : EIATTR_MIN_STACK_SIZE
	.align		4
.L_66:
        /*0180*/ 	.byte	0x04, 0x12
        /*0182*/ 	.short	(.L_68 - .L_67)
	.align		4
.L_67:
        /*0184*/ 	.word	index@(_Z18GMMReductionKernelILi4ELb0EEviPfiPK6uchar4iPhiiiPj)
        /*0188*/ 	.word	0x00000000


	//----- nvinfo : EIATTR_MIN_STACK_SIZE
	.align		4
.L_68:
        /*018c*/ 	.byte	0x04, 0x12
        /*018e*/ 	.short	(.L_70 - .L_69)
	.align		4
.L_69:
        /*0190*/ 	.word	index@(_Z18GMMReductionKernelILi4ELb1EEviPfiPK6uchar4iPhiiiPj)
        /*0194*/ 	.word	0x00000000


	//----- nvinfo : EIATTR_MIN_STACK_SIZE
	.align		4
.L_70:
        /*0198*/ 	.byte	0x04, 0x12
        /*019a*/ 	.short	(.L_72 - .L_71)
	.align		4
.L_71:
        /*019c*/ 	.word	index@(_Z13GMMcommonTermiPfi)
        /*01a0*/ 	.word	0x00000000
.L_72:


//--------------------- .nv.compat                --------------------------
	.section	.nv.compat,"",@"SHT_CUDA_COMPAT_INFO"
	.align	4
        /*0000*/ 	.byte	0x02, 0x09, 0x00, 0x00, 0x02, 0x02, 0x01, 0x00, 0x02, 0x05, 0x05, 0x00, 0x03, 0x07, 0x01, 0x01
        /*0010*/ 	.byte	0x02, 0x03, 0x00, 0x00, 0x02, 0x06, 0x01, 0x00, 0x04, 0x0b, 0x08, 0x00, 0x01, 0x00, 0x00, 0x00
        /*0020*/ 	.byte	0x00, 0x00, 0x00, 0x00


//--------------------- .nv.info._Z17GMMFinalizeKernelILi4ELb0EEvPfS0_ii --------------------------
	.section	.nv.info._Z17GMMFinalizeKernelILi4ELb0EEvPfS0_ii,"",@"SHT_CUDA_INFO"
	.sectionflags	@""
	.align	4


	//----- nvinfo : EIATTR_CUDA_API_VERSION
	.align		4
        /*0000*/ 	.byte	0x04, 0x37
        /*0002*/ 	.short	(.L_74 - .L_73)
.L_73:
        /*0004*/ 	.word	0x00000082


	//----- nvinfo : EIATTR_KPARAM_INFO
	.align		4
.L_74:
        /*0008*/ 	.byte	0x04, 0x17
        /*000a*/ 	.short	(.L_76 - .L_75)
.L_75:
        /*000c*/ 	.word	0x00000000
        /*0010*/ 	.short	0x0003
        /*0012*/ 	.short	0x0014
        /*0014*/ 	.byte	0x00, 0xf0, 0x11, 0x00


	//----- nvinfo : EIATTR_KPARAM_INFO
	.align		4
.L_76:
        /*0018*/ 	.byte	0x04, 0x17
        /*001a*/ 	.short	(.L_78 - .L_77)
.L_77:
        /*001c*/ 	.word	0x00000000
        /*0020*/ 	.short	0x0002
        /*0022*/ 	.short	0x0010
        /*0024*/ 	.byte	0x00, 0xf0, 0x11, 0x00


	//----- nvinfo : EIATTR_KPARAM_INFO
	.align		4
.L_78:
        /*0028*/ 	.byte	0x04, 0x17
        /*002a*/ 	.short	(.L_80 - .L_79)
.L_79:
        /*002c*/ 	.word	0x00000000
        /*0030*/ 	.short	0x0001
        /*0032*/ 	.short	0x0008
        /*0034*/ 	.byte	0x00, 0xf5, 0x21, 0x00


	//----- nvinfo : EIATTR_KPARAM_INFO
	.align		4
.L_80:
        /*0038*/ 	.byte	0x04, 0x17
        /*003a*/ 	.short	(.L_82 - .L_81)
.L_81:
        /*003c*/ 	.word	0x00000000
        /*0040*/ 	.short	0x0000
        /*0042*/ 	.short	0x0000
        /*0044*/ 	.byte	0x00, 0xf5, 0x21, 0x00


	//----- nvinfo : EIATTR_SPARSE_MMA_MASK
	.align		4
.L_82:
        /*0048*/ 	.byte	0x03, 0x50
        /*004a*/ 	.short	0x0000


	//----- nvinfo : EIATTR_MAXREG_COUNT
	.align		4
        /*004c*/ 	.byte	0x03, 0x1b
        /*004e*/ 	.short	0x00ff


	//----- nvinfo : EIATTR_NUM_BARRIERS
	.align		4
        /*0050*/ 	.byte	0x02, 0x4c
        /*0052*/ 	.byte	0x01
	.zero		1


	//----- nvinfo : EIATTR_MERCURY_ISA_VERSION
	.align		4
        /*0054*/ 	.byte	0x03, 0x5f
        /*0056*/ 	.short	0x0101


	//----- nvinfo : EIATTR_UNUSED_LOAD_BYTE_OFFSET
	.align		4
        /*0058*/ 	.byte	0x04, 0x44
        /*005a*/ 	.short	(.L_84 - .L_83)


	//   ....[0]....
.L_83:
        /*005c*/ 	.word	0x000016b0
        /*0060*/ 	.word	0x0000fff0


	//   ....[1]....
        /*0064*/ 	.word	0x00001ca0
        /*0068*/ 	.word	0x00000fff


	//----- nvinfo : EIATTR_VRC_CTA_INIT_COUNT
	.align		4
.L_84:
        /*006c*/ 	.byte	0x02, 0x4a
	.zero		1
	.zero		1


	//----- nvinfo : EIATTR_EXIT_INSTR_OFFSETS
	.align		4
        /*0070*/ 	.byte	0x04, 0x1c
        /*0072*/ 	.short	(.L_86 - .L_85)


	//   ....[0]....
.L_85:
        /*0074*/ 	.word	0x00001ae0


	//   ....[1]....
        /*0078*/ 	.word	0x00001d20


	//   ....[2]....
        /*007c*/ 	.word	0x00001d90


	//----- nvinfo : EIATTR_INDIRECT_BRANCH_TARGETS
	.align		4
.L_86:
        /*0080*/ 	.byte	0x04, 0x34
        /*0082*/ 	.short	(.L_88 - .L_87)


	//   ....[0]....
.L_87:
        /*0084*/ 	.word	.L_x_226@srel
        /*0088*/ 	.short	0x0
        /*008a*/ 	.short	0x0
        /*008c*/ 	.word	0x4
        /*0090*/ 	.word	.L_x_227@srel
        /*0094*/ 	.word	.L_x_228@srel
        /*0098*/ 	.word	.L_x_229@srel
        /*009c*/ 	.word	.L_x_12@srel


	//   ....[1]....
        /* <DEDUP_REMOVED lines=8> */


	//----- nvinfo : EIATTR_CRS_STACK_SIZE
	.align		4
.L_88:
        /*00bc*/ 	.byte	0x04, 0x1e
        /*00be*/ 	.short	(.L_90 - .L_89)
.L_89:
        /*00c0*/ 	.word	0x00000000


	//----- nvinfo : EIATTR_CBANK_PARAM_SIZE
	.align		4
.L_90:
        /*00c4*/ 	.byte	0x03, 0x19
        /*00c6*/ 	.short	0x0018


	//----- nvinfo : EIATTR_PARAM_CBANK
	.align		4
        /*00c8*/ 	.byte	0x04, 0x0a
        /*00ca*/ 	.short	(.L_92 - .L_91)
	.align		4
.L_91:
        /*00cc*/ 	.word	index@(.nv.constant0._Z17GMMFinalizeKernelILi4ELb0EEvPfS0_ii)
        /*00d0*/ 	.short	0x0380
        /*00d2*/ 	.short	0x0018


	//----- nvinfo : EIATTR_SW_WAR
	.align		4
.L_92:
        /*00d4*/ 	.byte	0x04, 0x36
        /*00d6*/ 	.short	(.L_94 - .L_93)
.L_93:
        /*00d8*/ 	.word	0x00000008
.L_94:


//--------------------- .nv.info._Z10GMMDoSplitPK10GMMSplit_tiPfiPK6uchar4iPhiii --------------------------
	.section	.nv.info._Z10GMMDoSplitPK10GMMSplit_tiPfiPK6uchar4iPhiii,"",@"SHT_CUDA_INFO"
	.sectionflags	@""
	.align	4


	//----- nvinfo : EIATTR_CUDA_API_VERSION
	.align		4
        /*0000*/ 	.byte	0x04, 0x37
        /*0002*/ 	.short	(.L_96 - .L_95)
.L_95:
        /*0004*/ 	.word	0x00000082


	//----- nvinfo : EIATTR_KPARAM_INFO
	.align		4
.L_96:
        /*0008*/ 	.byte	0x04, 0x17
        /*000a*/ 	.short	(.L_98 - .L_97)
.L_97:
        /*000c*/ 	.word	0x00000000
        /*0010*/ 	.short	0x0009
        /*0012*/ 	.short	0x0040
        /*0014*/ 	.byte	0x00, 0xf0, 0x11, 0x00


	//----- nvinfo : EIATTR_KPARAM_INFO
	.align		4
.L_98:
        /*0018*/ 	.byte	0x04, 0x17
        /*001a*/ 	.short	(.L_100 - .L_99)
.L_99:
        /*001c*/ 	.word	0x00000000
        /*0020*/ 	.short	0x0008
        /*0022*/ 	.short	0x003c
        /*0024*/ 	.byte	0x00, 0xf0, 0x11, 0x00


	//----- nvinfo : EIATTR_KPARAM_INFO
	.align		4
.L_100:
        /*0028*/ 	.byte	0x04, 0x17
        /*002a*/ 	.short	(.L_102 - .L_101)
.L_101:
        /*002c*/ 	.word	0x00000000
        /*0030*/ 	.short	0x0007
        /*0032*/ 	.short	0x0038
        /*0034*/ 	.byte	0x00, 0xf0, 0x11, 0x00


	//----- nvinfo : EIATTR_KPARAM_INFO
	.align		4
.L_102:
        /*0038*/ 	.byte	0x04, 0x17
        /*003a*/ 	.short	(.L_104 - .L_103)
.L_103:
        /*003c*/ 	.word	0x00000000
        /*0040*/ 	.short	0x0006
        /*0042*/ 	.short	0x0030
        /*0044*/ 	.byte	0x00, 0xf5, 0x21, 0x00


	//----- nvinfo : EIATTR_KPARAM_INFO
	.align		4
.L_104:
        /*0048*/ 	.byte	0x04, 0x17
        /*004a*/ 	.short	(.L_106 - .L_105)
.L_105:
        /*004c*/ 	.word	0x00000000
        /*0050*/ 	.short	0x0005
        /*0052*/ 	.short	0x0028
        /*0054*/ 	.byte	0x00, 0xf0, 0x11, 0x00


	//----- nvinfo : EIATTR_KPARAM_INFO
	.align		4
.L_106:
        /*0058*/ 	.byte	0x04, 0x17
        /*005a*/ 	.short	(.L_108 - .L_107)
.L_107:
        /*005c*/ 	.word	0x00000000
        /*0060*/ 	.short	0x0004
        /*0062*/ 	.short	0x0020
        /*0064*/ 	.byte	0x00, 0xf5, 0x21, 0x00


	//----- nvinfo : EIATTR_KPARAM_INFO
	.align		4
.L_108:
        /*0068*/ 	.byte	0x04, 0x17
        /*006a*/ 	.short	(.L_110 - .L_109)
.L_109:
        /*006c*/ 	.word	0x00000000
        /*0070*/ 	.short	0x0003
        /*0072*/ 	.short	0x0018
        /*0074*/ 	.byte	0x00, 0xf0, 0x11, 0x00


	//----- nvinfo : EIATTR_KPARAM_INFO
	.align		4
.L_110:
        /*0078*/ 	.byte	0x04, 0x17
        /*007a*/ 	.short	(.L_112 - .L_111)
.L_111:
        /*007c*/ 	.word	0x00000000
        /*0080*/ 	.short	0x0002
        /*0082*/ 	.short	0x0010
        /*0084*/ 	.byte	0x00, 0xf5, 0x21, 0x00


	//----- nvinfo : EIATTR_KPARAM_INFO
	.align		4
.L_112:
        /*0088*/ 	.byte	0x04, 0x17
        /*008a*/ 	.short	(.L_114 - .L_113)
.L_113:
        /*008c*/ 	.word	0x00000000
        /*0090*/ 	.short	0x0001
        /*0092*/ 	.short	0x0008
        /*0094*/ 	.byte	0x00, 0xf0, 0x11, 0x00


	//----- nvinfo : EIATTR_KPARAM_INFO
	.align		4
.L_114:
        /*0098*/ 	.byte	0x04, 0x17
        /*009a*/ 	.short	(.L_116 - .L_115)
.L_115:
        /*009c*/ 	.word	0x00000000
        /*00a0*/ 	.short	0x0000
        /*00a2*/ 	.short	0x0000
        /*00a4*/ 	.byte	0x00, 0xf5, 0x21, 0x00


	//----- nvinfo : EIATTR_SPARSE_MMA_MASK
	.align		4
.L_116:
        /*00a8*/ 	.byte	0x03, 0x50
        /*00aa*/ 	.short	0x0000


	//----- nvinfo : EIATTR_MAXREG_COUNT
	.align		4
        /*00ac*/ 	.byte	0x03, 0x1b
        /*00ae*/ 	.short	0x00ff


	//----- nvinfo : EIATTR_NUM_BARRIERS
	.align		4
        /*00b0*/ 	.byte	0x02, 0x4c
        /*00b2*/ 	.byte	0x01
	.zero		1


	//----- nvinfo : EIATTR_MERCURY_ISA_VERSION
	.align		4
        /*00b4*/ 	.byte	0x03, 0x5f
        /*00b6*/ 	.short	0x0101


	//----- nvinfo : EIATTR_UNUSED_LOAD_BYTE_OFFSET
	.align		4
        /*00b8*/ 	.byte	0x04, 0x44
        /*00ba*/ 	.short	(.L_118 - .L_117)


	//   ....[0]....
.L_117:
        /*00bc*/ 	.word	0x000005a0
        /*00c0*/ 	.word	0x00000007


	//   ....[1]....
        /*00c4*/ 	.word	0x00000a80
        /*00c8*/ 	.word	0x00000007


	//   ....[2]....
        /*00cc*/ 	.word	0x00000ca0
        /*00d0*/ 	.word	0x00000007


	//   ....[3]....
        /*00d4*/ 	.word	0x00000ec0
        /*00d8*/ 	.word	0x00000007


	//   ....[4]....
        /*00dc*/ 	.word	0x000010e0
        /*00e0*/ 	.word	0x00000007


	//----- nvinfo : EIATTR_VRC_CTA_INIT_COUNT
	.align		4
.L_118:
        /*00e4*/ 	.byte	0x02, 0x4a
	.zero		1
	.zero		1


	//----- nvinfo : EIATTR_EXIT_INSTR_OFFSETS
	.align		4
        /*00e8*/ 	.byte	0x04, 0x1c
        /*00ea*/ 	.short	(.L_120 - .L_119)


	//   ....[0]....
.L_119:
        /*00ec*/ 	.word	0x00000100


	//   ....[1]....
        /*00f0*/ 	.word	0x00000700


	//   ....[2]....
        /*00f4*/ 	.word	0x000012e0


	//----- nvinfo : EIATTR_CRS_STACK_SIZE
	.align		4
.L_120:
        /*00f8*/ 	.byte	0x04, 0x1e
        /*00fa*/ 	.short	(.L_122 - .L_121)
.L_121:
        /*00fc*/ 	.word	0x00000000


	//----- nvinfo : EIATTR_CBANK_PARAM_SIZE
	.align		4
.L_122:
        /*0100*/ 	.byte	0x03, 0x19
        /*0102*/ 	.short	0x0044


	//----- nvinfo : EIATTR_PARAM_CBANK
	.align		4
        /*0104*/ 	.byte	0x04, 0x0a
        /*0106*/ 	.short	(.L_124 - .L_123)
	.align		4
.L_123:
        /*0108*/ 	.word	index@(.nv.constant0._Z10GMMDoSplitPK10GMMSplit_tiPfiPK6uchar4iPhiii)
        /*010c*/ 	.short	0x0380
        /*010e*/ 	.short	0x0044


	//----- nvinfo : EIATTR_SW_WAR
	.align		4
.L_124:
        /*0110*/ 	.byte	0x04, 0x36
        /*0112*/ 	.short	(.L_126 - .L_125)
.L_125:
        /*0114*/ 	.word	0x00000008
.L_126:


//--------------------- .nv.info._Z12GMMFindSplitP10GMMSplit_tiPfi --------------------------
	.section	.nv.info._Z12GMMFindSplitP10GMMSplit_tiPfi,"",@"SHT_CUDA_INFO"
	.sectionflags	@""
	.align	4


	//----- nvinfo : EIATTR_CUDA_API_VERSION
	.align		4
        /*0000*/ 	.byte	0x04, 0x37
        /*0002*/ 	.short	(.L_128 - .L_127)
.L_127:
        /*0004*/ 	.word	0x00000082


	//----- nvinfo : EIATTR_KPARAM_INFO
	.align		4
.L_128:
        /*0008*/ 	.byte	0x04, 0x17
        /*000a*/ 	.short	(.L_130 - .L_129)
.L_129:
        /*000c*/ 	.word	0x00000000
        /*0010*/ 	.short	0x0003
        /*0012*/ 	.short	0x0018
        /*0014*/ 	.byte	0x00, 0xf0, 0x11, 0x00


	//----- nvinfo : EIATTR_KPARAM_INFO
	.align		4
.L_130:
        /*0018*/ 	.byte	0x04, 0x17
        /*001a*/ 	.short	(.L_132 - .L_131)
.L_131:
        /*001c*/ 	.word	0x00000000
        /*0020*/ 	.short	0x0002
        /*0022*/ 	.short	0x0010
        /*0024*/ 	.byte	0x00, 0xf5, 0x21, 0x00


	//----- nvinfo : EIATTR_KPARAM_INFO
	.align		4
.L_132:
        /*0028*/ 	.byte	0x04, 0x17
        /*002a*/ 	.short	(.L_134 - .L_133)
.L_133:
        /*002c*/ 	.word	0x00000000
        /*0030*/ 	.short	0x0001
        /*0032*/ 	.short	0x0008
        /*0034*/ 	.byte	0x00, 0xf0, 0x11, 0x00


	//----- nvinfo : EIATTR_KPARAM_INFO
	.align		4
.L_134:
        /*0038*/ 	.byte	0x04, 0x17
        /*003a*/ 	.short	(.L_136 - .L_135)
.L_135:
        /*003c*/ 	.word	0x00000000
        /*0040*/ 	.short	0x0000
        /*0042*/ 	.short	0x0000
        /*0044*/ 	.byte	0x00, 0xf5, 0x21, 0x00


	//----- nvinfo : EIATTR_SPARSE_MMA_MASK
	.align		4
.L_136:
        /*0048*/ 	.byte	0x03, 0x50
        /*004a*/ 	.short	0x0000


	//----- nvinfo : EIATTR_MAXREG_COUNT
	.align		4
        /*004c*/ 	.byte	0x03, 0x1b
        /*004e*/ 	.short	0x00ff


	//----- nvinfo : EIATTR_MERCURY_ISA_VERSION
	.align		4
        /*0050*/ 	.byte	0x03, 0x5f
        /*0052*/ 	.short	0x0101


	//----- nvinfo : EIATTR_VRC_CTA_INIT_COUNT
	.align		4
        /*0054*/ 	.byte	0x02, 0x4a
	.zero		1
	.zero		1


	//----- nvinfo : EIATTR_EXIT_INSTR_OFFSETS
	.align		4
        /*0058*/ 	.byte	0x04, 0x1c
        /*005a*/ 	.short	(.L_138 - .L_137)


	//   ....[0]....
.L_137:
        /*005c*/ 	.word	0x000019f0


	//   ....[1]....
        /*0060*/ 	.word	0x00001ad0


	//----- nvinfo : EIATTR_CRS_STACK_SIZE
	.align		4
.L_138:
        /*0064*/ 	.byte	0x04, 0x1e
        /*0066*/ 	.short	(.L_140 - .L_139)
.L_139:
        /*0068*/ 	.word	0x00000000


	//----- nvinfo : EIATTR_CBANK_PARAM_SIZE
	.align		4
.L_140:
        /*006c*/ 	.byte	0x03, 0x19
        /*006e*/ 	.short	0x001c


	//----- nvinfo : EIATTR_PARAM_CBANK
	.align		4
        /*0070*/ 	.byte	0x04, 0x0a
        /*0072*/ 	.short	(.L_142 - .L_141)
	.align		4
.L_141:
        /*0074*/ 	.word	index@(.nv.constant0._Z12GMMFindSplitP10GMMSplit_tiPfi)
        /*0078*/ 	.short	0x0380
        /*007a*/ 	.short	0x001c


	//----- nvinfo : EIATTR_SW_WAR
	.align		4
.L_142:
        /*007c*/ 	.byte	0x04, 0x36
        /*007e*/ 	.short	(.L_144 - .L_143)
.L_143:
        /*0080*/ 	.word	0x00000008
.L_144:


//--------------------- .nv.info._Z15GMMAssignKerneliPKfiPK6uchar4iPhiii --------------------------
	.section	.nv.info._Z15GMMAssignKerneliPKfiPK6uchar4iPhiii,"",@"SHT_CUDA_INFO"
	.sectionflags	@""
	.align	4


	//----- nvinfo : EIATTR_CUDA_API_VERSION
	.align		4
        /*0000*/ 	.byte	0x04, 0x37
        /*0002*/ 	.short	(.L_146 - .L_145)
.L_145:
        /*0004*/ 	.word	0x00000082


	//----- nvinfo : EIATTR_KPARAM_INFO
	.align		4
.L_146:
        /*0008*/ 	.byte	0x04, 0x17
        /*000a*/ 	.short	(.L_148 - .L_147)
.L_147:
        /*000c*/ 	.word	0x00000000
        /*0010*/ 	.short	0x0008
        /*0012*/ 	.short	0x0038
        /*0014*/ 	.byte	0x00, 0xf0, 0x11, 0x00


	//----- nvinfo : EIATTR_KPARAM_INFO
	.align		4
.L_148:
        /*0018*/ 	.byte	0x04, 0x17
        /*001a*/ 	.short	(.L_150 - .L_149)
.L_149:
        /*001c*/ 	.word	0x00000000
        /*0020*/ 	.short	0x0007
        /*0022*/ 	.short	0x0034
        /*0024*/ 	.byte	0x00, 0xf0, 0x11, 0x00


	//----- nvinfo : EIATTR_KPARAM_INFO
	.align		4
.L_150:
        /*0028*/ 	.byte	0x04, 0x17
        /*002a*/ 	.short	(.L_152 - .L_151)
.L_151:
        /*002c*/ 	.word	0x00000000
        /*0030*/ 	.short	0x0006
        /*0032*/ 	.short	0x0030
        /*0034*/ 	.byte	0x00, 0xf0, 0x11, 0x00


	//----- nvinfo : EIATTR_KPARAM_INFO
	.align		4
.L_152:
        /*0038*/ 	.byte	0x04, 0x17
        /*003a*/ 	.short	(.L_154 - .L_153)
.L_153:
        /*003c*/ 	.word	0x00000000
        /*0040*/ 	.short	0x0005
        /*0042*/ 	.short	0x0028
        /*0044*/ 	.byte	0x00, 0xf5, 0x21, 0x00


	//----- nvinfo : EIATTR_KPARAM_INFO
	.align		4
.L_154:
        /*0048*/ 	.byte	0x04, 0x17
        /*004a*/ 	.short	(.L_156 - .L_155)
.L_155:
        /*004c*/ 	.word	0x00000000
        /*0050*/ 	.short	0x0004
        /*0052*/ 	.short	0x0020
        /*0054*/ 	.byte	0x00, 0xf0, 0x11, 0x00


	//----- nvinfo : EIATTR_KPARAM_INFO
	.align		4
.L_156:
        /*0058*/ 	.byte	0x04, 0x17
        /*005a*/ 	.short	(.L_158 - .L_157)
.L_157:
        /*005c*/ 	.word	0x00000000
        /*0060*/ 	.short	0x0003
        /*0062*/ 	.short	0x0018
        /*0064*/ 	.byte	0x00, 0xf5, 0x21, 0x00


	//----- nvinfo : EIATTR_KPARAM_INFO
	.align		4
.L_158:
        /*0068*/ 	.byte	0x04, 0x17
        /*006a*/ 	.short	(.L_160 - .L_159)
.L_159:
        /*006c*/ 	.word	0x00000000
        /*0070*/ 	.short	0x0002
        /*0072*/ 	.short	0x0010
        /*0074*/ 	.byte	0x00, 0xf0, 0x11, 0x00


	//----- nvinfo : EIATTR_KPARAM_INFO
	.align		4
.L_160:
        /*0078*/ 	.byte	0x04, 0x17
        /*007a*/ 	.short	(.L_162 - .L_161)
.L_161:
        /*007c*/ 	.word	0x00000000
        /*0080*/ 	.short	0x0001
        /*0082*/ 	.short	0x0008
        /*0084*/ 	.byte	0x00, 0xf5, 0x21, 0x00


	//----- nvinfo : EIATTR_KPARAM_INFO
	.align		4
.L_162:
        /*0088*/ 	.byte	0x04, 0x17
        /*008a*/ 	.short	(.L_164 - .L_163)
.L_163:
        /*008c*/ 	.word	0x00000000
        /*0090*/ 	.short	0x0000
        /*0092*/ 	.short	0x0000
        /*0094*/ 	.byte	0x00, 0xf0, 0x11, 0x00


	//----- nvinfo : EIATTR_SPARSE_MMA_MASK
	.align		4
.L_164:
        /*0098*/ 	.byte	0x03, 0x50
        /*009a*/ 	.short	0x0000


	//----- nvinfo : EIATTR_MAXREG_COUNT
	.align		4
        /*009c*/ 	.byte	0x03, 0x1b
        /*009e*/ 	.short	0x00ff


	//----- nvinfo : EIATTR_MERCURY_ISA_VERSION
	.align		4
        /*00a0*/ 	.byte	0x03, 0x5f
        /*00a2*/ 	.short	0x0101


	//----- nvinfo : EIATTR_UNUSED_LOAD_BYTE_OFFSET
	.align		4
        /*00a4*/ 	.byte	0x04, 0x44
        /*00a6*/ 	.short	(.L_166 - .L_165)


	//   ....[0]....
.L_165:
        /*00a8*/ 	.word	0x000001b0
        /*00ac*/ 	.word	0x00000007


	//----- nvinfo : EIATTR_VRC_CTA_INIT_COUNT
	.align		4
.L_166:
        /*00b0*/ 	.byte	0x02, 0x4a
	.zero		1
	.zero		1


	//----- nvinfo : EIATTR_EXIT_INSTR_OFFSETS
	.align		4
        /*00b4*/ 	.byte	0x04, 0x1c
        /*00b6*/ 	.short	(.L_168 - .L_167)


	//   ....[0]....
.L_167:
        /*00b8*/ 	.word	0x000000d0


	//   ....[1]....
        /*00bc*/ 	.word	0x00001a00


	//----- nvinfo : EIATTR_CRS_STACK_SIZE
	.align		4
.L_168:
        /*00c0*/ 	.byte	0x04, 0x1e
        /*00c2*/ 	.short	(.L_170 - .L_169)
.L_169:
        /*00c4*/ 	.word	0x00000000


	//----- nvinfo : EIATTR_CBANK_PARAM_SIZE
	.align		4
.L_170:
        /*00c8*/ 	.byte	0x03, 0x19
        /*00ca*/ 	.short	0x003c


	//----- nvinfo : EIATTR_PARAM_CBANK
	.align		4
        /*00cc*/ 	.byte	0x04, 0x0a
        /*00ce*/ 	.short	(.L_172 - .L_171)
	.align		4
.L_171:
        /*00d0*/ 	.word	index@(.nv.constant0._Z15GMMAssignKerneliPKfiPK6uchar4iPhiii)
        /*00d4*/ 	.short	0x0380
        /*00d6*/ 	.short	0x003c


	//----- nvinfo : EIATTR_SW_WAR
	.align		4
.L_172:
        /*00d8*/ 	.byte	0x04, 0x36
        /*00da*/ 	.short	(.L_174 - .L_173)
.L_173:
        /*00dc*/ 	.word	0x00000008
.L_174:


//--------------------- .nv.info._Z17GMMDataTermKernelPiiiPKfiPK6uchar4iPKhiii --------------------------
	.section	.nv.info._Z17GMMDataTermKernelPiiiPKfiPK6uchar4iPKhiii,"",@"SHT_CUDA_INFO"
	.sectionflags	@""
	.align	4


	//----- nvinfo : EIATTR_CUDA_API_VERSION
	.align		4
        /*0000*/ 	.byte	0x04, 0x37
        /*0002*/ 	.short	(.L_176 - .L_175)
.L_175:
        /*0004*/ 	.word	0x00000082


	//----- nvinfo : EIATTR_KPARAM_INFO
	.align		4
.L_176:
        /*0008*/ 	.byte	0x04, 0x17
        /*000a*/ 	.short	(.L_178 - .L_177)
.L_177:
        /*000c*/ 	.word	0x00000000
        /*0010*/ 	.short	0x000a
        /*0012*/ 	.short	0x0040
        /*0014*/ 	.byte	0x00, 0xf0, 0x11, 0x00


	//----- nvinfo : EIATTR_KPARAM_INFO
	.align		4
.L_178:
        /*0018*/ 	.byte	0x04, 0x17
        /*001a*/ 	.short	(.L_180 - .L_179)
.L_179:
        /*001c*/ 	.word	0x00000000
        /*0020*/ 	.short	0x0009
        /*0022*/ 	.short	0x003c
        /*0024*/ 	.byte	0x00, 0xf0, 0x11, 0x00


	//----- nvinfo : EIATTR_KPARAM_INFO
	.align		4
.L_180:
        /*0028*/ 	.byte	0x04, 0x17
        /*002a*/ 	.short	(.L_182 - .L_181)
.L_181:
        /*002c*/ 	.word	0x00000000
        /*0030*/ 	.short	0x0008
        /*0032*/ 	.short	0x0038
        /*0034*/ 	.byte	0x00, 0xf0, 0x11, 0x00


	//----- nvinfo : EIATTR_KPARAM_INFO
	.align		4
.L_182:
        /*0038*/ 	.byte	0x04, 0x17
        /*003a*/ 	.short	(.L_184 - .L_183)
.L_183:
        /*003c*/ 	.word	0x00000000
        /*0040*/ 	.short	0x0007
        /*0042*/ 	.short	0x0030
        /*0044*/ 	.byte	0x00, 0xf5, 0x21, 0x00


	//----- nvinfo : EIATTR_KPARAM_INFO
	.align		4
.L_184:
        /*0048*/ 	.byte	0x04, 0x17
        /*004a*/ 	.short	(.L_186 - .L_185)
.L_185:
        /*004c*/ 	.word	0x00000000
        /*0050*/ 	.short	0x0006
        /*0052*/ 	.short	0x0028
        /*0054*/ 	.byte	0x00, 0xf0, 0x11, 0x00


	//----- nvinfo : EIATTR_KPARAM_INFO
	.align		4
.L_186:
        /*0058*/ 	.byte	0x04, 0x17
        /*005a*/ 	.short	(.L_188 - .L_187)
.L_187:
        /*005c*/ 	.word	0x00000000
        /*0060*/ 	.short	0x0005
        /*0062*/ 	.short	0x0020
        /*0064*/ 	.byte	0x00, 0xf5, 0x21, 0x00


	//----- nvinfo : EIATTR_KPARAM_INFO
	.align		4
.L_188:
        /*0068*/ 	.byte	0x04, 0x17
        /*006a*/ 	.short	(.L_190 - .L_189)
.L_189:
        /*006c*/ 	.word	0x00000000
        /*0070*/ 	.short	0x0004
        /*0072*/ 	.short	0x0018
        /*0074*/ 	.byte	0x00, 0xf0, 0x11, 0x00


	//----- nvinfo : EIATTR_KPARAM_INFO
	.align		4
.L_190:
        /*0078*/ 	.byte	0x04, 0x17
        /*007a*/ 	.short	(.L_192 - .L_191)
.L_191:
        /*007c*/ 	.word	0x00000000
        /*0080*/ 	.short	0x0003
        /*0082*/ 	.short	0x0010
        /*0084*/ 	.byte	0x00, 0xf5, 0x21, 0x00


	//----- nvinfo : EIATTR_KPARAM_INFO
	.align		4
.L_192:
        /*0088*/ 	.byte	0x04, 0x17
        /*008a*/ 	.short	(.L_194 - .L_193)
.L_193:
        /*008c*/ 	.word	0x00000000
        /*0090*/ 	.short	0x0002
        /*0092*/ 	.short	0x000c
        /*0094*/ 	.byte	0x00, 0xf0, 0x11, 0x00


	//----- nvinfo : EIATTR_KPARAM_INFO
	.align		4
.L_194:
        /*0098*/ 	.byte	0x04, 0x17
        /*009a*/ 	.short	(.L_196 - .L_195)
.L_195:
        /*009c*/ 	.word	0x00000000
        /*00a0*/ 	.short	0x0001
        /*00a2*/ 	.short	0x0008
        /*00a4*/ 	.byte	0x00, 0xf0, 0x11, 0x00


	//----- nvinfo : EIATTR_KPARAM_INFO
	.align		4
.L_196:
        /*00a8*/ 	.byte	0x04, 0x17
        /*00aa*/ 	.short	(.L_198 - .L_197)
.L_197:
        /*00ac*/ 	.word	0x00000000
        /*00b0*/ 	.short	0x0000
        /*00b2*/ 	.short	0x0000
        /*00b4*/ 	.byte	0x00, 0xf5, 0x21, 0x00


	//----- nvinfo : EIATTR_SPARSE_MMA_MASK
	.align		4
.L_198:
        /*00b8*/ 	.byte	0x03, 0x50
        /*00ba*/ 	.short	0x0000


	//----- nvinfo : EIATTR_MAXREG_COUNT
	.align		4
        /*00bc*/ 	.byte	0x03, 0x1b
        /*00be*/ 	.short	0x00ff


	//----- nvinfo : EIATTR_MERCURY_ISA_VERSION
	.align		4
        /*00c0*/ 	.byte	0x03, 0x5f
        /*00c2*/ 	.short	0x0101


	//----- nvinfo : EIATTR_UNUSED_LOAD_BYTE_OFFSET
	.align		4
        /*00c4*/ 	.byte	0x04, 0x44
        /*00c6*/ 	.short	(.L_200 - .L_199)


	//   ....[0]....
.L_199:
        /*00c8*/ 	.word	0x00000230
        /*00cc*/ 	.word	0x00000007


	//----- nvinfo : EIATTR_VRC_CTA_INIT_COUNT
	.align		4
.L_200:
        /*00d0*/ 	.byte	0x02, 0x4a
	.zero		1
	.zero		1


	//----- nvinfo : EIATTR_EXIT_INSTR_OFFSETS
	.align		4
        /*00d4*/ 	.byte	0x04, 0x1c
        /*00d6*/ 	.short	(.L_202 - .L_201)


	//   ....[0]....
.L_201:
        /*00d8*/ 	.word	0x000000d0


	//   ....[1]....
        /*00dc*/ 	.word	0x00001080


	//----- nvinfo : EIATTR_CRS_STACK_SIZE
	.align		4
.L_202:
        /*00e0*/ 	.byte	0x04, 0x1e
        /*00e2*/ 	.short	(.L_204 - .L_203)
.L_203:
        /*00e4*/ 	.word	0x00000000


	//----- nvinfo : EIATTR_CBANK_PARAM_SIZE
	.align		4
.L_204:
        /*00e8*/ 	.byte	0x03, 0x19
        /*00ea*/ 	.short	0x0044


	//----- nvinfo : EIATTR_PARAM_CBANK
	.align		4
        /*00ec*/ 	.byte	0x04, 0x0a
        /*00ee*/ 	.short	(.L_206 - .L_205)
	.align		4
.L_205:
        /*00f0*/ 	.word	index@(.nv.constant0._Z17GMMDataTermKernelPiiiPKfiPK6uchar4iPKhiii)
        /*00f4*/ 	.short	0x0380
        /*00f6*/ 	.short	0x0044


	//----- nvinfo : EIATTR_SW_WAR
	.align		4
.L_206:
        /*00f8*/ 	.byte	0x04, 0x36
        /*00fa*/ 	.short	(.L_208 - .L_207)
.L_207:
        /*00fc*/ 	.word	0x00000008
.L_208:


//--------------------- .nv.info._Z17GMMFinalizeKernelILi4ELb1EEvPfS0_ii --------------------------
	.section	.nv.info._Z17GMMFinalizeKernelILi4ELb1EEvPfS0_ii,"",@"SHT_CUDA_INFO"
	.sectionflags	@""
	.align	4


	//----- nvinfo : EIATTR_CUDA_API_VERSION
	.align		4
        /*0000*/ 	.byte	0x04, 0x37
        /*0002*/ 	.short	(.L_210 - .L_209)
.L_209:
        /*0004*/ 	.word	0x00000082


	//----- nvinfo : EIATTR_KPARAM_INFO
	.align		4
.L_210:
        /*0008*/ 	.byte	0x04, 0x17
        /*000a*/ 	.short	(.L_212 - .L_211)
.L_211:
        /*000c*/ 	.word	0x00000000
        /*0010*/ 	.short	0x0003
        /*0012*/ 	.short	0x0014
        /*0014*/ 	.byte	0x00, 0xf0, 0x11, 0x00


	//----- nvinfo : EIATTR_KPARAM_INFO
	.align		4
.L_212:
        /*0018*/ 	.byte	0x04, 0x17
        /*001a*/ 	.short	(.L_214 - .L_213)
.L_213:
        /*001c*/ 	.word	0x00000000
        /*0020*/ 	.short	0x0002
        /*0022*/ 	.short	0x0010
        /*0024*/ 	.byte	0x00, 0xf0, 0x11, 0x00


	//----- nvinfo : EIATTR_KPARAM_INFO
	.align		4
.L_214:
        /*0028*/ 	.byte	0x04, 0x17
        /*002a*/ 	.short	(.L_216 - .L_215)
.L_215:
        /*002c*/ 	.word	0x00000000
        /*0030*/ 	.short	0x0001
        /*0032*/ 	.short	0x0008
        /*0034*/ 	.byte	0x00, 0xf5, 0x21, 0x00


	//----- nvinfo : EIATTR_KPARAM_INFO
	.align		4
.L_216:
        /*0038*/ 	.byte	0x04, 0x17
        /*003a*/ 	.short	(.L_218 - .L_217)
.L_217:
        /*003c*/ 	.word	0x00000000
        /*0040*/ 	.short	0x0000
        /*0042*/ 	.short	0x0000
        /*0044*/ 	.byte	0x00, 0xf5, 0x21, 0x00


	//----- nvinfo : EIATTR_SPARSE_MMA_MASK
	.align		4
.L_218:
        /*0048*/ 	.byte	0x03, 0x50
        /*004a*/ 	.short	0x0000


	//----- nvinfo : EIATTR_MAXREG_COUNT
	.align		4
        /*004c*/ 	.byte	0x03, 0x1b
        /*004e*/ 	.short	0x00ff


	//----- nvinfo : EIATTR_NUM_BARRIERS
	.align		4
        /*0050*/ 	.byte	0x02, 0x4c
        /*0052*/ 	.byte	0x01
	.zero		1


	//----- nvinfo : EIATTR_MERCURY_ISA_VERSION
	.align		4
        /*0054*/ 	.byte	0x03, 0x5f
        /*0056*/ 	.short	0x0101


	//----- nvinfo : EIATTR_UNUSED_LOAD_BYTE_OFFSET
	.align		4
        /*0058*/ 	.byte	0x04, 0x44
        /*005a*/ 	.short	(.L_220 - .L_219)


	//   ....[0]....
.L_219:
        /*005c*/ 	.word	0x000016b0
        /*0060*/ 	.word	0x0000fff0


	//   ....[1]....
        /*0064*/ 	.word	0x00001cb0
        /*0068*/ 	.word	0x00000fff


	//----- nvinfo : EIATTR_VRC_CTA_INIT_COUNT
	.align		4
.L_220:
        /*006c*/ 	.byte	0x02, 0x4a
	.zero		1
	.zero		1


	//----- nvinfo : EIATTR_EXIT_INSTR_OFFSETS
	.align		4
        /*0070*/ 	.byte	0x04, 0x1c
        /*0072*/ 	.short	(.L_222 - .L_221)


	//   ....[0]....
.L_221:
        /*0074*/ 	.word	0x00001ae0


	//   ....[1]....
        /*0078*/ 	.word	0x00002010


	//   ....[2]....
        /*007c*/ 	.word	0x00002090


	//----- nvinfo : EIATTR_INDIRECT_BRANCH_TARGETS
	.align		4
.L_222:
        /*0080*/ 	.byte	0x04, 0x34
        /*0082*/ 	.short	(.L_224 - .L_223)


	//   ....[0]....
.L_223:
        /* <DEDUP_REMOVED lines=8> */


	//   ....[1]....
        /* <DEDUP_REMOVED lines=8> */


	//----- nvinfo : EIATTR_CRS_STACK_SIZE
	.align		4
.L_224:
        /*00bc*/ 	.byte	0x04, 0x1e
        /*00be*/ 	.short	(.L_226 - .L_225)
.L_225:
        /*00c0*/ 	.word	0x00000000


	//----- nvinfo : EIATTR_CBANK_PARAM_SIZE
	.align		4
.L_226:
        /*00c4*/ 	.byte	0x03, 0x19
        /*00c6*/ 	.short	0x0018


	//----- nvinfo : EIATTR_PARAM_CBANK
	.align		4
        /*00c8*/ 	.byte	0x04, 0x0a
        /*00ca*/ 	.short	(.L_228 - .L_227)
	.align		4
.L_227:
        /*00cc*/ 	.word	index@(.nv.constant0._Z17GMMFinalizeKernelILi4ELb1EEvPfS0_ii)
        /*00d0*/ 	.short	0x0380
        /*00d2*/ 	.short	0x0018


	//----- nvinfo : EIATTR_SW_WAR
	.align		4
.L_228:
        /*00d4*/ 	.byte	0x04, 0x36
        /*00d6*/ 	.short	(.L_230 - .L_229)
.L_229:
        /*00d8*/ 	.word	0x00000008
.L_230:


//--------------------- .nv.info._Z18GMMReductionKernelILi4ELb0EEviPfiPK6uchar4iPhiiiPj --------------------------
	.section	.nv.info._Z18GMMReductionKernelILi4ELb0EEviPfiPK6uchar4iPhiiiPj,"",@"SHT_CUDA_INFO"
	.sectionflags	@""
	.align	4


	//----- nvinfo : EIATTR_CUDA_API_VERSION
	.align		4
        /*0000*/ 	.byte	0x04, 0x37
        /*0002*/ 	.short	(.L_232 - .L_231)
.L_231:
        /*0004*/ 	.word	0x00000082


	//----- nvinfo : EIATTR_KPARAM_INFO
	.align		4
.L_232:
        /*0008*/ 	.byte	0x04, 0x17
        /*000a*/ 	.short	(.L_234 - .L_233)
.L_233:
        /*000c*/ 	.word	0x00000000
        /*0010*/ 	.short	0x0009
        /*0012*/ 	.short	0x0040
        /*0014*/ 	.byte	0x00, 0xf5, 0x21, 0x00


	//----- nvinfo : EIATTR_KPARAM_INFO
	.align		4
.L_234:
        /*0018*/ 	.byte	0x04, 0x17
        /*001a*/ 	.short	(.L_236 - .L_235)
.L_235:
        /*001c*/ 	.word	0x00000000
        /*0020*/ 	.short	0x0008
        /*0022*/ 	.short	0x0038
        /*0024*/ 	.byte	0x00, 0xf0, 0x11, 0x00


	//----- nvinfo : EIATTR_KPARAM_INFO
	.align		4
.L_236:
        /*0028*/ 	.byte	0x04, 0x17
        /*002a*/ 	.short	(.L_238 - .L_237)
.L_237:
        /*002c*/ 	.word	0x00000000
        /*0030*/ 	.short	0x0007
        /*0032*/ 	.short	0x0034
        /*0034*/ 	.byte	0x00, 0xf0, 0x11, 0x00


	//----- nvinfo : EIATTR_KPARAM_INFO
	.align		4
.L_238:
        /*0038*/ 	.byte	0x04, 0x17
        /*003a*/ 	.short	(.L_240 - .L_239)
.L_239:
        /*003c*/ 	.word	0x00000000
        /*0040*/ 	.short	0x0006
        /*0042*/ 	.short	0x0030
        /*0044*/ 	.byte	0x00, 0xf0, 0x11, 0x00


	//----- nvinfo : EIATTR_KPARAM_INFO
	.align		4
.L_240:
        /*0048*/ 	.byte	0x04, 0x17
        /*004a*/ 	.short	(.L_242 - .L_241)
.L_241:
        /*004c*/ 	.word	0x00000000
        /*0050*/ 	.short	0x0005
        /*0052*/ 	.short	0x0028
        /*0054*/ 	.byte	0x00, 0xf5, 0x21, 0x00


	//----- nvinfo : EIATTR_KPARAM_INFO
	.align		4
.L_242:
        /*0058*/ 	.byte	0x04, 0x17
        /*005a*/ 	.short	(.L_244 - .L_243)
.L_243:
        /*005c*/ 	.word	0x00000000
        /*0060*/ 	.short	0x0004
        /*0062*/ 	.short	0x0020
        /*0064*/ 	.byte	0x00, 0xf0, 0x11, 0x00


	//----- nvinfo : EIATTR_KPARAM_INFO
	.align		4
.L_244:
        /*0068*/ 	.byte	0x04, 0x17
        /*006a*/ 	.short	(.L_246 - .L_245)
.L_245:
        /*006c*/ 	.word	0x00000000
        /*0070*/ 	.short	0x0003
        /*0072*/ 	.short	0x0018
        /*0074*/ 	.byte	0x00, 0xf5, 0x21, 0x00


	//----- nvinfo : EIATTR_KPARAM_INFO
	.align		4
.L_246:
        /*0078*/ 	.byte	0x04, 0x17
        /*007a*/ 	.short	(.L_248 - .L_247)
.L_247:
        /*007c*/ 	.word	0x00000000
        /*0080*/ 	.short	0x0002
        /*0082*/ 	.short	0x0010
        /*0084*/ 	.byte	0x00, 0xf0, 0x11, 0x00


	//----- nvinfo : EIATTR_KPARAM_INFO
	.align		4
.L_248:
        /*0088*/ 	.byte	0x04, 0x17
        /*008a*/ 	.short	(.L_250 - .L_249)
.L_249:
        /*008c*/ 	.word	0x00000000
        /*0090*/ 	.short	0x0001
        /*0092*/ 	.short	0x0008
        /*0094*/ 	.byte	0x00, 0xf5, 0x21, 0x00


	//----- nvinfo : EIATTR_KPARAM_INFO
	.align		4
.L_250:
        /*0098*/ 	.byte	0x04, 0x17
        /*009a*/ 	.short	(.L_252 - .L_251)
.L_251:
        /*009c*/ 	.word	0x00000000
        /*00a0*/ 	.short	0x0000
        /*00a2*/ 	.short	0x0000
        /*00a4*/ 	.byte	0x00, 0xf0, 0x11, 0x00


	//----- nvinfo : EIATTR_SPARSE_MMA_MASK
	.align		4
.L_252:
        /*00a8*/ 	.byte	0x03, 0x50
        /*00aa*/ 	.short	0x0000


	//----- nvinfo : EIATTR_MAXREG_COUNT
	.align		4
        /*00ac*/ 	.byte	0x03, 0x1b
        /*00ae*/ 	.short	0x00ff


	//----- nvinfo : EIATTR_NUM_BARRIERS
	.align		4
        /*00b0*/ 	.byte	0x02, 0x4c
        /*00b2*/ 	.byte	0x01
	.zero		1


	//----- nvinfo : EIATTR_MERCURY_ISA_VERSION
	.align		4
        /*00b4*/ 	.byte	0x03, 0x5f
        /*00b6*/ 	.short	0x0101


	//----- nvinfo : EIATTR_UNUSED_LOAD_BYTE_OFFSET
	.align		4
        /*00b8*/ 	.byte	0x04, 0x44
        /*00ba*/ 	.short	(.L_254 - .L_253)


	//   ....[0]....
.L_253:
        /*00bc*/ 	.word	0x00000f80
        /*00c0*/ 	.word	0x00000007


	//   ....[1]....
        /*00c4*/ 	.word	0x00001250
        /*00c8*/ 	.word	0x00000007


	//   ....[2]....
        /*00cc*/ 	.word	0x000017d0
        /*00d0*/ 	.word	0x0000fff0


	//----- nvinfo : EIATTR_VRC_CTA_INIT_COUNT
	.align		4
.L_254:
        /*00d4*/ 	.byte	0x02, 0x4a
	.zero		1
	.zero		1


	//----- nvinfo : EIATTR_EXIT_INSTR_OFFSETS
	.align		4
        /*00d8*/ 	.byte	0x04, 0x1c
        /*00da*/ 	.short	(.L_256 - .L_255)


	//   ....[0]....
.L_255:
        /*00dc*/ 	.word	0x00000190


	//   ....[1]....
        /*00e0*/ 	.word	0x000001c0


	//   ....[2]....
        /*00e4*/ 	.word	0x00001870


	//----- nvinfo : EIATTR_INDIRECT_BRANCH_TARGETS
	.align		4
.L_256:
        /*00e8*/ 	.byte	0x04, 0x34
        /*00ea*/ 	.short	(.L_258 - .L_257)


	//   ....[0]....
.L_257:
        /*00ec*/ 	.word	.L_x_246@srel
        /*00f0*/ 	.short	0x0
        /*00f2*/ 	.short	0x0
        /*00f4*/ 	.word	0x3
        /*00f8*/ 	.word	.L_x_247@srel
        /*00fc*/ 	.word	.L_x_248@srel
        /*0100*/ 	.word	.L_x_249@srel


	//   ....[1]....
        /*0104*/ 	.word	.L_x_250@srel
        /*0108*/ 	.short	0x0
        /*010a*/ 	.short	0x0
        /*010c*/ 	.word	0x3
        /*0110*/ 	.word	.L_x_251@srel
        /*0114*/ 	.word	.L_x_252@srel
        /*0118*/ 	.word	.L_x_253@srel


	//   ....[2]....
        /*011c*/ 	.word	.L_x_254@srel
        /*0120*/ 	.short	0x0
        /*0122*/ 	.short	0x0
        /*0124*/ 	.word	0x3
        /*0128*/ 	.word	.L_x_255@srel
        /*012c*/ 	.word	.L_x_256@srel
        /*0130*/ 	.word	.L_x_253@srel


	//   ....[3]....
        /*0134*/ 	.word	.L_x_258@srel
        /*0138*/ 	.short	0x0
        /*013a*/ 	.short	0x0
        /*013c*/ 	.word	0x3
        /*0140*/ 	.word	.L_x_259@srel
        /*0144*/ 	.word	.L_x_260@srel
        /*0148*/ 	.word	.L_x_253@srel


	//   ....[4]....
        /* <DEDUP_REMOVED lines=8> */


	//----- nvinfo : EIATTR_CRS_STACK_SIZE
	.align		4
.L_258:
        /*0168*/ 	.byte	0x04, 0x1e
        /*016a*/ 	.short	(.L_260 - .L_259)
.L_259:
        /*016c*/ 	.word	0x00000000


	//----- nvinfo : EIATTR_CBANK_PARAM_SIZE
	.align		4
.L_260:
        /*0170*/ 	.byte	0x03, 0x19
        /*0172*/ 	.short	0x0048


	//----- nvinfo : EIATTR_PARAM_CBANK
	.align		4
        /*0174*/ 	.byte	0x04, 0x0a
        /*0176*/ 	.short	(.L_262 - .L_261)
	.align		4
.L_261:
        /*0178*/ 	.word	index@(.nv.constant0._Z18GMMReductionKernelILi4ELb0EEviPfiPK6uchar4iPhiiiPj)
        /*017c*/ 	.short	0x0380
        /*017e*/ 	.short	0x0048


	//----- nvinfo : EIATTR_SW_WAR
	.align		4
.L_262:
        /*0180*/ 	.byte	0x04, 0x36
        /*0182*/ 	.short	(.L_264 - .L_263)
.L_263:
        /*0184*/ 	.word	0x00000008
.L_264:


//--------------------- .nv.info._Z18GMMReductionKernelILi4ELb1EEviPfiPK6uchar4iPhiiiPj --------------------------
	.section	.nv.info._Z18GMMReductionKernelILi4ELb1EEviPfiPK6uchar4iPhiiiPj,"",@"SHT_CUDA_INFO"
	.sectionflags	@""
	.align	4


	//----- nvinfo : EIATTR_CUDA_API_VERSION
	.align		4
        /*0000*/ 	.byte	0x04, 0x37
        /*0002*/ 	.short	(.L_266 - .L_265)
.L_265:
        /*0004*/ 	.word	0x00000082


	//----- nvinfo : EIATTR_KPARAM_INFO
	.align		4
.L_266:
        /*0008*/ 	.byte	0x04, 0x17
        /*000a*/ 	.short	(.L_268 - .L_267)
.L_267:
        /*000c*/ 	.word	0x00000000
        /*0010*/ 	.short	0x0009
        /*0012*/ 	.short	0x0040
        /*0014*/ 	.byte	0x00, 0xf5, 0x21, 0x00


	//----- nvinfo : EIATTR_KPARAM_INFO
	.align		4
.L_268:
        /*0018*/ 	.byte	0x04, 0x17
        /*001a*/ 	.short	(.L_270 - .L_269)
.L_269:
        /*001c*/ 	.word	0x00000000
        /*0020*/ 	.short	0x0008
        /*0022*/ 	.short	0x0038
        /*0024*/ 	.byte	0x00, 0xf0, 0x11, 0x00


	//----- nvinfo : EIATTR_KPARAM_INFO
	.align		4
.L_270:
        /*0028*/ 	.byte	0x04, 0x17
        /*002a*/ 	.short	(.L_272 - .L_271)
.L_271:
        /*002c*/ 	.word	0x00000000
        /*0030*/ 	.short	0x0007
        /*0032*/ 	.short	0x0034
        /*0034*/ 	.byte	0x00, 0xf0, 0x11, 0x00


	//----- nvinfo : EIATTR_KPARAM_INFO
	.align		4
.L_272:
        /*0038*/ 	.byte	0x04, 0x17
        /*003a*/ 	.short	(.L_274 - .L_273)
.L_273:
        /*003c*/ 	.word	0x00000000
        /*0040*/ 	.short	0x0006
        /*0042*/ 	.short	0x0030
        /*0044*/ 	.byte	0x00, 0xf0, 0x11, 0x00


	//----- nvinfo : EIATTR_KPARAM_INFO
	.align		4
.L_274:
        /*0048*/ 	.byte	0x04, 0x17
        /*004a*/ 	.short	(.L_276 - .L_275)
.L_275:
        /*004c*/ 	.word	0x00000000
        /*0050*/ 	.short	0x0005
        /*0052*/ 	.short	0x0028
        /*0054*/ 	.byte	0x00, 0xf5, 0x21, 0x00


	//----- nvinfo : EIATTR_KPARAM_INFO
	.align		4
.L_276:
        /*0058*/ 	.byte	0x04, 0x17
        /*005a*/ 	.short	(.L_278 - .L_277)
.L_277:
        /*005c*/ 	.word	0x00000000
        /*0060*/ 	.short	0x0004
        /*0062*/ 	.short	0x0020
        /*0064*/ 	.byte	0x00, 0xf0, 0x11, 0x00


	//----- nvinfo : EIATTR_KPARAM_INFO
	.align		4
.L_278:
        /*0068*/ 	.byte	0x04, 0x17
        /*006a*/ 	.short	(.L_280 - .L_279)
.L_279:
        /*006c*/ 	.word	0x00000000
        /*0070*/ 	.short	0x0003
        /*0072*/ 	.short	0x0018
        /*0074*/ 	.byte	0x00, 0xf5, 0x21, 0x00


	//----- nvinfo : EIATTR_KPARAM_INFO
	.align		4
.L_280:
        /*0078*/ 	.byte	0x04, 0x17
        /*007a*/ 	.short	(.L_282 - .L_281)
.L_281:
        /*007c*/ 	.word	0x00000000
        /*0080*/ 	.short	0x0002
        /*0082*/ 	.short	0x0010
        /*0084*/ 	.byte	0x00, 0xf0, 0x11, 0x00


	//----- nvinfo : EIATTR_KPARAM_INFO
	.align		4
.L_282:
        /*0088*/ 	.byte	0x04, 0x17
        /*008a*/ 	.short	(.L_284 - .L_283)
.L_283:
        /*008c*/ 	.word	0x00000000
        /*0090*/ 	.short	0x0001
        /*0092*/ 	.short	0x0008
        /*0094*/ 	.byte	0x00, 0xf5, 0x21, 0x00


	//----- nvinfo : EIATTR_KPARAM_INFO
	.align		4
.L_284:
        /*0098*/ 	.byte	0x04, 0x17
        /*009a*/ 	.short	(.L_286 - .L_285)
.L_285:
        /*009c*/ 	.word	0x00000000
        /*00a0*/ 	.short	0x0000
        /*00a2*/ 	.short	0x0000
        /*00a4*/ 	.byte	0x00, 0xf0, 0x11, 0x00


	//----- nvinfo : EIATTR_SPARSE_MMA_MASK
	.align		4
.L_286:
        /*00a8*/ 	.byte	0x03, 0x50
        /*00aa*/ 	.short	0x0000


	//----- nvinfo : EIATTR_MAXREG_COUNT
	.align		4
        /*00ac*/ 	.byte	0x03, 0x1b
        /*00ae*/ 	.short	0x00ff


	//----- nvinfo : EIATTR_NUM_BARRIERS
	.align		4
        /*00b0*/ 	.byte	0x02, 0x4c
        /*00b2*/ 	.byte	0x01
	.zero		1


	//----- nvinfo : EIATTR_MERCURY_ISA_VERSION
	.align		4
        /*00b4*/ 	.byte	0x03, 0x5f
        /*00b6*/ 	.short	0x0101


	//----- nvinfo : EIATTR_UNUSED_LOAD_BYTE_OFFSET
	.align		4
        /*00b8*/ 	.byte	0x04, 0x44
        /*00ba*/ 	.short	(.L_288 - .L_287)


	//   ....[0]....
.L_287:
        /*00bc*/ 	.word	0x000010f0
        /*00c0*/ 	.word	0x00000007


	//   ....[1]....
        /*00c4*/ 	.word	0x000013c0
        /*00c8*/ 	.word	0x00000007


	//   ....[2]....
        /*00cc*/ 	.word	0x00001970
        /*00d0*/ 	.word	0x0000fff0


	//----- nvinfo : EIATTR_COOP_GROUP_MASK_REGIDS
	.align		4
.L_288:
        /*00d4*/ 	.byte	0x04, 0x29
        /*00d6*/ 	.short	(.L_290 - .L_289)


	//   ....[0]....
.L_289:
        /*00d8*/ 	.word	0xffffffff


	//----- nvinfo : EIATTR_COOP_GROUP_INSTR_OFFSETS
	.align		4
.L_290:
        /*00dc*/ 	.byte	0x04, 0x28
        /*00de*/ 	.short	(.L_292 - .L_291)


	//   ....[0]....
.L_291:
        /*00e0*/ 	.word	0x00000ef0


	//----- nvinfo : EIATTR_VRC_CTA_INIT_COUNT
	.align		4
.L_292:
        /*00e4*/ 	.byte	0x02, 0x4a
	.zero		1
	.zero		1


	//----- nvinfo : EIATTR_EXIT_INSTR_OFFSETS
	.align		4
        /*00e8*/ 	.byte	0x04, 0x1c
        /*00ea*/ 	.short	(.L_294 - .L_293)


	//   ....[0]....
.L_293:
        /*00ec*/ 	.word	0x00001a30


	//----- nvinfo : EIATTR_INDIRECT_BRANCH_TARGETS
	.align		4
.L_294:
        /*00f0*/ 	.byte	0x04, 0x34
        /*00f2*/ 	.short	(.L_296 - .L_295)


	//   ....[0]....
.L_295:
        /*00f4*/ 	.word	.L_x_267@srel
        /*00f8*/ 	.short	0x0
        /*00fa*/ 	.short	0x0
        /*00fc*/ 	.word	0x3
        /*0100*/ 	.word	.L_x_268@srel
        /*0104*/ 	.word	.L_x_269@srel
        /*0108*/ 	.word	.L_x_270@srel


	//   ....[1]....
        /*010c*/ 	.word	.L_x_271@srel
        /*0110*/ 	.short	0x0
        /*0112*/ 	.short	0x0
        /*0114*/ 	.word	0x3
        /*0118*/ 	.word	.L_x_272@srel
        /*011c*/ 	.word	.L_x_273@srel
        /*0120*/ 	.word	.L_x_274@srel


	//   ....[2]....
        /*0124*/ 	.word	.L_x_275@srel
        /*0128*/ 	.short	0x0
        /*012a*/ 	.short	0x0
        /*012c*/ 	.word	0x3
        /*0130*/ 	.word	.L_x_276@srel
        /*0134*/ 	.word	.L_x_277@srel
        /*0138*/ 	.word	.L_x_274@srel


	//   ....[3]....
        /*013c*/ 	.word	.L_x_279@srel
        /*0140*/ 	.short	0x0
        /*0142*/ 	.short	0x0
        /*0144*/ 	.word	0x3
        /*0148*/ 	.word	.L_x_280@srel
        /*014c*/ 	.word	.L_x_281@srel
        /*0150*/ 	.word	.L_x_274@srel


	//   ....[4]....
        /* <DEDUP_REMOVED lines=8> */


	//----- nvinfo : EIATTR_CRS_STACK_SIZE
	.align		4
.L_296:
        /*0170*/ 	.byte	0x04, 0x1e
        /*0172*/ 	.short	(.L_298 - .L_297)
.L_297:
        /*0174*/ 	.word	0x00000000


	//----- nvinfo : EIATTR_CBANK_PARAM_SIZE
	.align		4
.L_298:
        /*0178*/ 	.byte	0x03, 0x19
        /*017a*/ 	.short	0x0048


	//----- nvinfo : EIATTR_PARAM_CBANK
	.align		4
        /*017c*/ 	.byte	0x04, 0x0a
        /*017e*/ 	.short	(.L_300 - .L_299)
	.align		4
.L_299:
        /*0180*/ 	.word	index@(.nv.constant0._Z18GMMReductionKernelILi4ELb1EEviPfiPK6uchar4iPhiiiPj)
        /*0184*/ 	.short	0x0380
        /*0186*/ 	.short	0x0048


	//----- nvinfo : EIATTR_SW_WAR
	.align		4
.L_300:
        /*0188*/ 	.byte	0x04, 0x36
        /*018a*/ 	.short	(.L_302 - .L_301)
.L_301:
        /*018c*/ 	.word	0x00000008
.L_302:


//--------------------- .nv.info._Z13GMMcommonTermiPfi --------------------------
	.section	.nv.info._Z13GMMcommonTermiPfi,"",@"SHT_CUDA_INFO"
	.sectionflags	@""
	.align	4


	//----- nvinfo : EIATTR_CUDA_API_VERSION
	.align		4
        /*0000*/ 	.byte	0x04, 0x37
        /*0002*/ 	.short	(.L_304 - .L_303)
.L_303:
        /*0004*/ 	.word	0x00000082


	//----- nvinfo : EIATTR_KPARAM_INFO
	.align		4
.L_304:
        /*0008*/ 	.byte	0x04, 0x17
        /*000a*/ 	.short	(.L_306 - .L_305)
.L_305:
        /*000c*/ 	.word	0x00000000
        /*0010*/ 	.short	0x0002
        /*0012*/ 	.short	0x0010
        /*0014*/ 	.byte	0x00, 0xf0, 0x11, 0x00


	//----- nvinfo : EIATTR_KPARAM_INFO
	.align		4
.L_306:
        /*0018*/ 	.byte	0x04, 0x17
        /*001a*/ 	.short	(.L_308 - .L_307)
.L_307:
        /*001c*/ 	.word	0x00000000
        /*0020*/ 	.short	0x0001
        /*0022*/ 	.short	0x0008
        /*0024*/ 	.byte	0x00, 0xf5, 0x21, 0x00


	//----- nvinfo : EIATTR_KPARAM_INFO
	.align		4
.L_308:
        /*0028*/ 	.byte	0x04, 0x17
        /*002a*/ 	.short	(.L_310 - .L_309)
.L_309:
        /*002c*/ 	.word	0x00000000
        /*0030*/ 	.short	0x0000
        /*0032*/ 	.short	0x0000
        /*0034*/ 	.byte	0x00, 0xf0, 0x11, 0x00


	//----- nvinfo : EIATTR_SPARSE_MMA_MASK
	.align		4
.L_310:
        /*0038*/ 	.byte	0x03, 0x50
        /*003a*/ 	.short	0x0000


	//----- nvinfo : EIATTR_MAXREG_COUNT
	.align		4
        /*003c*/ 	.byte	0x03, 0x1b
        /*003e*/ 	.short	0x00ff


	//----- nvinfo : EIATTR_MERCURY_ISA_VERSION
	.align		4
        /*0040*/ 	.byte	0x03, 0x5f
        /*0042*/ 	.short	0x0101


	//----- nvinfo : EIATTR_VRC_CTA_INIT_COUNT
	.align		4
        /*0044*/ 	.byte	0x02, 0x4a
	.zero		1
	.zero		1


	//----- nvinfo : EIATTR_EXIT_INSTR_OFFSETS
	.align		4
        /*0048*/ 	.byte	0x04, 0x1c
        /*004a*/ 	.short	(.L_312 - .L_311)


	//   ....[0]....
.L_311:
        /*004c*/ 	.word	0x000002d0


	//   ....[1]....
        /*0050*/ 	.word	0x00000510


	//----- nvinfo : EIATTR_CRS_STACK_SIZE
	.align		4
.L_312:
        /*0054*/ 	.byte	0x04, 0x1e
        /*0056*/ 	.short	(.L_314 - .L_313)
.L_313:
        /*0058*/ 	.word	0x00000000


	//----- nvinfo : EIATTR_CBANK_PARAM_SIZE
	.align		4
.L_314:
        /*005c*/ 	.byte	0x03, 0x19
        /*005e*/ 	.short	0x0014


	//----- nvinfo : EIATTR_PARAM_CBANK
	.align		4
        /*0060*/ 	.byte	0x04, 0x0a
        /*0062*/ 	.short	(.L_316 - .L_315)
	.align		4
.L_315:
        /*0064*/ 	.word	index@(.nv.constant0._Z13GMMcommonTermiPfi)
        /*0068*/ 	.short	0x0380
        /*006a*/ 	.short	0x0014


	//----- nvinfo : EIATTR_SW_WAR
	.align		4
.L_316:
        /*006c*/ 	.byte	0x04, 0x36
        /*006e*/ 	.short	(.L_318 - .L_317)
.L_317:
        /*0070*/ 	.word	0x00000008
.L_318:


//--------------------- .nv.callgraph             --------------------------
	.section	.nv.callgraph,"",@"SHT_CUDA_CALLGRAPH"
	.align	4
	.sectionentsize	8
	.align		4
        /*0000*/ 	.word	0x00000000
	.align		4
        /*0004*/ 	.word	0xffffffff
	.align		4
        /*0008*/ 	.word	0x00000000
	.align		4
        /*000c*/ 	.word	0xfffffffe
	.align		4
        /*0010*/ 	.word	0x00000000
	.align		4
        /*0014*/ 	.word	0xfffffffd
	.align		4
        /*0018*/ 	.word	0x00000000
	.align		4
        /*001c*/ 	.word	0xfffffffc


//--------------------- .nv.constant3             --------------------------
	.section	.nv.constant3,"a",@progbits
	.align	4
.nv.constant3:
	.type		det_indices,@object
	.size		det_indices,(inv_indices - det_indices)
det_indices:
        /*0000*/ 	.byte	0x54, 0x46, 0x09, 0x00, 0x67, 0x86, 0x05, 0x00, 0x89, 0x87, 0x05, 0x00
	.type		inv_indices,@object
	.size		inv_indices,(.L_1 - inv_indices)
inv_indices:
        /*000c*/ 	.byte	0x67, 0x45, 0x45, 0x00, 0x89, 0x98, 0x76, 0x00, 0x58, 0x66, 0x54, 0x00, 0x98, 0x67, 0x58, 0x00
.L_1:


//--------------------- .nv.constant4             --------------------------
	.section	.nv.constant4,"a",@progbits
	.align	8
	.align		8
.nv.constant4:
        /*0000*/ 	.dword	__cudart_i2opi_f


//--------------------- .nv.constant2._Z17GMMFinalizeKernelILi4ELb0EEvPfS0_ii --------------------------
	.section	.nv.constant2._Z17GMMFinalizeKernelILi4ELb0EEvPfS0_ii,"a",@progbits
	.sectionflags	@""
	.align	4
.nv.constant2._Z17GMMFinalizeKernelILi4ELb0EEvPfS0_ii:
        /*0000*/ 	.byte	0xc0, 0x17, 0x00, 0x00, 0xf0, 0x17, 0x00, 0x00, 0x80, 0x17, 0x00, 0x00, 0x20, 0x19, 0x00, 0x00
        /*0010*/ 	.byte	0xd0, 0x18, 0x00, 0x00, 0x00, 0x19, 0x00, 0x00, 0xa0, 0x18, 0x00, 0x00, 0x20, 0x19, 0x00, 0x00


//--------------------- .nv.constant2._Z17GMMFinalizeKernelILi4ELb1EEvPfS0_ii --------------------------
	.section	.nv.constant2._Z17GMMFinalizeKernelILi4ELb1EEvPfS0_ii,"a",@progbits
	.sectionflags	@""
	.align	4
.nv.constant2._Z17GMMFinalizeKernelILi4ELb1EEvPfS0_ii:
        /*0000*/ 	.byte	0xc0, 0x17, 0x00, 0x00, 0xf0, 0x17, 0x00, 0x00, 0x80, 0x17, 0x00, 0x00, 0x20, 0x19, 0x00, 0x00
        /*0010*/ 	.byte	0xd0, 0x18, 0x00, 0x00, 0x00, 0x19, 0x00, 0x00, 0xa0, 0x18, 0x00, 0x00, 0x20, 0x19, 0x00, 0x00


//--------------------- .nv.constant2._Z18GMMReductionKernelILi4ELb0EEviPfiPK6uchar4iPhiiiPj --------------------------
	.section	.nv.constant2._Z18GMMReductionKernelILi4ELb0EEviPfiPK6uchar4iPhiiiPj,"a",@progbits
	.sectionflags	@""
	.align	4
.nv.constant2._Z18GMMReductionKernelILi4ELb0EEviPfiPK6uchar4iPhiiiPj:
        /*0000*/ 	.byte	0xa0, 0x11, 0x00, 0x00, 0x70, 0x11, 0x00, 0x00, 0xd0, 0x11, 0x00, 0x00, 0x50, 0x13, 0x00, 0x00
        /*0010*/ 	.byte	0x30, 0x13, 0x00, 0x00, 0x60, 0x15, 0x00, 0x00, 0x00, 0x14, 0x00, 0x00, 0xd0, 0x13, 0x00, 0x00
        /*0020*/ 	.byte	0x60, 0x15, 0x00, 0x00, 0xd0, 0x14, 0x00, 0x00, 0xa0, 0x14, 0x00, 0x00, 0x60, 0x15, 0x00, 0x00
        /*0030*/ 	.byte	0x90, 0x15, 0x00, 0x00, 0x60, 0x15, 0x00, 0x00, 0xc0, 0x15, 0x00, 0x00, 0x60, 0x15, 0x00, 0x00


//--------------------- .nv.constant2._Z18GMMReductionKernelILi4ELb1EEviPfiPK6uchar4iPhiiiPj --------------------------
	.section	.nv.constant2._Z18GMMReductionKernelILi4ELb1EEviPfiPK6uchar4iPhiiiPj,"a",@progbits
	.sectionflags	@""
	.align	4
.nv.constant2._Z18GMMReductionKernelILi4ELb1EEviPfiPK6uchar4iPhiiiPj:
        /*0000*/ 	.byte	0x10, 0x13, 0x00, 0x00, 0xe0, 0x12, 0x00, 0x00, 0x40, 0x13, 0x00, 0x00, 0xc0, 0x14, 0x00, 0x00
        /*0010*/ 	.byte	0xa0, 0x14, 0x00, 0x00, 0xd0, 0x16, 0x00, 0x00, 0x70, 0x15, 0x00, 0x00, 0x40, 0x15, 0x00, 0x00
        /*0020*/ 	.byte	0xd0, 0x16, 0x00, 0x00, 0x40, 0x16, 0x00, 0x00, 0x10, 0x16, 0x00, 0x00, 0xd0, 0x16, 0x00, 0x00
        /*0030*/ 	.byte	0x00, 0x17, 0x00, 0x00, 0xd0, 0x16, 0x00, 0x00, 0x30, 0x17, 0x00, 0x00, 0xd0, 0x16, 0x00, 0x00


//--------------------- .text._Z17GMMFinalizeKernelILi4ELb0EEvPfS0_ii --------------------------
	.section	.text._Z17GMMFinalizeKernelILi4ELb0EEvPfS0_ii,"ax",@progbits
	.align	128
        .global         _Z17GMMFinalizeKernelILi4ELb0EEvPfS0_ii
        .type           _Z17GMMFinalizeKernelILi4ELb0EEvPfS0_ii,@function
        .size           _Z17GMMFinalizeKernelILi4ELb0EEvPfS0_ii,(.L_x_288 - _Z17GMMFinalizeKernelILi4ELb0EEvPfS0_ii)
        .other          _Z17GMMFinalizeKernelILi4ELb0EEvPfS0_ii,@"STO_CUDA_ENTRY STV_DEFAULT"
_Z17GMMFinalizeKernelILi4ELb0EEvPfS0_ii:
.text._Z17GMMFinalizeKernelILi4ELb0EEvPfS0_ii:
[----:B------:R-:W-:Y:S01]  /*0000*/  LDC R1, c[0x0][0x37c] ;  /* 0x0000df00ff017b82 */ /* 0x000fe20000000800 */
[----:B------:R-:W0:Y:S07]  /*0010*/  S2R R20, SR_TID.X ;  /* 0x0000000000147919 */ /* 0x000e2e0000002100 */
[----:B------:R-:W1:Y:S01]  /*0020*/  S2UR UR6, SR_CgaCtaId ;  /* 0x00000000000679c3 */ /* 0x000e620000008800 */
[----:B------:R-:W2:Y:S01]  /*0030*/  LDCU.64 UR8, c[0x0][0x390] ;  /* 0x00007200ff0877ac */ /* 0x000ea20008000a00 */
[----:B------:R-:W-:Y:S01]  /*0040*/  IMAD.MOV.U32 R8, RZ, RZ, 0x3f800000 ;  /* 0x3f800000ff087424 */ /* 0x000fe200078e00ff */
[----:B------:R-:W-:Y:S01]  /*0050*/  UMOV UR4, 0x400 ;  /* 0x0000040000047882 */ /* 0x000fe20000000000 */
[----:B------:R-:W3:Y:S04]  /*0060*/  LDCU.64 UR12, c[0x0][0x358] ;  /* 0x00006b00ff0c77ac */ /* 0x000ee80008000a00 */
[----:B------:R-:W2:Y:S01]  /*0070*/  S2UR UR5, SR_CTAID.X ;  /* 0x00000000000579c3 */ /* 0x000ea20000002500 */
[----:B-1----:R-:W-:-:S02]  /*0080*/  ULEA UR7, UR6, UR4, 0x18 ;  /* 0x0000000406077291 */ /* 0x002fc4000f8ec0ff */
[----:B------:R-:W-:-:S04]  /*0090*/  UIADD3 UR4, UPT, UPT, UR4, 0x200, URZ ;  /* 0x0000020004047890 */ /* 0x000fc8000fffe0ff */
[----:B------:R-:W-:Y:S01]  /*00a0*/  ULEA UR6, UR6, UR4, 0x18 ;  /* 0x0000000406067291 */ /* 0x000fe2000f8ec0ff */
[----:B0-----:R-:W-:Y:S01]  /*00b0*/  IMAD.SHL.U32 R0, R20, 0x4, RZ ;  /* 0x0000000414007824 */ /* 0x001fe200078e00ff */
[----:B------:R-:W-:Y:S01]  /*00c0*/  LOP3.LUT R9, RZ, R20, RZ, 0x33, !PT ;  /* 0x00000014ff097212 */ /* 0x000fe200078e33ff */
[----:B--2---:R-:W-:Y:S02]  /*00d0*/  UIMAD UR5, UR5, UR8, URZ ;  /* 0x00000008050572a4 */ /* 0x004fe4000f8e02ff */
[C---:B------:R-:W-:Y:S01]  /*00e0*/  VIADD R3, R0.reuse, 0x20 ;  /* 0x0000002000037836 */ /* 0x040fe20000000000 */
[C---:B------:R-:W-:Y:S01]  /*00f0*/  LOP3.LUT R2, R0.reuse, 0xf80, RZ, 0xc0, !PT ;  /* 0x00000f8000027812 */ /* 0x040fe200078ec0ff */
[C---:B------:R-:W-:Y:S01]  /*0100*/  VIADD R4, R0.reuse, 0x10 ;  /* 0x0000001000047836 */ /* 0x040fe20000000000 */
[C---:B------:R-:W-:Y:S01]  /*0110*/  LOP3.LUT R19, R0.reuse, 0x7c, RZ, 0xc0, !PT ;  /* 0x0000007c00137812 */ /* 0x040fe200078ec0ff */
[C---:B------:R-:W-:Y:S01]  /*0120*/  VIADD R6, R0.reuse, 0x8 ;  /* 0x0000000800067836 */ /* 0x040fe20000000000 */
[----:B------:R-:W-:Y:S01]  /*0130*/  LOP3.LUT R17, R3, 0x7c, RZ, 0xc0, !PT ;  /* 0x0000007c03117812 */ /* 0x000fe200078ec0ff */
[----:B------:R-:W-:Y:S01]  /*0140*/  VIADD R0, R0, 0x4 ;  /* 0x0000000400007836 */ /* 0x000fe20000000000 */
[----:B------:R-:W-:Y:S01]  /*0150*/  LOP3.LUT R5, R4, 0x7c, RZ, 0xc0, !PT ;  /* 0x0000007c04057812 */ /* 0x000fe200078ec0ff */
[----:B------:R-:W-:Y:S01]  /*0160*/  VIADD R2, R2, UR7 ;  /* 0x0000000702027c36 */ /* 0x000fe20008000000 */
[----:B------:R-:W-:Y:S01]  /*0170*/  LOP3.LUT R3, R19, 0x40, RZ, 0x3c, !PT ;  /* 0x0000004013037812 */ /* 0x000fe200078e3cff */
[----:B------:R-:W-:Y:S01]  /*0180*/  VIADD R9, R9, UR9 ;  /* 0x0000000909097c36 */ /* 0x000fe20008000000 */
[----:B------:R-:W-:Y:S01]  /*0190*/  LOP3.LUT R11, R6, 0x7c, RZ, 0xc0, !PT ;  /* 0x0000007c060b7812 */ /* 0x000fe200078ec0ff */
[----:B------:R-:W-:Y:S01]  /*01a0*/  IMAD.IADD R19, R2, 0x1, R19 ;  /* 0x0000000102137824 */ /* 0x000fe200078e0213 */
[----:B------:R-:W-:Y:S01]  /*01b0*/  LOP3.LUT R7, R0, 0x7c, RZ, 0xc0, !PT ;  /* 0x0000007c00077812 */ /* 0x000fe200078ec0ff */
[C---:B------:R-:W-:Y:S01]  /*01c0*/  IMAD.IADD R18, R2.reuse, 0x1, R3 ;  /* 0x0000000102127824 */ /* 0x040fe200078e0203 */
[----:B------:R-:W-:Y:S01]  /*01d0*/  UIMAD UR10, UR5, UR9, URZ ;  /* 0x00000009050a72a4 */ /* 0x000fe2000f8e02ff */
[C---:B------:R-:W-:Y:S01]  /*01e0*/  IMAD.IADD R17, R2.reuse, 0x1, R17 ;  /* 0x0000000102117824 */ /* 0x040fe200078e0211 */
[----:B------:R-:W-:Y:S01]  /*01f0*/  UMOV UR4, URZ ;  /* 0x000000ff00047c82 */ /* 0x000fe20008000000 */
[C---:B------:R-:W-:Y:S01]  /*0200*/  IMAD.IADD R16, R2.reuse, 0x1, R5 ;  /* 0x0000000102107824 */ /* 0x040fe200078e0205 */
[----:B------:R-:W-:Y:S01]  /*0210*/  SHF.R.U32.HI R5, RZ, 0x3, R20 ;  /* 0x00000003ff057819 */ /* 0x000fe20000011614 */
[----:B------:R-:W-:-:S02]  /*0220*/  IMAD.IADD R11, R2, 0x1, R11 ;  /* 0x00000001020b7824 */ /* 0x000fc400078e020b */
[----:B------:R-:W-:Y:S01]  /*0230*/  IMAD.IADD R10, R2, 0x1, R7 ;  /* 0x00000001020a7824 */ /* 0x000fe200078e0207 */
[----:B------:R-:W-:Y:S01]  /*0240*/  LEA.HI R2, R9, 0x1, RZ, 0x19 ;  /* 0x0000000109027811 */ /* 0x000fe200078fc8ff */
[C---:B------:R-:W-:Y:S01]  /*0250*/  VIADD R7, R20.reuse, 0x180 ;  /* 0x0000018014077836 */ /* 0x040fe20000000000 */
[----:B------:R-:W-:Y:S01]  /*0260*/  LOP3.LUT R5, R5, 0x7c, RZ, 0xc0, !PT ;  /* 0x0000007c05057812 */ /* 0x000fe200078ec0ff */
[----:B------:R-:W-:Y:S01]  /*0270*/  VIADD R6, R20, 0x80 ;  /* 0x0000008014067836 */ /* 0x000fe20000000000 */
[C---:B------:R-:W-:Y:S02]  /*0280*/  LOP3.LUT R0, R2.reuse, 0x3fffff0, RZ, 0xc0, !PT ;  /* 0x03fffff002007812 */ /* 0x040fe400078ec0ff */
[C---:B------:R-:W-:Y:S02]  /*0290*/  LOP3.LUT R4, R2.reuse, 0xf, RZ, 0xc0, !PT ;  /* 0x0000000f02047812 */ /* 0x040fe400078ec0ff */
[C---:B------:R-:W-:Y:S01]  /*02a0*/  LOP3.LUT R3, R2.reuse, 0x7, RZ, 0xc0, !PT ;  /* 0x0000000702037812 */ /* 0x040fe200078ec0ff */
[----:B------:R-:W-:Y:S01]  /*02b0*/  IMAD.MOV R0, RZ, RZ, -R0 ;  /* 0x000000ffff007224 */ /* 0x000fe200078e0a00 */
[----:B---3--:R-:W-:-:S07]  /*02c0*/  LOP3.LUT R2, R2, 0x3, RZ, 0xc0, !PT ;  /* 0x0000000302027812 */ /* 0x008fce00078ec0ff */
.L_x_16:
[----:B0-----:R-:W0:Y:S01]  /*02d0*/  LDCU UR7, c[0x0][0x394] ;  /* 0x00007280ff0777ac */ /* 0x001e220008000800 */
[----:B------:R-:W-:Y:S01]  /*02e0*/  BSSY.RECONVERGENT B0, `(.L_x_0) ;  /* 0x0000124000007945 */ /* 0x000fe20003800200 */
[----:B------:R-:W-:Y:S01]  /*02f0*/  IMAD.MOV.U32 R45, RZ, RZ, RZ ;  /* 0x000000ffff2d7224 */ /* 0x000fe200078e00ff */
[----:B-1----:R-:W1:Y:S01]  /*0300*/  LDCU.64 UR8, c[0x0][0x388] ;  /* 0x00007100ff0877ac */ /* 0x002e620008000a00 */
[----:B0-----:R-:W-:-:S13]  /*0310*/  ISETP.GE.AND P0, PT, R20, UR7, PT ;  /* 0x0000000714007c0c */ /* 0x001fda000bf06270 */
[----:B-1----:R-:W-:Y:S05]  /*0320*/  @P0 BRA `(.L_x_1) ;  /* 0x00000010007c0947 */ /* 0x002fea0003800000 */
[----:B------:R-:W-:Y:S01]  /*0330*/  ISETP.GE.U32.AND P1, PT, R9, 0x780, PT ;  /* 0x000007800900780c */ /* 0x000fe20003f26070 */
[----:B------:R-:W-:Y:S01]  /*0340*/  BSSY.RECONVERGENT B1, `(.L_x_2) ;  /* 0x000009a000017945 */ /* 0x000fe20003800200 */
[----:B------:R-:W-:Y:S01]  /*0350*/  ISETP.NE.AND P0, PT, R4, RZ, PT ;  /* 0x000000ff0400720c */ /* 0x000fe20003f05270 */
[----:B------:R-:W-:Y:S02]  /*0360*/  IMAD.MOV.U32 R45, RZ, RZ, RZ ;  /* 0x000000ffff2d7224 */ /* 0x000fe400078e00ff */
[----:B------:R-:W-:-:S08]  /*0370*/  IMAD.MOV.U32 R35, RZ, RZ, R20 ;  /* 0x000000ffff237224 */ /* 0x000fd000078e0014 */
[----:B------:R-:W-:Y:S05]  /*0380*/  @!P1 BRA `(.L_x_3) ;  /* 0x0000000800549947 */ /* 0x000fea0003800000 */
[----:B------:R-:W0:Y:S01]  /*0390*/  LDC R13, c[0x0][0x390] ;  /* 0x0000e400ff0d7b82 */ /* 0x000e220000000800 */
[C---:B------:R-:W-:Y:S01]  /*03a0*/  LOP3.LUT R12, R20.reuse, 0x400, RZ, 0xfc, !PT ;  /* 0x00000400140c7812 */ /* 0x040fe200078efcff */
[C---:B------:R-:W-:Y:S02]  /*03b0*/  VIADD R14, R20.reuse, 0x480 ;  /* 0x00000480140e7836 */ /* 0x040fe40000000000 */
[C---:B------:R-:W-:Y:S02]  /*03c0*/  VIADD R22, R20.reuse, 0x500 ;  /* 0x0000050014167836 */ /* 0x040fe40000000000 */
[C---:B------:R-:W-:Y:S02]  /*03d0*/  VIADD R24, R20.reuse, 0x580 ;  /* 0x0000058014187836 */ /* 0x040fe40000000000 */
[C---:B------:R-:W-:Y:S02]  /*03e0*/  VIADD R32, R20.reuse, 0x600 ;  /* 0x0000060014207836 */ /* 0x040fe40000000000 */
[----:B------:R-:W-:-:S02]  /*03f0*/  VIADD R34, R20, 0x680 ;  /* 0x0000068014227836 */ /* 0x000fc40000000000 */
[C---:B------:R-:W-:Y:S02]  /*0400*/  VIADD R36, R20.reuse, 0x700 ;  /* 0x0000070014247836 */ /* 0x040fe40000000000 */
[C---:B------:R-:W-:Y:S02]  /*0410*/  VIADD R38, R20.reuse, 0x780 ;  /* 0x0000078014267836 */ /* 0x040fe40000000000 */
[C---:B------:R-:W-:Y:S02]  /*0420*/  VIADD R26, R20.reuse, 0x200 ;  /* 0x00000200141a7836 */ /* 0x040fe40000000000 */
[C---:B------:R-:W-:Y:S02]  /*0430*/  VIADD R42, R20.reuse, 0x280 ;  /* 0x00000280142a7836 */ /* 0x040fe40000000000 */
[C---:B------:R-:W-:Y:S02]  /*0440*/  VIADD R44, R20.reuse, 0x300 ;  /* 0x00000300142c7836 */ /* 0x040fe40000000000 */
[----:B------:R-:W-:-:S02]  /*0450*/  VIADD R28, R20, 0x380 ;  /* 0x00000380141c7836 */ /* 0x000fc40000000000 */
[----:B------:R-:W-:Y:S02]  /*0460*/  VIADD R30, R20, 0x100 ;  /* 0x00000100141e7836 */ /* 0x000fe40000000000 */
[-C--:B0-----:R-:W-:Y:S02]  /*0470*/  IMAD R21, R12, R13.reuse, UR4 ;  /* 0x000000040c157e24 */ /* 0x081fe4000f8e020d */
[----:B------:R-:W-:Y:S02]  /*0480*/  IMAD.MOV.U32 R45, RZ, RZ, RZ ;  /* 0x000000ffff2d7224 */ /* 0x000fe400078e00ff */
[----:B------:R-:W-:Y:S02]  /*0490*/  IMAD.MOV.U32 R37, RZ, RZ, R0 ;  /* 0x000000ffff257224 */ /* 0x000fe400078e0000 */
[----:B------:R-:W-:Y:S02]  /*04a0*/  IMAD.MOV.U32 R35, RZ, RZ, R20 ;  /* 0x000000ffff237224 */ /* 0x000fe400078e0014 */
[----:B------:R-:W-:-:S02]  /*04b0*/  IMAD R14, R14, R13, UR4 ;  /* 0x000000040e0e7e24 */ /* 0x000fc4000f8e020d */
[-C--:B------:R-:W-:Y:S02]  /*04c0*/  IMAD R22, R22, R13.reuse, UR4 ;  /* 0x0000000416167e24 */ /* 0x080fe4000f8e020d */
[-C--:B------:R-:W-:Y:S02]  /*04d0*/  IMAD R24, R24, R13.reuse, UR4 ;  /* 0x0000000418187e24 */ /* 0x080fe4000f8e020d */
[-C--:B------:R-:W-:Y:S02]  /*04e0*/  IMAD R32, R32, R13.reuse, UR4 ;  /* 0x0000000420207e24 */ /* 0x080fe4000f8e020d */
[-C--:B------:R-:W-:Y:S02]  /*04f0*/  IMAD R34, R34, R13.reuse, UR4 ;  /* 0x0000000422227e24 */ /* 0x080fe4000f8e020d */
[-C--:B------:R-:W-:Y:S02]  /*0500*/  IMAD R36, R36, R13.reuse, UR4 ;  /* 0x0000000424247e24 */ /* 0x080fe4000f8e020d */
        /* <DEDUP_REMOVED lines=8> */
[----:B------:R-:W-:-:S07]  /*0590*/  IMAD R12, R20, R13, UR4 ;  /* 0x00000004140c7e24 */ /* 0x000fce000f8e020d */
.L_x_4:
[----:B------:R-:W-:-:S04]  /*05a0*/  IADD3 R26, P1, PT, R12, UR10, RZ ;  /* 0x0000000a0c1a7c10 */ /* 0x000fc8000ff3e0ff */
[----:B------:R-:W-:Y:S02]  /*05b0*/  LEA.HI.X.SX32 R27, R12, RZ, 0x1, P1 ;  /* 0x000000ff0c1b7211 */ /* 0x000fe400008f0eff */
[----:B------:R-:W-:-:S04]  /*05c0*/  LEA R30, P1, R26, UR8, 0x2 ;  /* 0x000000081a1e7c11 */ /* 0x000fc8000f8210ff */
[----:B------:R-:W-:Y:S02]  /*05d0*/  LEA.HI.X R31, R26, UR9, R27, 0x2, P1 ;  /* 0x000000091a1f7c11 */ /* 0x000fe400088f141b */
[----:B------:R-:W-:-:S03]  /*05e0*/  IADD3 R27, P1, PT, R40, UR10, RZ ;  /* 0x0000000a281b7c10 */ /* 0x000fc6000ff3e0ff */
[----:B------:R0:W2:Y:S01]  /*05f0*/  LDG.E R43, desc[UR12][R30.64] ;  /* 0x0000000c1e2b7981 */ /* 0x0000a2000c1e1900 */
[----:B------:R-:W-:Y:S02]  /*0600*/  LEA.HI.X.SX32 R28, R40, RZ, 0x1, P1 ;  /* 0x000000ff281c7211 */ /* 0x000fe400008f0eff */
[----:B------:R-:W-:-:S04]  /*0610*/  LEA R26, P1, R27, UR8, 0x2 ;  /* 0x000000081b1a7c11 */ /* 0x000fc8000f8210ff */
[----:B------:R-:W-:Y:S02]  /*0620*/  LEA.HI.X R27, R27, UR9, R28, 0x2, P1 ;  /* 0x000000091b1b7c11 */ /* 0x000fe400088f141c */
[----:B------:R-:W-:-:S03]  /*0630*/  IADD3 R29, P1, PT, R33, UR10, RZ ;  /* 0x0000000a211d7c10 */ /* 0x000fc6000ff3e0ff */
[----:B------:R1:W3:Y:S01]  /*0640*/  LDG.E R41, desc[UR12][R26.64] ;  /* 0x0000000c1a297981 */ /* 0x0002e2000c1e1900 */
[----:B------:R-:W-:Y:S02]  /*0650*/  LEA.HI.X.SX32 R39, R33, RZ, 0x1, P1 ;  /* 0x000000ff21277211 */ /* 0x000fe400008f0eff */
[----:B------:R-:W-:-:S04]  /*0660*/  LEA R28, P1, R29, UR8, 0x2 ;  /* 0x000000081d1c7c11 */ /* 0x000fc8000f8210ff */
[----:B------:R-:W-:-:S05]  /*0670*/  LEA.HI.X R29, R29, UR9, R39, 0x2, P1 ;  /* 0x000000091d1d7c11 */ /* 0x000fca00088f1427 */
[----:B------:R4:W5:Y:S01]  /*0680*/  LDG.E R39, desc[UR12][R28.64] ;  /* 0x0000000c1c277981 */ /* 0x000962000c1e1900 */
[----:B0-----:R-:W-:-:S04]  /*0690*/  IADD3 R31, P1, PT, R23, UR10, RZ ;  /* 0x0000000a171f7c10 */ /* 0x001fc8000ff3e0ff */
[----:B-1----:R-:W-:Y:S02]  /*06a0*/  LEA.HI.X.SX32 R26, R23, RZ, 0x1, P1 ;  /* 0x000000ff171a7211 */ /* 0x002fe400008f0eff */
[----:B------:R-:W-:-:S04]  /*06b0*/  LEA R30, P1, R31, UR8, 0x2 ;  /* 0x000000081f1e7c11 */ /* 0x000fc8000f8210ff */
[----:B------:R-:W-:Y:S02]  /*06c0*/  LEA.HI.X R31, R31, UR9, R26, 0x2, P1 ;  /* 0x000000091f1f7c11 */ /* 0x000fe400088f141a */
[----:B------:R-:W-:-:S03]  /*06d0*/  IADD3 R27, P1, PT, R25, UR10, RZ ;  /* 0x0000000a191b7c10 */ /* 0x000fc6000ff3e0ff */
[----:B------:R0:W5:Y:S01]  /*06e0*/  LDG.E R30, desc[UR12][R30.64] ;  /* 0x0000000c1e1e7981 */ /* 0x000162000c1e1900 */
[----:B--2---:R-:W-:Y:S01]  /*06f0*/  FADD R45, R43, R45 ;  /* 0x0000002d2b2d7221 */ /* 0x004fe20000000000 */
[----:B------:R-:W-:Y:S02]  /*0700*/  LEA.HI.X.SX32 R43, R25, RZ, 0x1, P1 ;  /* 0x000000ff192b7211 */ /* 0x000fe400008f0eff */
[----:B------:R-:W-:-:S04]  /*0710*/  LEA R26, P1, R27, UR8, 0x2 ;  /* 0x000000081b1a7c11 */ /* 0x000fc8000f8210ff */
[----:B------:R-:W-:Y:S02]  /*0720*/  LEA.HI.X R27, R27, UR9, R43, 0x2, P1 ;  /* 0x000000091b1b7c11 */ /* 0x000fe400088f142b */
[----:B----4-:R-:W-:-:S03]  /*0730*/  IADD3 R29, P1, PT, R42, UR10, RZ ;  /* 0x0000000a2a1d7c10 */ /* 0x010fc6000ff3e0ff */
[----:B------:R1:W2:Y:S01]  /*0740*/  LDG.E R43, desc[UR12][R26.64] ;  /* 0x0000000c1a2b7981 */ /* 0x0002a2000c1e1900 */
[----:B---3--:R-:W-:Y:S01]  /*0750*/  FADD R45, R45, R41 ;  /* 0x000000292d2d7221 */ /* 0x008fe20000000000 */
[----:B------:R-:W-:Y:S02]  /*0760*/  LEA.HI.X.SX32 R41, R42, RZ, 0x1, P1 ;  /* 0x000000ff2a297211 */ /* 0x000fe400008f0eff */
[----:B------:R-:W-:-:S04]  /*0770*/  LEA R28, P1, R29, UR8, 0x2 ;  /* 0x000000081d1c7c11 */ /* 0x000fc8000f8210ff */
[----:B------:R-:W-:Y:S02]  /*0780*/  LEA.HI.X R29, R29, UR9, R41, 0x2, P1 ;  /* 0x000000091d1d7c11 */ /* 0x000fe400088f1429 */
[C---:B0-----:R-:W-:Y:S01]  /*0790*/  IADD3 R31, P1, PT, R44.reuse, UR10, RZ ;  /* 0x0000000a2c1f7c10 */ /* 0x041fe2000ff3e0ff */
[----:B-----5:R-:W-:Y:S02]  /*07a0*/  FADD R45, R45, R39 ;  /* 0x000000272d2d7221 */ /* 0x020fe40000000000 */
[----:B------:R-:W3:Y:S01]  /*07b0*/  LDG.E R41, desc[UR12][R28.64] ;  /* 0x0000000c1c297981 */ /* 0x000ee2000c1e1900 */
[----:B------:R-:W-:Y:S02]  /*07c0*/  LEA.HI.X.SX32 R39, R44, RZ, 0x1, P1 ;  /* 0x000000ff2c277211 */ /* 0x000fe400008f0eff */
[----:B-1----:R-:W-:-:S04]  /*07d0*/  LEA R26, P1, R31, UR8, 0x2 ;  /* 0x000000081f1a7c11 */ /* 0x002fc8000f8210ff */
[----:B------:R-:W-:-:S05]  /*07e0*/  LEA.HI.X R27, R31, UR9, R39, 0x2, P1 ;  /* 0x000000091f1b7c11 */ /* 0x000fca00088f1427 */
[----:B------:R0:W4:Y:S01]  /*07f0*/  LDG.E R39, desc[UR12][R26.64] ;  /* 0x0000000c1a277981 */ /* 0x000122000c1e1900 */
[----:B------:R-:W-:Y:S01]  /*0800*/  IADD3 R31, P1, PT, R15, UR10, RZ ;  /* 0x0000000a0f1f7c10 */ /* 0x000fe2000ff3e0ff */
[----:B0-----:R-:W-:-:S03]  /*0810*/  FADD R26, R45, R30 ;  /* 0x0000001e2d1a7221 */ /* 0x001fc60000000000 */
[----:B------:R-:W-:Y:S02]  /*0820*/  LEA.HI.X.SX32 R45, R15, RZ, 0x1, P1 ;  /* 0x000000ff0f2d7211 */ /* 0x000fe400008f0eff */
[----:B------:R-:W-:-:S04]  /*0830*/  LEA R30, P1, R31, UR8, 0x2 ;  /* 0x000000081f1e7c11 */ /* 0x000fc8000f8210ff */
[----:B------:R-:W-:Y:S02]  /*0840*/  LEA.HI.X R31, R31, UR9, R45, 0x2, P1 ;  /* 0x000000091f1f7c11 */ /* 0x000fe400088f142d */
[----:B------:R-:W-:-:S03]  /*0850*/  IADD3 R29, P1, PT, R21, UR10, RZ ;  /* 0x0000000a151d7c10 */ /* 0x000fc6000ff3e0ff */
[----:B------:R-:W5:Y:S01]  /*0860*/  LDG.E R45, desc[UR12][R30.64] ;  /* 0x0000000c1e2d7981 */ /* 0x000f62000c1e1900 */
[----:B--2---:R-:W-:Y:S01]  /*0870*/  FADD R26, R26, R43 ;  /* 0x0000002b1a1a7221 */ /* 0x004fe20000000000 */
[----:B------:R-:W-:Y:S02]  /*0880*/  LEA.HI.X.SX32 R43, R21, RZ, 0x1, P1 ;  /* 0x000000ff152b7211 */ /* 0x000fe400008f0eff */
[----:B------:R-:W-:-:S04]  /*0890*/  LEA R28, P1, R29, UR8, 0x2 ;  /* 0x000000081d1c7c11 */ /* 0x000fc8000f8210ff */
[----:B------:R-:W-:Y:S02]  /*08a0*/  LEA.HI.X R29, R29, UR9, R43, 0x2, P1 ;  /* 0x000000091d1d7c11 */ /* 0x000fe400088f142b */
[----:B------:R-:W-:-:S03]  /*08b0*/  IADD3 R27, P1, PT, R14, UR10, RZ ;  /* 0x0000000a0e1b7c10 */ /* 0x000fc6000ff3e0ff */
[----:B------:R3:W2:Y:S02]  /*08c0*/  LDG.E R43, desc[UR12][R28.64] ;  /* 0x0000000c1c2b7981 */ /* 0x0006a4000c1e1900 */
[----:B---3--:R-:W-:Y:S01]  /*08d0*/  FADD R28, R26, R41 ;  /* 0x000000291a1c7221 */ /* 0x008fe20000000000 */
[----:B------:R-:W-:Y:S02]  /*08e0*/  LEA.HI.X.SX32 R41, R14, RZ, 0x1, P1 ;  /* 0x000000ff0e297211 */ /* 0x000fe400008f0eff */
[----:B------:R-:W-:-:S04]  /*08f0*/  LEA R26, P1, R27, UR8, 0x2 ;  /* 0x000000081b1a7c11 */ /* 0x000fc8000f8210ff */
[----:B------:R-:W-:Y:S02]  /*0900*/  LEA.HI.X R27, R27, UR9, R41, 0x2, P1 ;  /* 0x000000091b1b7c11 */ /* 0x000fe400088f1429 */
[----:B------:R-:W-:Y:S01]  /*0910*/  IADD3 R31, P1, PT, R22, UR10, RZ ;  /* 0x0000000a161f7c10 */ /* 0x000fe2000ff3e0ff */
[----:B----4-:R-:W-:Y:S02]  /*0920*/  FADD R28, R28, R39 ;  /* 0x000000271c1c7221 */ /* 0x010fe40000000000 */
[----:B------:R5:W3:Y:S01]  /*0930*/  LDG.E R41, desc[UR12][R26.64] ;  /* 0x0000000c1a297981 */ /* 0x000ae2000c1e1900 */
[----:B------:R-:W-:Y:S02]  /*0940*/  LEA.HI.X.SX32 R39, R22, RZ, 0x1, P1 ;  /* 0x000000ff16277211 */ /* 0x000fe400008f0eff */
[----:B------:R-:W-:-:S04]  /*0950*/  LEA R30, P1, R31, UR8, 0x2 ;  /* 0x000000081f1e7c11 */ /* 0x000fc8000f8210ff */
[----:B------:R-:W-:-:S05]  /*0960*/  LEA.HI.X R31, R31, UR9, R39, 0x2, P1 ;  /* 0x000000091f1f7c11 */ /* 0x000fca00088f1427 */
[----:B------:R-:W4:Y:S01]  /*0970*/  LDG.E R39, desc[UR12][R30.64] ;  /* 0x0000000c1e277981 */ /* 0x000f22000c1e1900 */
[----:B------:R-:W-:Y:S01]  /*0980*/  IADD3 R29, P1, PT, R24, UR10, RZ ;  /* 0x0000000a181d7c10 */ /* 0x000fe2000ff3e0ff */
[----:B-----5:R-:W-:-:S03]  /*0990*/  FADD R26, R28, R45 ;  /* 0x0000002d1c1a7221 */ /* 0x020fc60000000000 */
[----:B------:R-:W-:Y:S02]  /*09a0*/  LEA.HI.X.SX32 R45, R24, RZ, 0x1, P1 ;  /* 0x000000ff182d7211 */ /* 0x000fe400008f0eff */
[----:B------:R-:W-:-:S04]  /*09b0*/  LEA R28, P1, R29, UR8, 0x2 ;  /* 0x000000081d1c7c11 */ /* 0x000fc8000f8210ff */
[----:B------:R-:W-:Y:S02]  /*09c0*/  LEA.HI.X R29, R29, UR9, R45, 0x2, P1 ;  /* 0x000000091d1d7c11 */ /* 0x000fe400088f142d */
[----:B------:R-:W-:-:S03]  /*09d0*/  IADD3 R27, P1, PT, R32, UR10, RZ ;  /* 0x0000000a201b7c10 */ /* 0x000fc6000ff3e0ff */
[----:B------:R2:W5:Y:S02]  /*09e0*/  LDG.E R45, desc[UR12][R28.64] ;  /* 0x0000000c1c2d7981 */ /* 0x000564000c1e1900 */
[----:B--2---:R-:W-:Y:S01]  /*09f0*/  FADD R28, R26, R43 ;  /* 0x0000002b1a1c7221 */ /* 0x004fe20000000000 */
[----:B------:R-:W-:Y:S02]  /*0a00*/  LEA.HI.X.SX32 R43, R32, RZ, 0x1, P1 ;  /* 0x000000ff202b7211 */ /* 0x000fe400008f0eff */
[----:B------:R-:W-:-:S04]  /*0a10*/  LEA R26, P1, R27, UR8, 0x2 ;  /* 0x000000081b1a7c11 */ /* 0x000fc8000f8210ff */
[----:B------:R-:W-:Y:S02]  /*0a20*/  LEA.HI.X R27, R27, UR9, R43, 0x2, P1 ;  /* 0x000000091b1b7c11 */ /* 0x000fe400088f142b */
[----:B------:R-:W-:-:S03]  /*0a30*/  IADD3 R31, P1, PT, R34, UR10, RZ ;  /* 0x0000000a221f7c10 */ /* 0x000fc6000ff3e0ff */
[----:B------:R0:W2:Y:S02]  /*0a40*/  LDG.E R43, desc[UR12][R26.64] ;  /* 0x0000000c1a2b7981 */ /* 0x0000a4000c1e1900 */
[----:B0-----:R-:W-:Y:S01]  /*0a50*/  LEA.HI.X.SX32 R26, R34, RZ, 0x1, P1 ;  /* 0x000000ff221a7211 */ /* 0x001fe200008f0eff */
[----:B---3--:R-:W-:Y:S01]  /*0a60*/  FADD R41, R28, R41 ;  /* 0x000000291c297221 */ /* 0x008fe20000000000 */
[----:B------:R-:W-:-:S04]  /*0a70*/  LEA R30, P1, R31, UR8, 0x2 ;  /* 0x000000081f1e7c11 */ /* 0x000fc8000f8210ff */
[----:B------:R-:W-:Y:S02]  /*0a80*/  LEA.HI.X R31, R31, UR9, R26, 0x2, P1 ;  /* 0x000000091f1f7c11 */ /* 0x000fe400088f141a */
[----:B------:R-:W-:-:S03]  /*0a90*/  IADD3 R29, P1, PT, R36, UR10, RZ ;  /* 0x0000000a241d7c10 */ /* 0x000fc6000ff3e0ff */
[----:B------:R-:W3:Y:S01]  /*0aa0*/  LDG.E R30, desc[UR12][R30.64] ;  /* 0x0000000c1e1e7981 */ /* 0x000ee2000c1e1900 */
[----:B----4-:R-:W-:Y:S01]  /*0ab0*/  FADD R39, R41, R39 ;  /* 0x0000002729277221 */ /* 0x010fe20000000000 */
[----:B------:R-:W-:Y:S02]  /*0ac0*/  LEA.HI.X.SX32 R41, R36, RZ, 0x1, P1 ;  /* 0x000000ff24297211 */ /* 0x000fe400008f0eff */
[----:B------:R-:W-:-:S04]  /*0ad0*/  LEA R28, P1, R29, UR8, 0x2 ;  /* 0x000000081d1c7c11 */ /* 0x000fc8000f8210ff */
[----:B------:R-:W-:Y:S02]  /*0ae0*/  LEA.HI.X R29, R29, UR9, R41, 0x2, P1 ;  /* 0x000000091d1d7c11 */ /* 0x000fe400088f1429 */
[----:B------:R-:W-:-:S03]  /*0af0*/  IADD3 R27, P1, PT, R38, UR10, RZ ;  /* 0x0000000a261b7c10 */ /* 0x000fc6000ff3e0ff */
[----:B------:R-:W4:Y:S01]  /*0b00*/  LDG.E R28, desc[UR12][R28.64] ;  /* 0x0000000c1c1c7981 */ /* 0x000f22000c1e1900 */
[----:B------:R-:W-:Y:S02]  /*0b10*/  LEA.HI.X.SX32 R41, R38, RZ, 0x1, P1 ;  /* 0x000000ff26297211 */ /* 0x000fe400008f0eff */
[----:B------:R-:W-:Y:S01]  /*0b20*/  LEA R26, P1, R27, UR8, 0x2 ;  /* 0x000000081b1a7c11 */ /* 0x000fe2000f8210ff */
[----:B------:R-:W-:Y:S02]  /*0b30*/  VIADD R37, R37, 0x10 ;  /* 0x0000001025257836 */ /* 0x000fe40000000000 */
[----:B-----5:R-:W-:Y:S01]  /*0b40*/  FADD R39, R39, R45 ;  /* 0x0000002d27277221 */ /* 0x020fe20000000000 */
[----:B------:R-:W-:-:S05]  /*0b50*/  LEA.HI.X R27, R27, UR9, R41, 0x2, P1 ;  /* 0x000000091b1b7c11 */ /* 0x000fca00088f1429 */
[----:B------:R-:W5:Y:S01]  /*0b60*/  LDG.E R26, desc[UR12][R26.64] ;  /* 0x0000000c1a1a7981 */ /* 0x000f62000c1e1900 */
[----:B------:R-:W-:Y:S01]  /*0b70*/  ISETP.NE.AND P1, PT, R37, RZ, PT ;  /* 0x000000ff2500720c */ /* 0x000fe20003f25270 */
[----:B------:R-:W-:Y:S02]  /*0b80*/  VIADD R35, R35, 0x800 ;  /* 0x0000080023237836 */ /* 0x000fe40000000000 */
[C---:B------:R-:W-:Y:S02]  /*0b90*/  IMAD R12, R13.reuse, 0x800, R12 ;  /* 0x000008000d0c7824 */ /* 0x040fe400078e020c */
[C---:B------:R-:W-:Y:S02]  /*0ba0*/  IMAD R40, R13.reuse, 0x800, R40 ;  /* 0x000008000d287824 */ /* 0x040fe400078e0228 */
[C---:B------:R-:W-:Y:S02]  /*0bb0*/  IMAD R33, R13.reuse, 0x800, R33 ;  /* 0x000008000d217824 */ /* 0x040fe400078e0221 */
[----:B------:R-:W-:-:S02]  /*0bc0*/  IMAD R23, R13, 0x800, R23 ;  /* 0x000008000d177824 */ /* 0x000fc400078e0217 */
[C---:B------:R-:W-:Y:S02]  /*0bd0*/  IMAD R25, R13.reuse, 0x800, R25 ;  /* 0x000008000d197824 */ /* 0x040fe400078e0219 */
[C---:B------:R-:W-:Y:S02]  /*0be0*/  IMAD R42, R13.reuse, 0x800, R42 ;  /* 0x000008000d2a7824 */ /* 0x040fe400078e022a */
        /* <DEDUP_REMOVED lines=10> */
[----:B--2---:R-:W-:-:S04]  /*0c90*/  FADD R39, R39, R43 ;  /* 0x0000002b27277221 */ /* 0x004fc80000000000 */
[----:B---3--:R-:W-:-:S04]  /*0ca0*/  FADD R39, R39, R30 ;  /* 0x0000001e27277221 */ /* 0x008fc80000000000 */
[----:B----4-:R-:W-:-:S04]  /*0cb0*/  FADD R39, R39, R28 ;  /* 0x0000001c27277221 */ /* 0x010fc80000000000 */
[----:B-----5:R-:W-:Y:S01]  /*0cc0*/  FADD R45, R39, R26 ;  /* 0x0000001a272d7221 */ /* 0x020fe20000000000 */
[----:B------:R-:W-:Y:S06]  /*0cd0*/  @P1 BRA `(.L_x_4) ;  /* 0xfffffff800301947 */ /* 0x000fec000383ffff */
.L_x_3:
[----:B------:R-:W-:Y:S05]  /*0ce0*/  BSYNC.RECONVERGENT B1 ;  /* 0x0000000000017941 */ /* 0x000fea0003800200 */
.L_x_2:
[----:B------:R-:W-:Y:S05]  /*0cf0*/  @!P0 BRA `(.L_x_1) ;  /* 0x0000000800088947 */ /* 0x000fea0003800000 */
[----:B------:R-:W-:Y:S01]  /*0d00*/  VIADD R12, R4, 0xffffffff ;  /* 0xffffffff040c7836 */ /* 0x000fe20000000000 */
[----:B------:R-:W-:Y:S01]  /*0d10*/  BSSY.RECONVERGENT B1, `(.L_x_5) ;  /* 0x000003f000017945 */ /* 0x000fe20003800200 */
[----:B------:R-:W-:-:S03]  /*0d20*/  ISETP.NE.AND P0, PT, R3, RZ, PT ;  /* 0x000000ff0300720c */ /* 0x000fc60003f05270 */
[----:B------:R-:W-:-:S13]  /*0d30*/  ISETP.GE.U32.AND P1, PT, R12, 0x7, PT ;  /* 0x000000070c00780c */ /* 0x000fda0003f26070 */
[----:B------:R-:W-:Y:S05]  /*0d40*/  @!P1 BRA `(.L_x_6) ;  /* 0x0000000000ec9947 */ /* 0x000fea0003800000 */
[----:B------:R-:W0:Y:S01]  /*0d50*/  LDC R30, c[0x0][0x390] ;  /* 0x0000e400ff1e7b82 */ /* 0x000e220000000800 */
[----:B------:R-:W1:Y:S01]  /*0d60*/  LDCU.64 UR14, c[0x0][0x388] ;  /* 0x00007100ff0e77ac */ /* 0x000e620008000a00 */
[----:B0-----:R-:W-:-:S04]  /*0d70*/  IMAD R21, R35, R30, UR4 ;  /* 0x0000000423157e24 */ /* 0x001fc8000f8e021e */
[C-C-:B------:R-:W-:Y:S01]  /*0d80*/  IMAD R12, R30.reuse, 0x80, R21.reuse ;  /* 0x000000801e0c7824 */ /* 0x140fe200078e0215 */
[----:B------:R-:W-:Y:S01]  /*0d90*/  IADD3 R22, P1, PT, R21, UR10, RZ ;  /* 0x0000000a15167c10 */ /* 0x000fe2000ff3e0ff */
[----:B------:R-:W-:-:S03]  /*0da0*/  IMAD R13, R30, 0x100, R21 ;  /* 0x000001001e0d7824 */ /* 0x000fc600078e0215 */
[----:B------:R-:W-:Y:S02]  /*0db0*/  IADD3 R14, P2, PT, R12, UR10, RZ ;  /* 0x0000000a0c0e7c10 */ /* 0x000fe4000ff5e0ff */
[----:B------:R-:W-:Y:S01]  /*0dc0*/  LEA.HI.X.SX32 R23, R21, RZ, 0x1, P1 ;  /* 0x000000ff15177211 */ /* 0x000fe200008f0eff */
[----:B------:R-:W-:Y:S01]  /*0dd0*/  IMAD R21, R30, 0x200, R21 ;  /* 0x000002001e157824 */ /* 0x000fe200078e0215 */
[----:B-1----:R-:W-:Y:S02]  /*0de0*/  LEA R28, P1, R22, UR14, 0x2 ;  /* 0x0000000e161c7c11 */ /* 0x002fe4000f8210ff */
[----:B------:R-:W-:Y:S02]  /*0df0*/  LEA.HI.X.SX32 R15, R12, RZ, 0x1, P2 ;  /* 0x000000ff0c0f7211 */ /* 0x000fe400010f0eff */
[----:B------:R-:W-:Y:S02]  /*0e00*/  LEA R26, P2, R14, UR14, 0x2 ;  /* 0x0000000e0e1a7c11 */ /* 0x000fe4000f8410ff */
[----:B------:R-:W-:Y:S01]  /*0e10*/  LEA.HI.X R29, R22, UR15, R23, 0x2, P1 ;  /* 0x0000000f161d7c11 */ /* 0x000fe200088f1417 */
[C---:B------:R-:W-:Y:S01]  /*0e20*/  IMAD R22, R30.reuse, 0x80, R13 ;  /* 0x000000801e167824 */ /* 0x040fe200078e020d */
[----:B------:R-:W-:Y:S01]  /*0e30*/  IADD3 R25, P1, PT, R13, UR10, RZ ;  /* 0x0000000a0d197c10 */ /* 0x000fe2000ff3e0ff */
[----:B------:R-:W-:Y:S01]  /*0e40*/  IMAD R23, R30, 0x80, R21 ;  /* 0x000000801e177824 */ /* 0x000fe200078e0215 */
[----:B------:R-:W-:Y:S01]  /*0e50*/  LEA.HI.X R27, R14, UR15, R15, 0x2, P2 ;  /* 0x0000000f0e1b7c11 */ /* 0x000fe200090f140f */
[----:B------:R0:W2:Y:S01]  /*0e60*/  LDG.E R28, desc[UR12][R28.64] ;  /* 0x0000000c1c1c7981 */ /* 0x0000a2000c1e1900 */
[----:B------:R-:W-:-:S02]  /*0e70*/  IADD3 R15, P2, PT, R21, UR10, RZ ;  /* 0x0000000a150f7c10 */ /* 0x000fc4000ff5e0ff */
[----:B------:R-:W-:Y:S02]  /*0e80*/  LEA.HI.X.SX32 R32, R13, RZ, 0x1, P1 ;  /* 0x000000ff0d207211 */ /* 0x000fe400008f0eff */
[----:B------:R-:W-:Y:S02]  /*0e90*/  LEA R12, P1, R25, UR14, 0x2 ;  /* 0x0000000e190c7c11 */ /* 0x000fe4000f8210ff */
[----:B------:R-:W-:Y:S02]  /*0ea0*/  LEA.HI.X.SX32 R24, R21, RZ, 0x1, P2 ;  /* 0x000000ff15187211 */ /* 0x000fe400010f0eff */
[----:B------:R-:W-:Y:S02]  /*0eb0*/  LEA R14, P2, R15, UR14, 0x2 ;  /* 0x0000000e0f0e7c11 */ /* 0x000fe4000f8410ff */
[----:B------:R-:W-:Y:S02]  /*0ec0*/  LEA.HI.X R13, R25, UR15, R32, 0x2, P1 ;  /* 0x0000000f190d7c11 */ /* 0x000fe400088f1420 */
[----:B------:R-:W-:-:S02]  /*0ed0*/  IADD3 R31, P1, PT, R22, UR10, RZ ;  /* 0x0000000a161f7c10 */ /* 0x000fc4000ff3e0ff */
[----:B------:R-:W-:Y:S01]  /*0ee0*/  LEA.HI.X R15, R15, UR15, R24, 0x2, P2 ;  /* 0x0000000f0f0f7c11 */ /* 0x000fe200090f1418 */
[----:B------:R-:W3:Y:S01]  /*0ef0*/  LDG.E R12, desc[UR12][R12.64] ;  /* 0x0000000c0c0c7981 */ /* 0x000ee2000c1e1900 */
[----:B------:R-:W-:Y:S02]  /*0f00*/  IADD3 R25, P2, PT, R23, UR10, RZ ;  /* 0x0000000a17197c10 */ /* 0x000fe4000ff5e0ff */
[----:B------:R-:W-:Y:S02]  /*0f10*/  LEA.HI.X.SX32 R34, R22, RZ, 0x1, P1 ;  /* 0x000000ff16227211 */ /* 0x000fe400008f0eff */
[----:B------:R-:W-:Y:S01]  /*0f20*/  LEA R22, P1, R31, UR14, 0x2 ;  /* 0x0000000e1f167c11 */ /* 0x000fe2000f8210ff */
[----:B------:R-:W4:Y:S01]  /*0f30*/  LDG.E R15, desc[UR12][R14.64] ;  /* 0x0000000c0e0f7981 */ /* 0x000f22000c1e1900 */
[----:B------:R-:W-:Y:S02]  /*0f40*/  LEA.HI.X.SX32 R32, R23, RZ, 0x1, P2 ;  /* 0x000000ff17207211 */ /* 0x000fe400010f0eff */
[----:B------:R-:W-:Y:S01]  /*0f50*/  LEA.HI.X R23, R31, UR15, R34, 0x2, P1 ;  /* 0x0000000f1f177c11 */ /* 0x000fe200088f1422 */
[C---:B------:R-:W-:Y:S01]  /*0f60*/  IMAD R31, R30.reuse, 0x100, R21 ;  /* 0x000001001e1f7824 */ /* 0x040fe200078e0215 */
[C---:B------:R-:W-:Y:S01]  /*0f70*/  LEA R24, P2, R25.reuse, UR14, 0x2 ;  /* 0x0000000e19187c11 */ /* 0x040fe2000f8410ff */
[----:B------:R1:W5:Y:S03]  /*0f80*/  LDG.E R21, desc[UR12][R26.64] ;  /* 0x0000000c1a157981 */ /* 0x000366000c1e1900 */
[----:B------:R-:W-:Y:S01]  /*0f90*/  LEA.HI.X R25, R25, UR15, R32, 0x2, P2 ;  /* 0x0000000f19197c11 */ /* 0x000fe200090f1420 */
[----:B------:R-:W-:Y:S01]  /*0fa0*/  IMAD R32, R30, 0x80, R31 ;  /* 0x000000801e207824 */ /* 0x000fe200078e021f */
[C---:B------:R-:W-:Y:S01]  /*0fb0*/  IADD3 R33, P1, PT, R31.reuse, UR10, RZ ;  /* 0x0000000a1f217c10 */ /* 0x040fe2000ff3e0ff */
[----:B------:R-:W4:Y:S03]  /*0fc0*/  LDG.E R23, desc[UR12][R22.64] ;  /* 0x0000000c16177981 */ /* 0x000f26000c1e1900 */
[----:B------:R-:W-:Y:S01]  /*0fd0*/  LEA.HI.X.SX32 R34, R31, RZ, 0x1, P1 ;  /* 0x000000ff1f227211 */ /* 0x000fe200008f0eff */
[----:B------:R-:W4:Y:S01]  /*0fe0*/  LDG.E R25, desc[UR12][R24.64] ;  /* 0x0000000c18197981 */ /* 0x000f22000c1e1900 */
[----:B------:R-:W-:-:S02]  /*0ff0*/  LEA R30, P1, R33, UR14, 0x2 ;  /* 0x0000000e211e7c11 */ /* 0x000fc4000f8210ff */
[C---:B0-----:R-:W-:Y:S02]  /*1000*/  IADD3 R29, P2, PT, R32.reuse, UR10, RZ ;  /* 0x0000000a201d7c10 */ /* 0x041fe4000ff5e0ff */
[----:B------:R-:W-:Y:S02]  /*1010*/  LEA.HI.X R31, R33, UR15, R34, 0x2, P1 ;  /* 0x0000000f211f7c11 */ /* 0x000fe400088f1422 */
[----:B------:R-:W-:Y:S02]  /*1020*/  LEA.HI.X.SX32 R32, R32, RZ, 0x1, P2 ;  /* 0x000000ff20207211 */ /* 0x000fe400010f0eff */
[C---:B-1----:R-:W-:Y:S02]  /*1030*/  LEA R26, P1, R29.reuse, UR14, 0x2 ;  /* 0x0000000e1d1a7c11 */ /* 0x042fe4000f8210ff */
[----:B------:R-:W4:Y:S02]  /*1040*/  LDG.E R31, desc[UR12][R30.64] ;  /* 0x0000000c1e1f7981 */ /* 0x000f24000c1e1900 */
[----:B------:R-:W-:-:S06]  /*1050*/  LEA.HI.X R27, R29, UR15, R32, 0x2, P1 ;  /* 0x0000000f1d1b7c11 */ /* 0x000fcc00088f1420 */
[----:B------:R-:W4:Y:S01]  /*1060*/  LDG.E R27, desc[UR12][R26.64] ;  /* 0x0000000c1a1b7981 */ /* 0x000f22000c1e1900 */
[----:B------:R-:W-:Y:S02]  /*1070*/  VIADD R35, R35, 0x400 ;  /* 0x0000040023237836 */ /* 0x000fe40000000000 */
[----:B--2---:R-:W-:-:S04]  /*1080*/  FADD R28, R45, R28 ;  /* 0x0000001c2d1c7221 */ /* 0x004fc80000000000 */
[----:B-----5:R-:W-:-:S04]  /*1090*/  FADD R21, R28, R21 ;  /* 0x000000151c157221 */ /* 0x020fc80000000000 */
[----:B---3--:R-:W-:-:S04]  /*10a0*/  FADD R12, R21, R12 ;  /* 0x0000000c150c7221 */ /* 0x008fc80000000000 */
[----:B----4-:R-:W-:-:S04]  /*10b0*/  FADD R12, R12, R23 ;  /* 0x000000170c0c7221 */ /* 0x010fc80000000000 */
[----:B------:R-:W-:-:S04]  /*10c0*/  FADD R12, R12, R15 ;  /* 0x0000000f0c0c7221 */ /* 0x000fc80000000000 */
[----:B------:R-:W-:-:S04]  /*10d0*/  FADD R12, R12, R25 ;  /* 0x000000190c0c7221 */ /* 0x000fc80000000000 */
[----:B------:R-:W-:-:S04]  /*10e0*/  FADD R12, R12, R31 ;  /* 0x0000001f0c0c7221 */ /* 0x000fc80000000000 */
[----:B------:R-:W-:-:S07]  /*10f0*/  FADD R45, R12, R27 ;  /* 0x0000001b0c2d7221 */ /* 0x000fce0000000000 */
.L_x_6:
[----:B------:R-:W-:Y:S05]  /*1100*/  BSYNC.RECONVERGENT B1 ;  /* 0x0000000000017941 */ /* 0x000fea0003800200 */
.L_x_5:
        /* <DEDUP_REMOVED lines=12> */
[----:B------:R-:W-:Y:S01]  /*11d0*/  LEA.HI.X.SX32 R22, R13, RZ, 0x1, P1 ;  /* 0x000000ff0d167211 */ /* 0x000fe200008f0eff */
[----:B------:R-:W-:Y:S01]  /*11e0*/  IMAD R27, R14, 0x80, R25 ;  /* 0x000000800e1b7824 */ /* 0x000fe200078e0219 */
[----:B-1----:R-:W-:Y:S02]  /*11f0*/  LEA R12, P2, R15, UR14, 0x2 ;  /* 0x0000000e0f0c7c11 */ /* 0x002fe4000f8410ff */
[----:B------:R-:W-:Y:S02]  /*1200*/  IADD3 R23, P3, PT, R21, UR10, RZ ;  /* 0x0000000a15177c10 */ /* 0x000fe4000ff7e0ff */
[----:B------:R-:W-:Y:S02]  /*1210*/  IADD3 R26, P1, PT, R25, UR10, RZ ;  /* 0x0000000a191a7c10 */ /* 0x000fe4000ff3e0ff */
[----:B------:R-:W-:Y:S02]  /*1220*/  LEA.HI.X R13, R15, UR15, R22, 0x2, P2 ;  /* 0x0000000f0f0d7c11 */ /* 0x000fe400090f1416 */
[----:B------:R-:W-:-:S02]  /*1230*/  LEA.HI.X.SX32 R24, R21, RZ, 0x1, P3 ;  /* 0x000000ff15187211 */ /* 0x000fc400018f0eff */
[----:B------:R-:W-:Y:S01]  /*1240*/  LEA R14, P2, R23, UR14, 0x2 ;  /* 0x0000000e170e7c11 */ /* 0x000fe2000f8410ff */
[----:B------:R-:W2:Y:S01]  /*1250*/  LDG.E R12, desc[UR12][R12.64] ;  /* 0x0000000c0c0c7981 */ /* 0x000ea2000c1e1900 */
[----:B------:R-:W-:Y:S02]  /*1260*/  LEA.HI.X.SX32 R25, R25, RZ, 0x1, P1 ;  /* 0x000000ff19197211 */ /* 0x000fe400008f0eff */
[C---:B------:R-:W-:Y:S02]  /*1270*/  LEA R22, P1, R26.reuse, UR14, 0x2 ;  /* 0x0000000e1a167c11 */ /* 0x040fe4000f8210ff */
[----:B------:R-:W-:Y:S02]  /*1280*/  LEA.HI.X R15, R23, UR15, R24, 0x2, P2 ;  /* 0x0000000f170f7c11 */ /* 0x000fe400090f1418 */
[C---:B------:R-:W-:Y:S02]  /*1290*/  IADD3 R21, P2, PT, R27.reuse, UR10, RZ ;  /* 0x0000000a1b157c10 */ /* 0x040fe4000ff5e0ff */
[----:B------:R-:W-:Y:S01]  /*12a0*/  LEA.HI.X R23, R26, UR15, R25, 0x2, P1 ;  /* 0x0000000f1a177c11 */ /* 0x000fe200088f1419 */
[----:B------:R-:W3:Y:S01]  /*12b0*/  LDG.E R14, desc[UR12][R14.64] ;  /* 0x0000000c0e0e7981 */ /* 0x000ee2000c1e1900 */
[----:B------:R-:W-:-:S02]  /*12c0*/  LEA.HI.X.SX32 R26, R27, RZ, 0x1, P2 ;  /* 0x000000ff1b1a7211 */ /* 0x000fc400010f0eff */
[C---:B------:R-:W-:Y:S01]  /*12d0*/  LEA R24, P1, R21.reuse, UR14, 0x2 ;  /* 0x0000000e15187c11 */ /* 0x040fe2000f8210ff */
[----:B------:R-:W4:Y:S03]  /*12e0*/  LDG.E R22, desc[UR12][R22.64] ;  /* 0x0000000c16167981 */ /* 0x000f26000c1e1900 */
[----:B------:R-:W-:-:S05]  /*12f0*/  LEA.HI.X R25, R21, UR15, R26, 0x2, P1 ;  /* 0x0000000f15197c11 */ /* 0x000fca00088f141a */
[----:B------:R-:W5:Y:S01]  /*1300*/  LDG.E R24, desc[UR12][R24.64] ;  /* 0x0000000c18187981 */ /* 0x000f62000c1e1900 */
[----:B------:R-:W-:Y:S02]  /*1310*/  VIADD R35, R35, 0x200 ;  /* 0x0000020023237836 */ /* 0x000fe40000000000 */
[----:B--2---:R-:W-:-:S04]  /*1320*/  FADD R45, R45, R12 ;  /* 0x0000000c2d2d7221 */ /* 0x004fc80000000000 */
[----:B---3--:R-:W-:-:S04]  /*1330*/  FADD R45, R45, R14 ;  /* 0x0000000e2d2d7221 */ /* 0x008fc80000000000 */
[----:B----4-:R-:W-:-:S04]  /*1340*/  FADD R45, R45, R22 ;  /* 0x000000162d2d7221 */ /* 0x010fc80000000000 */
[----:B-----5:R-:W-:-:S07]  /*1350*/  FADD R45, R45, R24 ;  /* 0x000000182d2d7221 */ /* 0x020fce0000000000 */
.L_x_8:
[----:B------:R-:W-:Y:S05]  /*1360*/  BSYNC.RECONVERGENT B1 ;  /* 0x0000000000017941 */ /* 0x000fea0003800200 */
.L_x_7:
[----:B------:R-:W-:Y:S05]  /*1370*/  @!P0 BRA `(.L_x_1) ;  /* 0x0000000000688947 */ /* 0x000fea0003800000 */
[----:B------:R-:W0:Y:S08]  /*1380*/  LDC R24, c[0x0][0x390] ;  /* 0x0000e400ff187b82 */ /* 0x000e300000000800 */
[----:B------:R-:W1:Y:S01]  /*1390*/  LDC.64 R12, c[0x0][0x388] ;  /* 0x0000e200ff0c7b82 */ /* 0x000e620000000a00 */
[----:B0-----:R-:W-:-:S05]  /*13a0*/  IMAD R21, R35, R24, UR4 ;  /* 0x0000000423157e24 */ /* 0x001fca000f8e0218 */
[----:B------:R-:W-:-:S04]  /*13b0*/  IADD3 R15, P0, PT, R21, UR10, RZ ;  /* 0x0000000a150f7c10 */ /* 0x000fc8000ff1e0ff */
[----:B------:R-:W-:Y:S02]  /*13c0*/  LEA.HI.X.SX32 R22, R21, RZ, 0x1, P0 ;  /* 0x000000ff15167211 */ /* 0x000fe400000f0eff */
[----:B-1----:R-:W-:-:S04]  /*13d0*/  LEA R14, P0, R15, R12, 0x2 ;  /* 0x0000000c0f0e7211 */ /* 0x002fc800078010ff */
[----:B------:R-:W-:-:S05]  /*13e0*/  LEA.HI.X R15, R15, R13, R22, 0x2, P0 ;  /* 0x0000000d0f0f7211 */ /* 0x000fca00000f1416 */
[----:B------:R-:W2:Y:S01]  /*13f0*/  LDG.E R14, desc[UR12][R14.64] ;  /* 0x0000000c0e0e7981 */ /* 0x000ea2000c1e1900 */
[----:B------:R-:W-:Y:S01]  /*1400*/  ISETP.NE.AND P0, PT, R2, 0x1, PT ;  /* 0x000000010200780c */ /* 0x000fe20003f05270 */
[----:B--2---:R-:W-:-:S12]  /*1410*/  FADD R45, R45, R14 ;  /* 0x0000000e2d2d7221 */ /* 0x004fd80000000000 */
[----:B------:R-:W-:Y:S05]  /*1420*/  @!P0 BRA `(.L_x_1) ;  /* 0x00000000003c8947 */ /* 0x000fea0003800000 */
[----:B------:R-:W-:Y:S01]  /*1430*/  ISETP.NE.AND P0, PT, R2, 0x2, PT ;  /* 0x000000020200780c */ /* 0x000fe20003f05270 */
[----:B------:R-:W-:-:S05]  /*1440*/  IMAD R14, R24, 0x80, R21 ;  /* 0x00000080180e7824 */ /* 0x000fca00078e0215 */
[----:B------:R-:W-:-:S07]  /*1450*/  IADD3 R15, P1, PT, R14, UR10, RZ ;  /* 0x0000000a0e0f7c10 */ /* 0x000fce000ff3e0ff */
[----:B------:R-:W-:Y:S01]  /*1460*/  @P0 IMAD R21, R24, 0x100, R21 ;  /* 0x0000010018150824 */ /* 0x000fe200078e0215 */
[----:B------:R-:W-:Y:S02]  /*1470*/  LEA.HI.X.SX32 R24, R14, RZ, 0x1, P1 ;  /* 0x000000ff0e187211 */ /* 0x000fe400008f0eff */
[-C--:B------:R-:W-:Y:S02]  /*1480*/  LEA R14, P1, R15, R12.reuse, 0x2 ;  /* 0x0000000c0f0e7211 */ /* 0x080fe400078210ff */
[----:B------:R-:W-:Y:S02]  /*1490*/  @P0 IADD3 R22, P2, PT, R21, UR10, RZ ;  /* 0x0000000a15160c10 */ /* 0x000fe4000ff5e0ff */
[-C--:B------:R-:W-:Y:S02]  /*14a0*/  LEA.HI.X R15, R15, R13.reuse, R24, 0x2, P1 ;  /* 0x0000000d0f0f7211 */ /* 0x080fe400008f1418 */
[----:B------:R-:W-:Y:S02]  /*14b0*/  @P0 LEA.HI.X.SX32 R21, R21, RZ, 0x1, P2 ;  /* 0x000000ff15150211 */ /* 0x000fe400010f0eff */
[C---:B------:R-:W-:Y:S01]  /*14c0*/  @P0 LEA R12, P1, R22.reuse, R12, 0x2 ;  /* 0x0000000c160c0211 */ /* 0x040fe200078210ff */
[----:B------:R-:W2:Y:S03]  /*14d0*/  LDG.E R14, desc[UR12][R14.64] ;  /* 0x0000000c0e0e7981 */ /* 0x000ea6000c1e1900 */
[----:B------:R-:W-:-:S05]  /*14e0*/  @P0 LEA.HI.X R13, R22, R13, R21, 0x2, P1 ;  /* 0x0000000d160d0211 */ /* 0x000fca00008f1415 */
[----:B------:R-:W3:Y:S01]  /*14f0*/  @P0 LDG.E R12, desc[UR12][R12.64] ;  /* 0x0000000c0c0c0981 */ /* 0x000ee2000c1e1900 */
[----:B--2---:R-:W-:-:S04]  /*1500*/  FADD R45, R45, R14 ;  /* 0x0000000e2d2d7221 */ /* 0x004fc80000000000 */
[----:B---3--:R-:W-:-:S07]  /*1510*/  @P0 FADD R45, R45, R12 ;  /* 0x0000000c2d2d0221 */ /* 0x008fce0000000000 */
.L_x_1:
[----:B------:R-:W-:Y:S05]  /*1520*/  BSYNC.RECONVERGENT B0 ;  /* 0x0000000000007941 */ /* 0x000fea0003800200 */
.L_x_0:
[----:B------:R-:W-:Y:S01]  /*1530*/  STS [R19], R45 ;  /* 0x0000002d13007388 */ /* 0x000fe20000000800 */
[----:B------:R-:W-:Y:S01]  /*1540*/  ISETP.NE.AND P0, PT, R20, RZ, PT ;  /* 0x000000ff1400720c */ /* 0x000fe20003f05270 */
[----:B------:R-:W-:Y:S02]  /*1550*/  BSSY.RECONVERGENT B0, `(.L_x_9) ;  /* 0x0000053000007945 */ /* 0x000fe40003800200 */
[----:B------:R-:W0:Y:S02]  /*1560*/  LDS R12, [R18] ;  /* 0x00000000120c7984 */ /* 0x000e240000000800 */
[----:B0-----:R-:W-:-:S05]  /*1570*/  FADD R12, R12, R45 ;  /* 0x0000002d0c0c7221 */ /* 0x001fca0000000000 */
[----:B------:R-:W-:Y:S04]  /*1580*/  STS [R19], R12 ;  /* 0x0000000c13007388 */ /* 0x000fe80000000800 */
        /* <DEDUP_REMOVED lines=11> */
[----:B------:R0:W-:Y:S01]  /*1640*/  STS [R5+UR6], R26 ;  /* 0x0000001a05007988 */ /* 0x0001e20008000806 */
[----:B------:R-:W-:Y:S06]  /*1650*/  BAR.SYNC.DEFER_BLOCKING 0x0 ;  /* 0x0000000000007b1d */ /* 0x000fec0000010000 */
[----:B------:R-:W-:Y:S05]  /*1660*/  @P0 BRA `(.L_x_10) ;  /* 0x0000000400040947 */ /* 0x000fea0003800000 */
[----:B------:R-:W1:Y:S01]  /*1670*/  S2UR UR8, SR_CgaCtaId ;  /* 0x00000000000879c3 */ /* 0x000e620000008800 */
[----:B------:R-:W-:Y:S01]  /*1680*/  UMOV UR7, 0x400 ;  /* 0x0000040000077882 */ /* 0x000fe20000000000 */
[----:B------:R-:W-:Y:S02]  /*1690*/  UISETP.GT.AND UP0, UPT, UR4, 0x6, UPT ;  /* 0x000000060400788c */ /* 0x000fe4000bf04270 */
[----:B-1----:R-:W-:-:S09]  /*16a0*/  ULEA UR9, UR8, UR7, 0x18 ;  /* 0x0000000708097291 */ /* 0x002fd2000f8ec0ff */
[----:B------:R-:W1:Y:S02]  /*16b0*/  LDS.128 R12, [UR9+0x200] ;  /* 0x00020009ff0c7984 */ /* 0x000e640008000c00 */
[----:B-1----:R-:W-:-:S04]  /*16c0*/  FADD R13, R26, R13 ;  /* 0x0000000d1a0d7221 */ /* 0x002fc80000000000 */
[----:B------:R-:W-:Y:S01]  /*16d0*/  FADD R24, R13, R14 ;  /* 0x0000000e0d187221 */ /* 0x000fe20000000000 */
[----:B------:R-:W-:-:S03]  /*16e0*/  IMAD.MOV.U32 R13, RZ, RZ, RZ ;  /* 0x000000ffff0d7224 */ /* 0x000fc600078e00ff */
[----:B------:R-:W-:Y:S01]  /*16f0*/  FADD R12, R24, R15 ;  /* 0x0000000f180c7221 */ /* 0x000fe20000000000 */
[----:B------:R-:W-:Y:S06]  /*1700*/  BRA.U UP0, `(.L_x_11) ;  /* 0x0000000100487547 */ /* 0x000fec000b800000 */
[----:B------:R-:W-:Y:S02]  /*1710*/  IMAD.MOV.U32 R14, RZ, RZ, -0x4 ;  /* 0xfffffffcff0e7424 */ /* 0x000fe400078e00ff */
[----:B------:R-:W-:-:S05]  /*1720*/  IMAD.U32 R21, RZ, RZ, UR4 ;  /* 0x00000004ff157e24 */ /* 0x000fca000f8e00ff */
[----:B------:R-:W-:-:S05]  /*1730*/  VIADDMNMX.U32 R14, R14, R21, 0x3, PT ;  /* 0x000000030e0e7446 */ /* 0x000fca0003800015 */
[----:B------:R-:W-:-:S04]  /*1740*/  IMAD.SHL.U32 R14, R14, 0x4, RZ ;  /* 0x000000040e0e7824 */ /* 0x000fc800078e00ff */
[----:B------:R-:W1:Y:S02]  /*1750*/  LDC R22, c[0x2][R14] ;  /* 0x008000000e167b82 */ /* 0x000e640000000800 */
[----:B-1----:R-:W-:-:S04]  /*1760*/  SHF.R.S32.HI R23, RZ, 0x1f, R22 ;  /* 0x0000001fff177819 */ /* 0x002fc80000011416 */
.L_x_226:
[----:B------:R-:W-:Y:S05]  /*1770*/  BRX R22 -0x1780                                                         (*"BRANCH_TARGETS .L_x_227,.L_x_228,.L_x_229,.L_x_12"*) ;  /* 0xffffffe816207949 */ /* 0x000fea000383ffff */
.L_x_229:
[----:B------:R-:W-:Y:S04]  /*1780*/  LDS R13, [UR9+0x214] ;  /* 0x00021409ff0d7984 */ /* 0x000fe80008000800 */
[----:B------:R-:W1:Y:S02]  /*1790*/  LDS R14, [UR9+0x21c] ;  /* 0x00021c09ff0e7984 */ /* 0x000e640008000800 */
[----:B-1----:R-:W-:Y:S01]  /*17a0*/  FMUL R13, R13, R14 ;  /* 0x0000000e0d0d7220 */ /* 0x002fe20000400000 */
[----:B------:R-:W-:Y:S06]  /*17b0*/  BRA `(.L_x_12) ;  /* 0x0000000000587947 */ /* 0x000fec0003800000 */
.L_x_227:
[----:B------:R-:W1:Y:S02]  /*17c0*/  LDS R13, [UR9+0x214] ;  /* 0x00021409ff0d7984 */ /* 0x000e640008000800 */
[----:B-1----:R-:W-:Y:S01]  /*17d0*/  FFMA R13, R13, R13, 0.0010000000474974513054 ;  /* 0x3a83126f0d0d7423 */ /* 0x002fe2000000000d */
[----:B------:R-:W-:Y:S06]  /*17e0*/  BRA `(.L_x_12) ;  /* 0x00000000004c7947 */ /* 0x000fec0003800000 */
.L_x_228:
[----:B------:R-:W-:Y:S04]  /*17f0*/  LDS R14, [UR9+0x214] ;  /* 0x00021409ff0e7984 */ /* 0x000fe80008000800 */
[----:B------:R-:W1:Y:S02]  /*1800*/  LDS R13, [UR9+0x218] ;  /* 0x00021809ff0d7984 */ /* 0x000e640008000800 */
[----:B-1----:R-:W-:Y:S01]  /*1810*/  FMUL R13, R14, R13 ;  /* 0x0000000d0e0d7220 */ /* 0x002fe20000400000 */
[----:B------:R-:W-:Y:S06]  /*1820*/  BRA `(.L_x_12) ;  /* 0x00000000003c7947 */ /* 0x000fec0003800000 */
.L_x_11:
[----:B------:R-:W-:Y:S02]  /*1830*/  IMAD.MOV.U32 R14, RZ, RZ, -0x7 ;  /* 0xfffffff9ff0e7424 */ /* 0x000fe400078e00ff */
[----:B------:R-:W-:-:S05]  /*1840*/  IMAD.U32 R21, RZ, RZ, UR4 ;  /* 0x00000004ff157e24 */ /* 0x000fca000f8e00ff */
[----:B------:R-:W-:-:S05]  /*1850*/  VIADDMNMX.U32 R14, R14, R21, 0x3, PT ;  /* 0x000000030e0e7446 */ /* 0x000fca0003800015 */
[----:B------:R-:W-:-:S04]  /*1860*/  IMAD.SHL.U32 R14, R14, 0x4, RZ ;  /* 0x000000040e0e7824 */ /* 0x000fc800078e00ff */
[----:B------:R-:W1:Y:S02]  /*1870*/  LDC R22, c[0x2][R14+0x10] ;  /* 0x008004000e167b82 */ /* 0x000e640000000800 */
[----:B-1----:R-:W-:-:S04]  /*1880*/  SHF.R.S32.HI R23, RZ, 0x1f, R22 ;  /* 0x0000001fff177819 */ /* 0x002fc80000011416 */
.L_x_231:
[----:B------:R-:W-:Y:S05]  /*1890*/  BRX R22 -0x18a0                                                         (*"BRANCH_TARGETS .L_x_232,.L_x_233,.L_x_234,.L_x_12"*) ;  /* 0xffffffe416d87949 */ /* 0x000fea000383ffff */
.L_x_234:
[----:B------:R-:W1:Y:S02]  /*18a0*/  LDS R13, [UR9+0x21c] ;  /* 0x00021c09ff0d7984 */ /* 0x000e640008000800 */
[----:B-1----:R-:W-:Y:S01]  /*18b0*/  FFMA R13, R13, R13, 0.0010000000474974513054 ;  /* 0x3a83126f0d0d7423 */ /* 0x002fe2000000000d */
[----:B------:R-:W-:Y:S06]  /*18c0*/  BRA `(.L_x_12) ;  /* 0x0000000000147947 */ /* 0x000fec0003800000 */
.L_x_232:
[----:B------:R-:W1:Y:S02]  /*18d0*/  LDS R13, [UR9+0x218] ;  /* 0x00021809ff0d7984 */ /* 0x000e640008000800 */
[----:B-1----:R-:W-:Y:S01]  /*18e0*/  FFMA R13, R13, R13, 0.0010000000474974513054 ;  /* 0x3a83126f0d0d7423 */ /* 0x002fe2000000000d */
[----:B------:R-:W-:Y:S06]  /*18f0*/  BRA `(.L_x_12) ;  /* 0x0000000000087947 */ /* 0x000fec0003800000 */
.L_x_233:
[----:B------:R-:W1:Y:S02]  /*1900*/  LDS.64 R22, [UR9+0x218] ;  /* 0x00021809ff167984 */ /* 0x000e640008000a00 */
[----:B-1----:R-:W-:-:S07]  /*1910*/  FMUL R13, R23, R22 ;  /* 0x00000016170d7220 */ /* 0x002fce0000400000 */
.L_x_12:
[----:B------:R-:W-:Y:S01]  /*1920*/  UIADD3 UR7, UPT, UPT, UR7, 0x210, URZ ;  /* 0x0000021007077890 */ /* 0x000fe2000fffe0ff */
[----:B------:R-:W-:Y:S01]  /*1930*/  FFMA R13, R8, R12, -R13 ;  /* 0x0000000c080d7223 */ /* 0x000fe2000000080d */
[----:B------:R-:W-:Y:S02]  /*1940*/  UISETP.NE.AND UP0, UPT, UR4, URZ, UPT ;  /* 0x000000ff0400728c */ /* 0x000fe4000bf05270 */
[----:B------:R-:W-:-:S04]  /*1950*/  ULEA UR7, UR8, UR7, 0x18 ;  /* 0x0000000708077291 */ /* 0x000fc8000f8ec0ff */
[----:B------:R-:W-:-:S09]  /*1960*/  ULEA UR7, UR4, UR7, 0x2 ;  /* 0x0000000704077291 */ /* 0x000fd2000f8e10ff */
[----:B------:R1:W-:Y:S01]  /*1970*/  STS [UR7], R13 ;  /* 0x0000000dff007988 */ /* 0x0003e20008000807 */
[----:B------:R-:W-:Y:S05]  /*1980*/  BRA.U UP0, `(.L_x_10) ;  /* 0x00000001003c7547 */ /* 0x000fea000b800000 */
[----:B-1----:R-:W-:Y:S01]  /*1990*/  VIADD R13, R12, 0x1800000 ;  /* 0x018000000c0d7836 */ /* 0x002fe20000000000 */
[----:B------:R-:W-:Y:S01]  /*19a0*/  BSSY.RECONVERGENT B1, `(.L_x_13) ;  /* 0x000000c000017945 */ /* 0x000fe20003800200 */
[----:B------:R-:W-:-:S03]  /*19b0*/  FSETP.GT.AND P3, PT, R24, -R15, PT ;  /* 0x8000000f1800720b */ /* 0x000fc60003f64000 */
[----:B------:R-:W-:-:S04]  /*19c0*/  LOP3.LUT R13, R13, 0x7f800000, RZ, 0xc0, !PT ;  /* 0x7f8000000d0d7812 */ /* 0x000fc800078ec0ff */
[----:B------:R-:W-:-:S13]  /*19d0*/  ISETP.GT.U32.AND P0, PT, R13, 0x1ffffff, PT ;  /* 0x01ffffff0d00780c */ /* 0x000fda0003f04070 */
[----:B------:R-:W-:Y:S05]  /*19e0*/  @P0 BRA `(.L_x_14) ;  /* 0x00000000000c0947 */ /* 0x000fea0003800000 */
[----:B------:R-:W-:-:S07]  /*19f0*/  MOV R14, 0x1a10 ;  /* 0x00001a10000e7802 */ /* 0x000fce0000000f00 */
[----:B0-----:R-:W-:Y:S05]  /*1a00*/  CALL.REL.NOINC `($__internal_0_$__cuda_sm20_rcp_rn_f32_slowpath) ;  /* 0x0000000000e47944 */ /* 0x001fea0003c00000 */
[----:B------:R-:W-:Y:S05]  /*1a10*/  BRA `(.L_x_15) ;  /* 0x0000000000107947 */ /* 0x000fea0003800000 */
.L_x_14:
[----:B------:R-:W1:Y:S02]  /*1a20*/  MUFU.RCP R13, R12 ;  /* 0x0000000c000d7308 */ /* 0x000e640000001000 */
[----:B-1----:R-:W-:-:S04]  /*1a30*/  FFMA R14, R12, R13, -1 ;  /* 0xbf8000000c0e7423 */ /* 0x002fc8000000000d */
[----:B------:R-:W-:-:S04]  /*1a40*/  FADD.FTZ R14, -R14, -RZ ;  /* 0x800000ff0e0e7221 */ /* 0x000fc80000010100 */
[----:B------:R-:W-:-:S07]  /*1a50*/  FFMA R13, R13, R14, R13 ;  /* 0x0000000e0d0d7223 */ /* 0x000fce000000000d */
.L_x_15:
[----:B------:R-:W-:Y:S05]  /*1a60*/  BSYNC.RECONVERGENT B1 ;  /* 0x0000000000017941 */ /* 0x000fea0003800200 */
.L_x_13:
[----:B------:R-:W-:-:S07]  /*1a70*/  FSEL R8, R13, R8, P3 ;  /* 0x000000080d087208 */ /* 0x000fce0001800000 */
.L_x_10:
[----:B------:R-:W-:Y:S05]  /*1a80*/  BSYNC.RECONVERGENT B0 ;  /* 0x0000000000007941 */ /* 0x000fea0003800200 */
.L_x_9:
[----:B------:R-:W-:-:S04]  /*1a90*/  UIADD3 UR4, UPT, UPT, UR4, 0x1, URZ ;  /* 0x0000000104047890 */ /* 0x000fc8000fffe0ff */
[----:B------:R-:W-:-:S09]  /*1aa0*/  UISETP.NE.AND UP0, UPT, UR4, 0xa, UPT ;  /* 0x0000000a0400788c */ /* 0x000fd2000bf05270 */
[----:B------:R-:W-:Y:S05]  /*1ab0*/  BRA.U UP0, `(.L_x_16) ;  /* 0xffffffe900047547 */ /* 0x000fea000b83ffff */
[----:B------:R-:W2:Y:S02]  /*1ac0*/  S2R R0, SR_TID.Y ;  /* 0x0000000000007919 */ /* 0x000ea40000002200 */
[----:B--2---:R-:W-:-:S13]  /*1ad0*/  ISETP.NE.AND P0, PT, R0, RZ, PT ;  /* 0x000000ff0000720c */ /* 0x004fda0003f05270 */
[----:B------:R-:W-:Y:S05]  /*1ae0*/  @P0 EXIT ;  /* 0x000000000000094d */ /* 0x000fea0003800000 */
[----:B------:R-:W2:Y:S01]  /*1af0*/  S2UR UR7, SR_CgaCtaId ;  /* 0x00000000000779c3 */ /* 0x000ea20000008800 */
[C---:B------:R-:W-:Y:S01]  /*1b00*/  ISETP.GT.U32.AND P0, PT, R20.reuse, 0x4, PT ;  /* 0x000000041400780c */ /* 0x040fe20003f04070 */
[----:B------:R-:W-:Y:S01]  /*1b10*/  UMOV UR6, 0x400 ;  /* 0x0000040000067882 */ /* 0x000fe20000000000 */
[----:B------:R-:W-:Y:S01]  /*1b20*/  BSSY.RECONVERGENT B0, `(.L_x_17) ;  /* 0x0000021000007945 */ /* 0x000fe20003800200 */
[----:B------:R-:W-:Y:S01]  /*1b30*/  UIADD3 UR4, UPT, UPT, UR6, 0x210, URZ ;  /* 0x0000021006047890 */ /* 0x000fe2000fffe0ff */
[----:B0-----:R-:W-:-:S03]  /*1b40*/  IMAD.SHL.U32 R5, R20, 0x4, RZ ;  /* 0x0000000414057824 */ /* 0x001fc600078e00ff */
[----:B--2---:R-:W-:-:S06]  /*1b50*/  ULEA UR4, UR7, UR4, 0x18 ;  /* 0x0000000407047291 */ /* 0x004fcc000f8ec0ff */
[----:B------:R-:W-:Y:S06]  /*1b60*/  @P0 BRA `(.L_x_18) ;  /* 0x0000000000680947 */ /* 0x000fec0003800000 */
[----:B------:R-:W0:Y:S01]  /*1b70*/  LDC.64 R2, c[0x3][RZ] ;  /* 0x00c00000ff027b82 */ /* 0x000e220000000a00 */
[----:B------:R-:W-:-:S07]  /*1b80*/  ULEA UR8, UR7, UR6, 0x18 ;  /* 0x0000000607087291 */ /* 0x000fce000f8ec0ff */
[----:B------:R-:W2:Y:S01]  /*1b90*/  LDC R4, c[0x3][0x8] ;  /* 0x00c00200ff047b82 */ /* 0x000ea20000000800 */
[-C--:B0-----:R-:W-:Y:S02]  /*1ba0*/  SHF.R.U32.HI R0, RZ, R5.reuse, R2 ;  /* 0x00000005ff007219 */ /* 0x081fe40000011602 */
[----:B------:R-:W-:-:S03]  /*1bb0*/  SHF.R.U32.HI R2, RZ, R5, R3 ;  /* 0x00000005ff027219 */ /* 0x000fc60000011603 */
[----:B------:R-:W-:Y:S02]  /*1bc0*/  IMAD.SHL.U32 R0, R0, 0x4, RZ ;  /* 0x0000000400007824 */ /* 0x000fe400078e00ff */
[----:B------:R-:W-:Y:S01]  /*1bd0*/  IMAD.SHL.U32 R2, R2, 0x4, RZ ;  /* 0x0000000402027824 */ /* 0x000fe200078e00ff */
[----:B--2---:R-:W-:Y:S02]  /*1be0*/  SHF.R.U32.HI R3, RZ, R5, R4 ;  /* 0x00000005ff037219 */ /* 0x004fe40000011604 */
[----:B------:R-:W-:Y:S02]  /*1bf0*/  LOP3.LUT R0, R0, 0x3c, RZ, 0xc0, !PT ;  /* 0x0000003c00007812 */ /* 0x000fe400078ec0ff */
[----:B------:R-:W-:Y:S01]  /*1c00*/  LOP3.LUT R2, R2, 0x3c, RZ, 0xc0, !PT ;  /* 0x0000003c02027812 */ /* 0x000fe200078ec0ff */
[----:B------:R-:W-:-:S03]  /*1c10*/  IMAD.SHL.U32 R3, R3, 0x4, RZ ;  /* 0x0000000403037824 */ /* 0x000fc600078e00ff */
[----:B------:R-:W-:Y:S02]  /*1c20*/  LDS R0, [R0+UR4] ;  /* 0x0000000400007984 */ /* 0x000fe40008000800 */
[----:B------:R-:W-:Y:S02]  /*1c30*/  LOP3.LUT R4, R3, 0x3c, RZ, 0xc0, !PT ;  /* 0x0000003c03047812 */ /* 0x000fe400078ec0ff */
[----:B------:R-:W0:Y:S04]  /*1c40*/  LDS R3, [R2+UR4] ;  /* 0x0000000402037984 */ /* 0x000e280008000800 */
[----:B------:R-:W2:Y:S01]  /*1c50*/  LDS R4, [R4+UR4] ;  /* 0x0000000404047984 */ /* 0x000ea20008000800 */
[----:B0-----:R-:W-:-:S04]  /*1c60*/  FMUL R3, R0, R3 ;  /* 0x0000000300037220 */ /* 0x001fc80000400000 */
[----:B--2---:R-:W-:-:S05]  /*1c70*/  FMUL R3, R3, R4 ;  /* 0x0000000403037220 */ /* 0x004fca0000400000 */
[----:B------:R-:W-:Y:S04]  /*1c80*/  STS [R5+UR4+0x28], R3 ;  /* 0x0000280305007988 */ /* 0x000fe80008000804 */
[----:B------:R-:W0:Y:S04]  /*1c90*/  LDS.64 R6, [UR8+0x238] ;  /* 0x00023808ff067984 */ /* 0x000e280008000a00 */
[----:B------:R-:W2:Y:S01]  /*1ca0*/  LDS.128 R8, [UR8+0x240] ;  /* 0x00024008ff087984 */ /* 0x000ea20008000c00 */
[----:B0-----:R-:W-:-:S04]  /*1cb0*/  FFMA R7, R7, 2, R6 ;  /* 0x4000000007077823 */ /* 0x001fc80000000006 */
[----:B--2---:R-:W-:-:S04]  /*1cc0*/  FADD R8, R7, -R8 ;  /* 0x8000000807087221 */ /* 0x004fc80000000000 */
[----:B------:R-:W-:-:S04]  /*1cd0*/  FADD R9, R8, -R9 ;  /* 0x8000000908097221 */ /* 0x000fc80000000000 */
[----:B------:R-:W-:-:S05]  /*1ce0*/  FADD R9, R9, -R10 ;  /* 0x8000000a09097221 */ /* 0x000fca0000000000 */
[----:B------:R0:W-:Y:S01]  /*1cf0*/  STS [UR8+0x238], R9 ;  /* 0x00023809ff007988 */ /* 0x0001e20008000808 */
[----:B------:R-:W-:Y:S05]  /*1d00*/  BRA `(.L_x_19) ;  /* 0x0000000000087947 */ /* 0x000fea0003800000 */
.L_x_18:
[----:B------:R-:W-:-:S13]  /*1d10*/  ISETP.GT.U32.AND P0, PT, R20, 0xa, PT ;  /* 0x0000000a1400780c */ /* 0x000fda0003f04070 */
[----:B------:R-:W-:Y:S05]  /*1d20*/  @P0 EXIT ;  /* 0x000000000000094d */ /* 0x000fea0003800000 */
.L_x_19:
[----:B------:R-:W-:Y:S05]  /*1d30*/  BSYNC.RECONVERGENT B0 ;  /* 0x0000000000007941 */ /* 0x000fea0003800200 */
.L_x_17:
[----:B------:R-:W2:Y:S01]  /*1d40*/  LDS R5, [R5+UR4] ;  /* 0x0000000405057984 */ /* 0x000ea20008000800 */
[----:B------:R-:W3:Y:S01]  /*1d50*/  LDC.64 R2, c[0x0][0x380] ;  /* 0x0000e000ff027b82 */ /* 0x000ee20000000a00 */
[----:B------:R-:W-:-:S04]  /*1d60*/  VIADD R7, R20, UR5 ;  /* 0x0000000514077c36 */ /* 0x000fc80008000000 */
[----:B---3--:R-:W-:-:S05]  /*1d70*/  IMAD.WIDE.U32 R2, R7, 0x4, R2 ;  /* 0x0000000407027825 */ /* 0x008fca00078e0002 */
[----:B--2---:R-:W-:Y:S01]  /*1d80*/  STG.E desc[UR12][R2.64], R5 ;  /* 0x0000000502007986 */ /* 0x004fe2000c10190c */
[----:B------:R-:W-:Y:S05]  /*1d90*/  EXIT ;  /* 0x000000000000794d */ /* 0x000fea0003800000 */
        .weak           $__internal_0_$__cuda_sm20_rcp_rn_f32_slowpath
        .type           $__internal_0_$__cuda_sm20_rcp_rn_f32_slowpath,@function
        .size           $__internal_0_$__cuda_sm20_rcp_rn_f32_slowpath,(.L_x_288 - $__internal_0_$__cuda_sm20_rcp_rn_f32_slowpath)
$__internal_0_$__cuda_sm20_rcp_rn_f32_slowpath:
[----:B------:R-:W-:Y:S01]  /*1da0*/  IMAD.SHL.U32 R13, R12, 0x2, RZ ;  /* 0x000000020c0d7824 */ /* 0x000fe200078e00ff */
[----:B------:R-:W-:Y:S04]  /*1db0*/  BSSY.RECONVERGENT B2, `(.L_x_20) ;  /* 0x0000030000027945 */ /* 0x000fe80003800200 */
[----:B------:R-:W-:-:S04]  /*1dc0*/  SHF.R.U32.HI R23, RZ, 0x18, R13 ;  /* 0x00000018ff177819 */ /* 0x000fc8000001160d */
[----:B------:R-:W-:-:S13]  /*1dd0*/  ISETP.NE.U32.AND P0, PT, R23, RZ, PT ;  /* 0x000000ff1700720c */ /* 0x000fda0003f05070 */
[----:B------:R-:W-:Y:S05]  /*1de0*/  @P0 BRA `(.L_x_21) ;  /* 0x0000000000280947 */ /* 0x000fea0003800000 */
[----:B------:R-:W-:-:S05]  /*1df0*/  IMAD.SHL.U32 R13, R12, 0x2, RZ ;  /* 0x000000020c0d7824 */ /* 0x000fca00078e00ff */
[----:B------:R-:W-:-:S13]  /*1e00*/  ISETP.NE.AND P0, PT, R13, RZ, PT ;  /* 0x000000ff0d00720c */ /* 0x000fda0003f05270 */
[----:B------:R-:W-:Y:S01]  /*1e10*/  @P0 FFMA R21, R12, 1.84467440737095516160e+19, RZ ;  /* 0x5f8000000c150823 */ /* 0x000fe200000000ff */
[----:B------:R-:W-:Y:S08]  /*1e20*/  @!P0 MUFU.RCP R15, R12 ;  /* 0x0000000c000f8308 */ /* 0x000ff00000001000 */
[----:B------:R-:W0:Y:S02]  /*1e30*/  @P0 MUFU.RCP R22, R21 ;  /* 0x0000001500160308 */ /* 0x000e240000001000 */
[----:B0-----:R-:W-:-:S04]  /*1e40*/  @P0 FFMA R13, R21, R22, -1 ;  /* 0xbf800000150d0423 */ /* 0x001fc80000000016 */
[----:B------:R-:W-:-:S04]  /*1e50*/  @P0 FADD.FTZ R13, -R13, -RZ ;  /* 0x800000ff0d0d0221 */ /* 0x000fc80000010100 */
[----:B------:R-:W-:-:S04]  /*1e60*/  @P0 FFMA R13, R22, R13, R22 ;  /* 0x0000000d160d0223 */ /* 0x000fc80000000016 */
[----:B------:R-:W-:Y:S01]  /*1e70*/  @P0 FFMA R15, R13, 1.84467440737095516160e+19, RZ ;  /* 0x5f8000000d0f0823 */ /* 0x000fe200000000ff */
[----:B------:R-:W-:Y:S06]  /*1e80*/  BRA `(.L_x_22) ;  /* 0x0000000000887947 */ /* 0x000fec0003800000 */
.L_x_21:
[----:B------:R-:W-:-:S05]  /*1e90*/  VIADD R25, R23, 0xffffff03 ;  /* 0xffffff0317197836 */ /* 0x000fca0000000000 */
[----:B------:R-:W-:-:S13]  /*1ea0*/  ISETP.GT.U32.AND P0, PT, R25, 0x1, PT ;  /* 0x000000011900780c */ /* 0x000fda0003f04070 */
[----:B------:R-:W-:Y:S05]  /*1eb0*/  @P0 BRA `(.L_x_23) ;  /* 0x0000000000780947 */ /* 0x000fea0003800000 */
[----:B------:R-:W-:Y:S01]  /*1ec0*/  LOP3.LUT R13, R12, 0x7fffff, RZ, 0xc0, !PT ;  /* 0x007fffff0c0d7812 */ /* 0x000fe200078ec0ff */
[----:B------:R-:W-:-:S03]  /*1ed0*/  IMAD.MOV.U32 R24, RZ, RZ, 0x3 ;  /* 0x00000003ff187424 */ /* 0x000fc600078e00ff */
[----:B------:R-:W-:Y:S02]  /*1ee0*/  LOP3.LUT R13, R13, 0x3f800000, RZ, 0xfc, !PT ;  /* 0x3f8000000d0d7812 */ /* 0x000fe400078efcff */
[----:B------:R-:W-:Y:S02]  /*1ef0*/  SHF.L.U32 R24, R24, R25, RZ ;  /* 0x0000001918187219 */ /* 0x000fe400000006ff */
[----:B------:R-:W0:Y:S02]  /*1f00*/  MUFU.RCP R22, R13 ;  /* 0x0000000d00167308 */ /* 0x000e240000001000 */
[----:B0-----:R-:W-:-:S04]  /*1f10*/  FFMA R15, R13, R22, -1 ;  /* 0xbf8000000d0f7423 */ /* 0x001fc80000000016 */
[----:B------:R-:W-:-:S04]  /*1f20*/  FADD.FTZ R15, -R15, -RZ ;  /* 0x800000ff0f0f7221 */ /* 0x000fc80000010100 */
[CCC-:B------:R-:W-:Y:S01]  /*1f30*/  FFMA.RM R21, R22.reuse, R15.reuse, R22.reuse ;  /* 0x0000000f16157223 */ /* 0x1c0fe20000004016 */
[----:B------:R-:W-:-:S04]  /*1f40*/  FFMA.RP R22, R22, R15, R22 ;  /* 0x0000000f16167223 */ /* 0x000fc80000008016 */
[C---:B------:R-:W-:Y:S02]  /*1f50*/  LOP3.LUT R15, R21.reuse, 0x7fffff, RZ, 0xc0, !PT ;  /* 0x007fffff150f7812 */ /* 0x040fe400078ec0ff */
[----:B------:R-:W-:Y:S02]  /*1f60*/  FSETP.NEU.FTZ.AND P0, PT, R21, R22, PT ;  /* 0x000000161500720b */ /* 0x000fe40003f1d000 */
[----:B------:R-:W-:Y:S02]  /*1f70*/  LOP3.LUT R15, R15, 0x800000, RZ, 0xfc, !PT ;  /* 0x008000000f0f7812 */ /* 0x000fe400078efcff */
[----:B------:R-:W-:Y:S02]  /*1f80*/  SEL R21, RZ, 0xffffffff, !P0 ;  /* 0xffffffffff157807 */ /* 0x000fe40004000000 */
[----:B------:R-:W-:-:S03]  /*1f90*/  LOP3.LUT R24, R24, R15, RZ, 0xc0, !PT ;  /* 0x0000000f18187212 */ /* 0x000fc600078ec0ff */
[----:B------:R-:W-:Y:S01]  /*1fa0*/  IMAD.MOV R22, RZ, RZ, -R21 ;  /* 0x000000ffff167224 */ /* 0x000fe200078e0a15 */
[----:B------:R-:W-:-:S04]  /*1fb0*/  SHF.R.U32.HI R24, RZ, R25, R24 ;  /* 0x00000019ff187219 */ /* 0x000fc80000011618 */
[--C-:B------:R-:W-:Y:S01]  /*1fc0*/  LOP3.LUT P1, RZ, R22, R25, R15.reuse, 0xf8, !PT ;  /* 0x0000001916ff7212 */ /* 0x100fe2000782f80f */
[----:B------:R-:W-:Y:S01]  /*1fd0*/  VIADD R22, R23, 0xffffff04 ;  /* 0xffffff0417167836 */ /* 0x000fe20000000000 */
[C---:B------:R-:W-:Y:S02]  /*1fe0*/  LOP3.LUT P0, RZ, R24.reuse, 0x1, RZ, 0xc0, !PT ;  /* 0x0000000118ff7812 */ /* 0x040fe4000780c0ff */
[----:B------:R-:W-:Y:S02]  /*1ff0*/  LOP3.LUT P2, RZ, R24, 0x2, RZ, 0xc0, !PT ;  /* 0x0000000218ff7812 */ /* 0x000fe4000784c0ff */
[----:B------:R-:W-:Y:S02]  /*2000*/  SHF.R.U32.HI R15, RZ, R22, R15 ;  /* 0x00000016ff0f7219 */ /* 0x000fe4000001160f */
[----:B------:R-:W-:Y:S02]  /*2010*/  PLOP3.LUT P0, PT, P0, P1, P2, 0xe0, 0x0 ;  /* 0x000000000000781c */ /* 0x000fe40000703c20 */
[----:B------:R-:W-:-:S02]  /*2020*/  LOP3.LUT P1, RZ, R12, 0x7fffff, RZ, 0xc0, !PT ;  /* 0x007fffff0cff7812 */ /* 0x000fc4000782c0ff */
[----:B------:R-:W-:-:S05]  /*2030*/  SEL R13, RZ, 0x1, !P0 ;  /* 0x00000001ff0d7807 */ /* 0x000fca0004000000 */
[----:B------:R-:W-:-:S05]  /*2040*/  IMAD.MOV R13, RZ, RZ, -R13 ;  /* 0x000000ffff0d7224 */ /* 0x000fca00078e0a0d */
[----:B------:R-:W-:-:S13]  /*2050*/  ISETP.GE.AND P0, PT, R13, RZ, PT ;  /* 0x000000ff0d00720c */ /* 0x000fda0003f06270 */
[----:B------:R-:W-:-:S04]  /*2060*/  @!P0 VIADD R15, R15, 0x1 ;  /* 0x000000010f0f8836 */ /* 0x000fc80000000000 */
[----:B------:R-:W-:-:S05]  /*2070*/  @!P1 IMAD.SHL.U32 R15, R15, 0x2, RZ ;  /* 0x000000020f0f9824 */ /* 0x000fca00078e00ff */
[----:B------:R-:W-:Y:S01]  /*2080*/  LOP3.LUT R15, R15, 0x80000000, R12, 0xf8, !PT ;  /* 0x800000000f0f7812 */ /* 0x000fe200078ef80c */
[----:B------:R-:W-:Y:S06]  /*2090*/  BRA `(.L_x_22) ;  /* 0x0000000000047947 */ /* 0x000fec0003800000 */
.L_x_23:
[----:B------:R0:W1:Y:S02]  /*20a0*/  MUFU.RCP R15, R12 ;  /* 0x0000000c000f7308 */ /* 0x0000640000001000 */
.L_x_22:
[----:B------:R-:W-:Y:S05]  /*20b0*/  BSYNC.RECONVERGENT B2 ;  /* 0x0000000000027941 */ /* 0x000fea0003800200 */
.L_x_20:
[----:B-1----:R-:W-:Y:S02]  /*20c0*/  IMAD.MOV.U32 R13, RZ, RZ, R15 ;  /* 0x000000ffff0d7224 */ /* 0x002fe400078e000f */
[----:B------:R-:W-:-:S04]  /*20d0*/  IMAD.MOV.U32 R15, RZ, RZ, 0x0 ;  /* 0x00000000ff0f7424 */ /* 0x000fc800078e00ff */
[----:B0-----:R-:W-:Y:S05]  /*20e0*/  RET.REL.NODEC R14 `(_Z17GMMFinalizeKernelILi4ELb0EEvPfS0_ii) ;  /* 0xffffffdc0ec47950 */ /* 0x001fea0003c3ffff */
.L_x_24:
[----:B------:R-:W-:-:S00]  /*20f0*/  BRA `(.L_x_24) ;  /* 0xfffffffc00fc7947 */ /* 0x000fc0000383ffff */
[----:B------:R-:W-:-:S00]  /*2100*/  NOP ;  /* 0x0000000000007918 */ /* 0x000fc00000000000 */
[----:B------:R-:W-:-:S00]  /*2110*/  NOP ;  /* 0x0000000000007918 */ /* 0x000fc00000000000 */
[----:B------:R-:W-:-:S00]  /*2120*/  NOP ;  /* 0x0000000000007918 */ /* 0x000fc00000000000 */
[----:B------:R-:W-:-:S00]  /*2130*/  NOP ;  /* 0x0000000000007918 */ /* 0x000fc00000000000 */
[----:B------:R-:W-:-:S00]  /*2140*/  NOP ;  /* 0x0000000000007918 */ /* 0x000fc00000000000 */
[----:B------:R-:W-:-:S00]  /*2150*/  NOP ;  /* 0x0000000000007918 */ /* 0x000fc00000000000 */
[----:B------:R-:W-:-:S00]  /*2160*/  NOP ;  /* 0x0000000000007918 */ /* 0x000fc00000000000 */
[----:B------:R-:W-:-:S00]  /*2170*/  NOP ;  /* 0x0000000000007918 */ /* 0x000fc00000000000 */
.L_x_288:


//--------------------- .text._Z10GMMDoSplitPK10GMMSplit_tiPfiPK6uchar4iPhiii --------------------------
	.section	.text._Z10GMMDoSplitPK10GMMSplit_tiPfiPK6uchar4iPhiii,"ax",@progbits
	.align	128
        .global         _Z10GMMDoSplitPK10GMMSplit_tiPfiPK6uchar4iPhiii
        .type           _Z10GMMDoSplitPK10GMMSplit_tiPfiPK6uchar4iPhiii,@function
        .size           _Z10GMMDoSplitPK10GMMSplit_tiPfiPK6uchar4iPhiii,(.L_x_297 - _Z10GMMDoSplitPK10GMMSplit_tiPfiPK6uchar4iPhiii)
        .other          _Z10GMMDoSplitPK10GMMSplit_tiPfiPK6uchar4iPhiii,@"STO_CUDA_ENTRY STV_DEFAULT"
_Z10GMMDoSplitPK10GMMSplit_tiPfiPK6uchar4iPhiii:
.text._Z10GMMDoSplitPK10GMMSplit_tiPfiPK6uchar4iPhiii:
[----:B------:R-:W-:Y:S01]  /*0000*/  LDC R1, c[0x0][0x37c] ;  /* 0x0000df00ff017b82 */ /* 0x000fe20000000800 */
[----:B------:R-:W0:Y:S01]  /*0010*/  S2R R15, SR_TID.X ;  /* 0x00000000000f7919 */ /* 0x000e220000002100 */
[----:B------:R-:W1:Y:S01]  /*0020*/  LDCU.64 UR6, c[0x0][0x358] ;  /* 0x00006b00ff0677ac */ /* 0x000e620008000a00 */
[----:B------:R-:W2:Y:S01]  /*0030*/  S2R R18, SR_TID.Y ;  /* 0x0000000000127919 */ /* 0x000ea20000002200 */
[----:B0-----:R-:W-:-:S04]  /*0040*/  ISETP.GT.U32.AND P0, PT, R15, 0x9, PT ;  /* 0x000000090f00780c */ /* 0x001fc80003f04070 */
[----:B--2---:R-:W-:-:S13]  /*0050*/  ISETP.NE.OR P0, PT, R18, RZ, P0 ;  /* 0x000000ff1200720c */ /* 0x004fda0000705670 */
[----:B------:R-:W0:Y:S02]  /*0060*/  @!P0 LDC.64 R2, c[0x0][0x380] ;  /* 0x0000e000ff028b82 */ /* 0x000e240000000a00 */
[----:B0-----:R-:W-:-:S06]  /*0070*/  @!P0 IMAD.WIDE.U32 R2, R15, 0x4, R2 ;  /* 0x000000040f028825 */ /* 0x001fcc00078e0002 */
[----:B-1----:R-:W2:Y:S01]  /*0080*/  @!P0 LDG.E R2, desc[UR6][R2.64] ;  /* 0x0000000602028981 */ /* 0x002ea2000c1e1900 */
[----:B------:R-:W-:Y:S02]  /*0090*/  @!P0 MOV R0, 0x400 ;  /* 0x0000040000008802 */ /* 0x000fe40000000f00 */
[----:B------:R-:W-:Y:S01]  /*00a0*/  ISETP.GT.U32.AND P1, PT, R18, 0x1f, PT ;  /* 0x0000001f1200780c */ /* 0x000fe20003f24070 */
[----:B------:R-:W0:Y:S02]  /*00b0*/  @!P0 S2R R5, SR_CgaCtaId ;  /* 0x0000000000058919 */ /* 0x000e240000008800 */
[----:B0-----:R-:W-:-:S05]  /*00c0*/  @!P0 LEA R0, R5, R0, 0x18 ;  /* 0x0000000005008211 */ /* 0x001fca00078ec0ff */
[----:B------:R-:W-:-:S05]  /*00d0*/  @!P0 IMAD R5, R15, 0x4, R0 ;  /* 0x000000040f058824 */ /* 0x000fca00078e0200 */
[----:B--2---:R0:W-:Y:S01]  /*00e0*/  @!P0 STS [R5], R2 ;  /* 0x0000000205008388 */ /* 0x0041e20000000800 */
[----:B------:R-:W-:Y:S06]  /*00f0*/  BAR.SYNC.DEFER_BLOCKING 0x0 ;  /* 0x0000000000007b1d */ /* 0x000fec0000010000 */
[----:B------:R-:W-:Y:S05]  /*0100*/  @P1 EXIT ;  /* 0x000000000000194d */ /* 0x000fea0003800000 */
[----:B------:R-:W1:Y:S01]  /*0110*/  LDC R9, c[0x0][0x364] ;  /* 0x0000d900ff097b82 */ /* 0x000e620000000800 */
[----:B------:R-:W2:Y:S01]  /*0120*/  S2R R11, SR_CTAID.Y ;  /* 0x00000000000b7919 */ /* 0x000ea20000002600 */
[----:B------:R-:W3:Y:S01]  /*0130*/  LDCU.U16 UR4, c[0x0][0x388] ;  /* 0x00007100ff0477ac */ /* 0x000ee20008000400 */
[----:B------:R-:W-:Y:S01]  /*0140*/  BSSY.RECONVERGENT B0, `(.L_x_25) ;  /* 0x000005a000007945 */ /* 0x000fe20003800200 */
[----:B------:R-:W4:Y:S01]  /*0150*/  LDCU UR14, c[0x0][0x3b8] ;  /* 0x00007700ff0e77ac */ /* 0x000f220008000800 */
[----:B------:R-:W0:Y:S01]  /*0160*/  LDCU UR11, c[0x0][0x3a8] ;  /* 0x00007500ff0b77ac */ /* 0x000e220008000800 */
[----:B------:R-:W0:Y:S01]  /*0170*/  LDCU UR9, c[0x0][0x3c0] ;  /* 0x00007800ff0977ac */ /* 0x000e220008000800 */
[----:B------:R-:W0:Y:S01]  /*0180*/  LDCU UR10, c[0x0][0x3bc] ;  /* 0x00007780ff0a77ac */ /* 0x000e220008000800 */
[----:B------:R-:W0:Y:S01]  /*0190*/  LDCU.64 UR12, c[0x0][0x3b0] ;  /* 0x00007600ff0c77ac */ /* 0x000e220008000a00 */
[----:B-1----:R-:W1:Y:S01]  /*01a0*/  I2F.U32.RP R4, R9 ;  /* 0x0000000900047306 */ /* 0x002e620000209000 */
[----:B------:R-:W-:Y:S01]  /*01b0*/  IMAD.IADD R0, R18, 0x1, R9 ;  /* 0x0000000112007824 */ /* 0x000fe200078e0209 */
[----:B------:R-:W-:-:S04]  /*01c0*/  ISETP.NE.U32.AND P2, PT, R9, RZ, PT ;  /* 0x000000ff0900720c */ /* 0x000fc80003f45070 */
[C---:B------:R-:W-:Y:S02]  /*01d0*/  ISETP.GE.U32.AND P0, PT, R0.reuse, 0x20, PT ;  /* 0x000000200000780c */ /* 0x040fe40003f06070 */
[----:B0-----:R-:W-:Y:S02]  /*01e0*/  VIMNMX.U32 R5, PT, PT, R0, 0x20, !PT ;  /* 0x0000002000057848 */ /* 0x001fe40007fe0000 */
[----:B------:R-:W-:-:S04]  /*01f0*/  SEL R8, RZ, 0x1, P0 ;  /* 0x00000001ff087807 */ /* 0x000fc80000000000 */
[----:B------:R-:W-:Y:S01]  /*0200*/  IADD3 R0, PT, PT, R5, -R0, -R8 ;  /* 0x8000000005007210 */ /* 0x000fe20007ffe808 */
[----:B-1----:R-:W0:Y:S02]  /*0210*/  MUFU.RCP R4, R4 ;  /* 0x0000000400047308 */ /* 0x002e240000001000 */
[----:B0-----:R-:W-:-:S06]  /*0220*/  VIADD R2, R4, 0xffffffe ;  /* 0x0ffffffe04027836 */ /* 0x001fcc0000000000 */
[----:B------:R0:W1:Y:S02]  /*0230*/  F2I.FTZ.U32.TRUNC.NTZ R3, R2 ;  /* 0x0000000200037305 */ /* 0x000064000021f000 */
[----:B0-----:R-:W-:Y:S02]  /*0240*/  IMAD.MOV.U32 R2, RZ, RZ, RZ ;  /* 0x000000ffff027224 */ /* 0x001fe400078e00ff */
[----:B-1----:R-:W-:-:S04]  /*0250*/  IMAD.MOV R6, RZ, RZ, -R3 ;  /* 0x000000ffff067224 */ /* 0x002fc800078e0a03 */
[----:B------:R-:W-:-:S04]  /*0260*/  IMAD R7, R6, R9, RZ ;  /* 0x0000000906077224 */ /* 0x000fc800078e02ff */
[----:B------:R-:W-:-:S06]  /*0270*/  IMAD.HI.U32 R3, R3, R7, R2 ;  /* 0x0000000703037227 */ /* 0x000fcc00078e0002 */
[----:B------:R-:W-:-:S04]  /*0280*/  IMAD.HI.U32 R3, R3, R0, RZ ;  /* 0x0000000003037227 */ /* 0x000fc800078e00ff */
[----:B------:R-:W-:-:S04]  /*0290*/  IMAD.MOV R2, RZ, RZ, -R3 ;  /* 0x000000ffff027224 */ /* 0x000fc800078e0a03 */
[----:B------:R-:W-:-:S05]  /*02a0*/  IMAD R0, R9, R2, R0 ;  /* 0x0000000209007224 */ /* 0x000fca00078e0200 */
[----:B------:R-:W-:-:S13]  /*02b0*/  ISETP.GE.U32.AND P0, PT, R0, R9, PT ;  /* 0x000000090000720c */ /* 0x000fda0003f06070 */
[----:B------:R-:W-:Y:S02]  /*02c0*/  @P0 IMAD.IADD R0, R0, 0x1, -R9 ;  /* 0x0000000100000824 */ /* 0x000fe400078e0a09 */
[----:B------:R-:W-:-:S03]  /*02d0*/  @P0 VIADD R3, R3, 0x1 ;  /* 0x0000000103030836 */ /* 0x000fc60000000000 */
[-C--:B------:R-:W-:Y:S02]  /*02e0*/  ISETP.GE.U32.AND P1, PT, R0, R9.reuse, PT ;  /* 0x000000090000720c */ /* 0x080fe40003f26070 */
[----:B------:R-:W0:Y:S11]  /*02f0*/  S2R R0, SR_CTAID.X ;  /* 0x0000000000007919 */ /* 0x000e360000002500 */
[----:B------:R-:W-:Y:S01]  /*0300*/  @P1 VIADD R3, R3, 0x1 ;  /* 0x0000000103031836 */ /* 0x000fe20000000000 */
[----:B------:R-:W-:-:S05]  /*0310*/  @!P2 LOP3.LUT R3, RZ, R9, RZ, 0x33, !PT ;  /* 0x00000009ff03a212 */ /* 0x000fca00078e33ff */
[----:B------:R-:W-:-:S05]  /*0320*/  IMAD.IADD R8, R8, 0x1, R3 ;  /* 0x0000000108087824 */ /* 0x000fca00078e0203 */
[----:B------:R-:W-:-:S04]  /*0330*/  LOP3.LUT R2, R8, 0x3, RZ, 0xc0, !PT ;  /* 0x0000000308027812 */ /* 0x000fc800078ec0ff */
[----:B------:R-:W-:Y:S01]  /*0340*/  ISETP.NE.AND P0, PT, R2, 0x3, PT ;  /* 0x000000030200780c */ /* 0x000fe20003f05270 */
[----:B0-----:R-:W-:-:S12]  /*0350*/  IMAD R13, R0, 0x20, R15 ;  /* 0x00000020000d7824 */ /* 0x001fd800078e020f */
[----:B--234-:R-:W-:Y:S05]  /*0360*/  @!P0 BRA `(.L_x_26) ;  /* 0x0000000000dc8947 */ /* 0x01cfea0003800000 */
[----:B------:R-:W0:Y:S01]  /*0370*/  LDCU UR5, c[0x0][0x3a8] ;  /* 0x00007500ff0577ac */ /* 0x000e220008000800 */
[----:B------:R-:W1:Y:S01]  /*0380*/  LDC.64 R2, c[0x0][0x3a0] ;  /* 0x0000e800ff027b82 */ /* 0x000e620000000a00 */
[----:B------:R-:W-:Y:S01]  /*0390*/  VIADD R4, R8, 0x1 ;  /* 0x0000000108047836 */ /* 0x000fe20000000000 */
[----:B------:R-:W-:Y:S01]  /*03a0*/  BSSY.RECONVERGENT B1, `(.L_x_26) ;  /* 0x0000033000017945 */ /* 0x000fe20003800200 */
[----:B------:R-:W2:Y:S01]  /*03b0*/  LDCU UR8, c[0x0][0x3b8] ;  /* 0x00007700ff0877ac */ /* 0x000ea20008000800 */
[----:B------:R-:W-:Y:S02]  /*03c0*/  IMAD R10, R11, 0x20, R18 ;  /* 0x000000200b0a7824 */ /* 0x000fe400078e0212 */
[----:B------:R-:W-:-:S05]  /*03d0*/  LOP3.LUT R4, R4, 0x3, RZ, 0xc0, !PT ;  /* 0x0000000304047812 */ /* 0x000fca00078ec0ff */
[----:B------:R-:W-:Y:S02]  /*03e0*/  IMAD R18, R4, R9, R18 ;  /* 0x0000000904127224 */ /* 0x000fe400078e0212 */
[----:B------:R-:W-:Y:S02]  /*03f0*/  IMAD.MOV R12, RZ, RZ, -R4 ;  /* 0x000000ffff0c7224 */ /* 0x000fe400078e0a04 */
[C-C-:B0-----:R-:W-:Y:S02]  /*0400*/  IMAD R5, R10.reuse, UR5, R15.reuse ;  /* 0x000000050a057c24 */ /* 0x141fe4000f8e020f */
[----:B--2---:R-:W-:Y:S02]  /*0410*/  IMAD R7, R10, UR8, R15 ;  /* 0x000000080a077c24 */ /* 0x004fe4000f8e020f */
[C---:B------:R-:W-:Y:S02]  /*0420*/  IMAD R14, R0.reuse, 0x20, R5 ;  /* 0x00000020000e7824 */ /* 0x040fe400078e0205 */
[----:B------:R-:W-:-:S07]  /*0430*/  IMAD R16, R0, 0x20, R7 ;  /* 0x0000002000107824 */ /* 0x000fce00078e0207 */
.L_x_29:
[----:B------:R-:W-:Y:S01]  /*0440*/  ISETP.GE.AND P0, PT, R10, UR9, PT ;  /* 0x000000090a007c0c */ /* 0x000fe2000bf06270 */
[----:B------:R-:W-:Y:S01]  /*0450*/  VIADD R12, R12, 0x1 ;  /* 0x000000010c0c7836 */ /* 0x000fe20000000000 */
[----:B------:R-:W-:Y:S01]  /*0460*/  BSSY.RECONVERGENT B2, `(.L_x_27) ;  /* 0x0000023000027945 */ /* 0x000fe20003800200 */
[----:B------:R-:W-:Y:S01]  /*0470*/  IMAD.IADD R10, R9, 0x1, R10 ;  /* 0x00000001090a7824 */ /* 0x000fe200078e020a */
[----:B------:R-:W-:Y:S02]  /*0480*/  ISETP.GE.OR P0, PT, R13, UR10, P0 ;  /* 0x0000000a0d007c0c */ /* 0x000fe40008706670 */
[----:B------:R-:W-:-:S11]  /*0490*/  ISETP.NE.AND P1, PT, R12, RZ, PT ;  /* 0x000000ff0c00720c */ /* 0x000fd60003f25270 */
[----:B0-----:R-:W-:Y:S05]  /*04a0*/  @P0 BRA `(.L_x_28) ;  /* 0x0000000000780947 */ /* 0x001fea0003800000 */
[----:B------:R-:W-:-:S04]  /*04b0*/  IADD3 R4, P0, PT, R16, UR12, RZ ;  /* 0x0000000c10047c10 */ /* 0x000fc8000ff1e0ff */
[----:B------:R-:W-:-:S05]  /*04c0*/  LEA.HI.X.SX32 R5, R16, UR13, 0x1, P0 ;  /* 0x0000000d10057c11 */ /* 0x000fca00080f0eff */
[----:B------:R-:W2:Y:S01]  /*04d0*/  LDG.E.U8 R6, desc[UR6][R4.64] ;  /* 0x0000000604067981 */ /* 0x000ea2000c1e1100 */
[----:B------:R-:W-:Y:S01]  /*04e0*/  MOV R7, 0x400 ;  /* 0x0000040000077802 */ /* 0x000fe20000000f00 */
[----:B------:R-:W0:Y:S03]  /*04f0*/  S2R R20, SR_CgaCtaId ;  /* 0x0000000000147919 */ /* 0x000e260000008800 */
[----:B0-----:R-:W-:Y:S02]  /*0500*/  LEA R20, R20, R7, 0x18 ;  /* 0x0000000714147211 */ /* 0x001fe400078ec0ff */
[----:B--2---:R-:W-:Y:S02]  /*0510*/  LOP3.LUT R17, R6, 0x1, RZ, 0xc0, !PT ;  /* 0x0000000106117812 */ /* 0x004fe400078ec0ff */
[----:B------:R-:W-:-:S03]  /*0520*/  SHF.R.U32.HI R6, RZ, 0x1, R6 ;  /* 0x00000001ff067819 */ /* 0x000fc60000011606 */
[----:B------:R-:W-:-:S05]  /*0530*/  IMAD R27, R17, 0x14, R20 ;  /* 0x00000014111b7824 */ /* 0x000fca00078e0214 */
[----:B------:R-:W0:Y:S02]  /*0540*/  LDS R7, [R27] ;  /* 0x000000001b077984 */ /* 0x000e240000000800 */
[----:B0-----:R-:W-:-:S13]  /*0550*/  ISETP.NE.AND P0, PT, R7, R6, PT ;  /* 0x000000060700720c */ /* 0x001fda0003f05270 */
[----:B------:R-:W-:Y:S05]  /*0560*/  @P0 BRA `(.L_x_28) ;  /* 0x0000000000480947 */ /* 0x000fea0003800000 */
[----:B-1----:R-:W-:Y:S01]  /*0570*/  IMAD.WIDE R6, R14, 0x4, R2 ;  /* 0x000000040e067825 */ /* 0x002fe200078e0202 */
[----:B------:R-:W0:Y:S04]  /*0580*/  LDS R24, [R27+0xc] ;  /* 0x00000c001b187984 */ /* 0x000e280000000800 */
[----:B------:R-:W1:Y:S04]  /*0590*/  LDS R23, [R27+0x8] ;  /* 0x000008001b177984 */ /* 0x000e680000000800 */
[----:B------:R-:W2:Y:S04]  /*05a0*/  LDG.E R6, desc[UR6][R6.64] ;  /* 0x0000000606067981 */ /* 0x000ea8000c1e1900 */
[----:B------:R-:W3:Y:S04]  /*05b0*/  LDS R20, [R27+0x10] ;  /* 0x000010001b147984 */ /* 0x000ee80000000800 */
[----:B------:R-:W4:Y:S01]  /*05c0*/  LDS R19, [R27+0x4] ;  /* 0x000004001b137984 */ /* 0x000f220000000800 */
[----:B--2---:R-:W-:-:S02]  /*05d0*/  PRMT R22, R6, 0x7771, RZ ;  /* 0x0000777106167816 */ /* 0x004fc400000000ff */
[C---:B------:R-:W-:Y:S02]  /*05e0*/  PRMT R21, R6.reuse, 0x7770, RZ ;  /* 0x0000777006157816 */ /* 0x040fe400000000ff */
[----:B------:R-:W-:Y:S02]  /*05f0*/  I2FP.F32.U32 R25, R22 ;  /* 0x0000001600197245 */ /* 0x000fe40000201000 */
[----:B------:R-:W-:Y:S02]  /*0600*/  PRMT R22, R6, 0x7772, RZ ;  /* 0x0000777206167816 */ /* 0x000fe400000000ff */
[----:B------:R-:W-:Y:S01]  /*0610*/  I2FP.F32.U32 R26, R21 ;  /* 0x00000015001a7245 */ /* 0x000fe20000201000 */
[----:B0-----:R-:W-:Y:S01]  /*0620*/  FMUL R24, R24, R25 ;  /* 0x0000001918187220 */ /* 0x001fe20000400000 */
[----:B------:R-:W-:-:S03]  /*0630*/  I2FP.F32.U32 R7, R22 ;  /* 0x0000001600077245 */ /* 0x000fc60000201000 */
[----:B-1----:R-:W-:-:S04]  /*0640*/  FFMA R23, R23, R26, R24 ;  /* 0x0000001a17177223 */ /* 0x002fc80000000018 */
[----:B---3--:R-:W-:-:S05]  /*0650*/  FFMA R20, R20, R7, R23 ;  /* 0x0000000714147223 */ /* 0x008fca0000000017 */
[----:B----4-:R-:W-:-:S13]  /*0660*/  FSETP.GT.AND P0, PT, R20, R19, PT ;  /* 0x000000131400720b */ /* 0x010fda0003f04000 */
[----:B------:R-:W-:-:S05]  /*0670*/  @P0 VIADD R17, R17, UR4 ;  /* 0x0000000411110c36 */ /* 0x000fca0008000000 */
[----:B------:R0:W-:Y:S02]  /*0680*/  @P0 STG.E.U8 desc[UR6][R4.64], R17 ;  /* 0x0000001104000986 */ /* 0x0001e4000c101106 */
.L_x_28:
[----:B------:R-:W-:Y:S05]  /*0690*/  BSYNC.RECONVERGENT B2 ;  /* 0x0000000000027941 */ /* 0x000fea0003800200 */
.L_x_27:
[C---:B------:R-:W-:Y:S02]  /*06a0*/  IMAD R14, R9.reuse, UR11, R14 ;  /* 0x0000000b090e7c24 */ /* 0x040fe4000f8e020e */
[----:B------:R-:W-:Y:S01]  /*06b0*/  IMAD R16, R9, UR14, R16 ;  /* 0x0000000e09107c24 */ /* 0x000fe2000f8e0210 */
[----:B------:R-:W-:Y:S06]  /*06c0*/  @P1 BRA `(.L_x_29) ;  /* 0xfffffffc005c1947 */ /* 0x000fec000383ffff */
[----:B------:R-:W-:Y:S05]  /*06d0*/  BSYNC.RECONVERGENT B1 ;  /* 0x0000000000017941 */ /* 0x000fea0003800200 */
.L_x_26:
[----:B------:R-:W-:Y:S05]  /*06e0*/  BSYNC.RECONVERGENT B0 ;  /* 0x0000000000007941 */ /* 0x000fea0003800200 */
.L_x_25:
[----:B------:R-:W-:-:S13]  /*06f0*/  ISETP.GE.U32.AND P0, PT, R8, 0x3, PT ;  /* 0x000000030800780c */ /* 0x000fda0003f06070 */
[----:B------:R-:W-:Y:S05]  /*0700*/  @!P0 EXIT ;  /* 0x000000000000894d */ /* 0x000fea0003800000 */
[----:B------:R-:W2:Y:S01]  /*0710*/  LDCU UR5, c[0x0][0x3b8] ;  /* 0x00007700ff0577ac */ /* 0x000ea20008000800 */
[----:B------:R-:W-:Y:S01]  /*0720*/  IMAD R12, R11, 0x20, R18 ;  /* 0x000000200b0c7824 */ /* 0x000fe200078e0212 */
[----:B------:R-:W3:Y:S03]  /*0730*/  LDCU UR8, c[0x0][0x3a8] ;  /* 0x00007500ff0877ac */ /* 0x000ee60008000800 */
[C---:B------:R-:W-:Y:S02]  /*0740*/  IMAD.IADD R11, R12.reuse, 0x1, R9 ;  /* 0x000000010c0b7824 */ /* 0x040fe400078e0209 */
[C-C-:B------:R-:W-:Y:S01]  /*0750*/  IMAD R10, R9.reuse, 0x2, R12.reuse ;  /* 0x00000002090a7824 */ /* 0x140fe200078e020c */
[----:B------:R-:W4:Y:S01]  /*0760*/  LDCU UR9, c[0x0][0x3b8] ;  /* 0x00007700ff0977ac */ /* 0x000f220008000800 */
[----:B------:R-:W-:Y:S01]  /*0770*/  IMAD R9, R9, 0x3, R12 ;  /* 0x0000000309097824 */ /* 0x000fe200078e020c */
[----:B------:R-:W4:Y:S01]  /*0780*/  LDCU UR12, c[0x0][0x3a8] ;  /* 0x00007500ff0c77ac */ /* 0x000f220008000800 */
[----:B------:R-:W4:Y:S01]  /*0790*/  LDCU.64 UR10, c[0x0][0x3b0] ;  /* 0x00007600ff0a77ac */ /* 0x000f220008000a00 */
[----:B--2---:R-:W-:-:S02]  /*07a0*/  IMAD R7, R12, UR5, R15 ;  /* 0x000000050c077c24 */ /* 0x004fc4000f8e020f */
[C-C-:B-1----:R-:W-:Y:S02]  /*07b0*/  IMAD R3, R11.reuse, UR5, R15.reuse ;  /* 0x000000050b037c24 */ /* 0x142fe4000f8e020f */
[--C-:B---3--:R-:W-:Y:S02]  /*07c0*/  IMAD R23, R12, UR8, R15.reuse ;  /* 0x000000080c177c24 */ /* 0x108fe4000f8e020f */
[--C-:B0-----:R-:W-:Y:S02]  /*07d0*/  IMAD R5, R11, UR8, R15.reuse ;  /* 0x000000080b057c24 */ /* 0x101fe4000f8e020f */
[C-C-:B------:R-:W-:Y:S02]  /*07e0*/  IMAD R17, R10.reuse, UR5, R15.reuse ;  /* 0x000000050a117c24 */ /* 0x140fe4000f8e020f */
[--C-:B------:R-:W-:Y:S02]  /*07f0*/  IMAD R19, R10, UR8, R15.reuse ;  /* 0x000000080a137c24 */ /* 0x100fe4000f8e020f */
[----:B------:R-:W-:-:S02]  /*0800*/  IMAD R21, R9, UR5, R15 ;  /* 0x0000000509157c24 */ /* 0x000fc4000f8e020f */
[----:B------:R-:W-:Y:S02]  /*0810*/  IMAD R15, R9, UR8, R15 ;  /* 0x00000008090f7c24 */ /* 0x000fe4000f8e020f */
[C---:B------:R-:W-:Y:S02]  /*0820*/  IMAD R8, R0.reuse, 0x20, R7 ;  /* 0x0000002000087824 */ /* 0x040fe400078e0207 */
[C---:B------:R-:W-:Y:S02]  /*0830*/  IMAD R6, R0.reuse, 0x20, R3 ;  /* 0x0000002000067824 */ /* 0x040fe400078e0203 */
[C---:B------:R-:W-:Y:S02]  /*0840*/  IMAD R7, R0.reuse, 0x20, R23 ;  /* 0x0000002000077824 */ /* 0x040fe400078e0217 */
[C---:B------:R-:W-:Y:S02]  /*0850*/  IMAD R5, R0.reuse, 0x20, R5 ;  /* 0x0000002000057824 */ /* 0x040fe400078e0205 */
[----:B------:R-:W-:-:S02]  /*0860*/  IMAD R4, R0, 0x20, R17 ;  /* 0x0000002000047824 */ /* 0x000fc400078e0211 */
[C---:B------:R-:W-:Y:S02]  /*0870*/  IMAD R3, R0.reuse, 0x20, R19 ;  /* 0x0000002000037824 */ /* 0x040fe400078e0213 */
[C---:B------:R-:W-:Y:S02]  /*0880*/  IMAD R2, R0.reuse, 0x20, R21 ;  /* 0x0000002000027824 */ /* 0x040fe400078e0215 */
[----:B----4-:R-:W-:-:S07]  /*0890*/  IMAD R0, R0, 0x20, R15 ;  /* 0x0000002000007824 */ /* 0x010fce00078e020f */
.L_x_38:
[----:B------:R-:W0:Y:S01]  /*08a0*/  LDC R14, c[0x0][0x3c0] ;  /* 0x0000f000ff0e7b82 */ /* 0x000e220000000800 */
[----:B------:R-:W-:Y:S07]  /*08b0*/  BSSY.RECONVERGENT B0, `(.L_x_30) ;  /* 0x000002a000007945 */ /* 0x000fee0003800200 */
[----:B------:R-:W1:Y:S01]  /*08c0*/  LDC R16, c[0x0][0x3bc] ;  /* 0x0000ef00ff107b82 */ /* 0x000e620000000800 */
[-C--:B0-----:R-:W-:Y:S02]  /*08d0*/  ISETP.GE.AND P2, PT, R12, R14.reuse, PT ;  /* 0x0000000e0c00720c */ /* 0x081fe40003f46270 */
[----:B------:R-:W-:-:S02]  /*08e0*/  ISETP.GE.AND P0, PT, R11, R14, PT ;  /* 0x0000000e0b00720c */ /* 0x000fc40003f06270 */
[-C--:B------:R-:W-:Y:S02]  /*08f0*/  ISETP.GE.AND P3, PT, R10, R14.reuse, PT ;  /* 0x0000000e0a00720c */ /* 0x080fe40003f66270 */
[----:B------:R-:W-:Y:S02]  /*0900*/  ISETP.GE.AND P1, PT, R9, R14, PT ;  /* 0x0000000e0900720c */ /* 0x000fe40003f26270 */
[CC--:B-1----:R-:W-:Y:S02]  /*0910*/  ISETP.GE.OR P2, PT, R13.reuse, R16.reuse, P2 ;  /* 0x000000100d00720c */ /* 0x0c2fe40001746670 */
[CC--:B------:R-:W-:Y:S02]  /*0920*/  ISETP.GE.OR P0, PT, R13.reuse, R16.reuse, P0 ;  /* 0x000000100d00720c */ /* 0x0c0fe40000706670 */
[CC--:B------:R-:W-:Y:S02]  /*0930*/  ISETP.GE.OR P3, PT, R13.reuse, R16.reuse, P3 ;  /* 0x000000100d00720c */ /* 0x0c0fe40001f66670 */
[----:B------:R-:W-:-:S07]  /*0940*/  ISETP.GE.OR P1, PT, R13, R16, P1 ;  /* 0x000000100d00720c */ /* 0x000fce0000f26670 */
[----:B------:R-:W-:Y:S06]  /*0950*/  @P2 BRA `(.L_x_31) ;  /* 0x00000000007c2947 */ /* 0x000fec0003800000 */
        /* <DEDUP_REMOVED lines=12> */
[----:B------:R-:W0:Y:S01]  /*0a20*/  LDC.64 R14, c[0x0][0x3a0] ;  /* 0x0000e800ff0e7b82 */ /* 0x000e220000000a00 */
[----:B------:R-:W1:Y:S04]  /*0a30*/  LDS R25, [R27+0xc] ;  /* 0x00000c001b197984 */ /* 0x000e680000000800 */
[----:B------:R-:W2:Y:S04]  /*0a40*/  LDS R22, [R27+0x8] ;  /* 0x000008001b167984 */ /* 0x000ea80000000800 */
[----:B------:R-:W3:Y:S04]  /*0a50*/  LDS R21, [R27+0x10] ;  /* 0x000010001b157984 */ /* 0x000ee80000000800 */
[----:B------:R-:W4:Y:S01]  /*0a60*/  LDS R20, [R27+0x4] ;  /* 0x000004001b147984 */ /* 0x000f220000000800 */
[----:B0-----:R-:W-:-:S06]  /*0a70*/  IMAD.WIDE R14, R7, 0x4, R14 ;  /* 0x00000004070e7825 */ /* 0x001fcc00078e020e */
[----:B------:R-:W5:Y:S02]  /*0a80*/  LDG.E R14, desc[UR6][R14.64] ;  /* 0x000000060e0e7981 */ /* 0x000f64000c1e1900 */
[C---:B-----5:R-:W-:Y:S02]  /*0a90*/  PRMT R24, R14.reuse, 0x7771, RZ ;  /* 0x000077710e187816 */ /* 0x060fe400000000ff */
[C---:B------:R-:W-:Y:S02]  /*0aa0*/  PRMT R23, R14.reuse, 0x7770, RZ ;  /* 0x000077700e177816 */ /* 0x040fe400000000ff */
[----:B------:R-:W-:Y:S02]  /*0ab0*/  I2FP.F32.U32 R26, R24 ;  /* 0x00000018001a7245 */ /* 0x000fe40000201000 */
[----:B------:R-:W-:Y:S02]  /*0ac0*/  PRMT R24, R14, 0x7772, RZ ;  /* 0x000077720e187816 */ /* 0x000fe400000000ff */
[----:B------:R-:W-:Y:S01]  /*0ad0*/  I2FP.F32.U32 R23, R23 ;  /* 0x0000001700177245 */ /* 0x000fe20000201000 */
[----:B-1----:R-:W-:Y:S01]  /*0ae0*/  FMUL R25, R25, R26 ;  /* 0x0000001a19197220 */ /* 0x002fe20000400000 */
[----:B------:R-:W-:-:S03]  /*0af0*/  I2FP.F32.U32 R24, R24 ;  /* 0x0000001800187245 */ /* 0x000fc60000201000 */
[----:B--2---:R-:W-:-:S04]  /*0b00*/  FFMA R22, R22, R23, R25 ;  /* 0x0000001716167223 */ /* 0x004fc80000000019 */
[----:B---3--:R-:W-:-:S05]  /*0b10*/  FFMA R21, R21, R24, R22 ;  /* 0x0000001815157223 */ /* 0x008fca0000000016 */
[----:B----4-:R-:W-:-:S13]  /*0b20*/  FSETP.GT.AND P2, PT, R21, R20, PT ;  /* 0x000000141500720b */ /* 0x010fda0003f44000 */
[----:B------:R-:W-:-:S05]  /*0b30*/  @P2 VIADD R19, R19, UR4 ;  /* 0x0000000413132c36 */ /* 0x000fca0008000000 */
[----:B------:R0:W-:Y:S02]  /*0b40*/  @P2 STG.E.U8 desc[UR6][R16.64], R19 ;  /* 0x0000001310002986 */ /* 0x0001e4000c101106 */
.L_x_31:
[----:B------:R-:W-:Y:S05]  /*0b50*/  BSYNC.RECONVERGENT B0 ;  /* 0x0000000000007941 */ /* 0x000fea0003800200 */
.L_x_30:
[----:B------:R-:W-:Y:S04]  /*0b60*/  BSSY.RECONVERGENT B0, `(.L_x_32) ;  /* 0x0000021000007945 */ /* 0x000fe80003800200 */
[----:B------:R-:W-:Y:S05]  /*0b70*/  @P0 BRA `(.L_x_33) ;  /* 0x00000000007c0947 */ /* 0x000fea0003800000 */
[----:B------:R-:W-:-:S04]  /*0b80*/  IADD3 R14, P0, PT, R6, UR10, RZ ;  /* 0x0000000a060e7c10 */ /* 0x000fc8000ff1e0ff */
[----:B------:R-:W-:-:S05]  /*0b90*/  LEA.HI.X.SX32 R15, R6, UR11, 0x1, P0 ;  /* 0x0000000b060f7c11 */ /* 0x000fca00080f0eff */
[----:B0-----:R-:W2:Y:S01]  /*0ba0*/  LDG.E.U8 R16, desc[UR6][R14.64] ;  /* 0x000000060e107981 */ /* 0x001ea2000c1e1100 */
        /* <DEDUP_REMOVED lines=28> */
.L_x_33:
[----:B------:R-:W-:Y:S05]  /*0d70*/  BSYNC.RECONVERGENT B0 ;  /* 0x0000000000007941 */ /* 0x000fea0003800200 */
.L_x_32:
[----:B------:R-:W-:Y:S04]  /*0d80*/  BSSY.RECONVERGENT B0, `(.L_x_34) ;  /* 0x0000021000007945 */ /* 0x000fe80003800200 */
[----:B------:R-:W-:Y:S05]  /*0d90*/  @P3 BRA `(.L_x_35) ;  /* 0x00000000007c3947 */ /* 0x000fea0003800000 */
[----:B-1----:R-:W-:-:S04]  /*0da0*/  IADD3 R14, P0, PT, R4, UR10, RZ ;  /* 0x0000000a040e7c10 */ /* 0x002fc8000ff1e0ff */
        /* <DEDUP_REMOVED lines=30> */
.L_x_35:
[----:B------:R-:W-:Y:S05]  /*0f90*/  BSYNC.RECONVERGENT B0 ;  /* 0x0000000000007941 */ /* 0x000fea0003800200 */
.L_x_34:
[----:B------:R-:W-:Y:S04]  /*0fa0*/  BSSY.RECONVERGENT B0, `(.L_x_36) ;  /* 0x0000021000007945 */ /* 0x000fe80003800200 */
[----:B------:R-:W-:Y:S05]  /*0fb0*/  @P1 BRA `(.L_x_37) ;  /* 0x00000000007c1947 */ /* 0x000fea0003800000 */
[----:B-12---:R-:W-:-:S04]  /*0fc0*/  IADD3 R14, P0, PT, R2, UR10, RZ ;  /* 0x0000000a020e7c10 */ /* 0x006fc8000ff1e0ff */
        /* <DEDUP_REMOVED lines=30> */
.L_x_37:
[----:B------:R-:W-:Y:S05]  /*11b0*/  BSYNC.RECONVERGENT B0 ;  /* 0x0000000000007941 */ /* 0x000fea0003800200 */
.L_x_36:
[----:B0-----:R-:W0:Y:S02]  /*11c0*/  LDC R17, c[0x0][0x364] ;  /* 0x0000d900ff117b82 */ /* 0x001e240000000800 */
[C---:B0-----:R-:W-:Y:S02]  /*11d0*/  IMAD R18, R17.reuse, 0x4, R18 ;  /* 0x0000000411127824 */ /* 0x041fe400078e0212 */
[C---:B-123--:R-:W-:Y:S02]  /*11e0*/  IMAD R15, R17.reuse, UR9, RZ ;  /* 0x00000009110f7c24 */ /* 0x04efe4000f8e02ff */
[C---:B------:R-:W-:Y:S01]  /*11f0*/  IMAD R14, R17.reuse, UR12, RZ ;  /* 0x0000000c110e7c24 */ /* 0x040fe2000f8e02ff */
[----:B------:R-:W-:Y:S01]  /*1200*/  ISETP.GE.U32.AND P0, PT, R18, 0x20, PT ;  /* 0x000000201200780c */ /* 0x000fe20003f06070 */
[C---:B------:R-:W-:Y:S02]  /*1210*/  IMAD R11, R17.reuse, 0x4, R11 ;  /* 0x00000004110b7824 */ /* 0x040fe400078e020b */
[----:B------:R-:W-:-:S02]  /*1220*/  IMAD R10, R17, 0x4, R10 ;  /* 0x00000004110a7824 */ /* 0x000fc400078e020a */
[C---:B------:R-:W-:Y:S02]  /*1230*/  IMAD R9, R17.reuse, 0x4, R9 ;  /* 0x0000000411097824 */ /* 0x040fe400078e0209 */
[----:B------:R-:W-:Y:S02]  /*1240*/  IMAD R12, R17, 0x4, R12 ;  /* 0x00000004110c7824 */ /* 0x000fe400078e020c */
[C---:B------:R-:W-:Y:S02]  /*1250*/  IMAD R6, R15.reuse, 0x4, R6 ;  /* 0x000000040f067824 */ /* 0x040fe400078e0206 */
[C---:B------:R-:W-:Y:S02]  /*1260*/  IMAD R4, R15.reuse, 0x4, R4 ;  /* 0x000000040f047824 */ /* 0x040fe400078e0204 */
[C---:B------:R-:W-:Y:S02]  /*1270*/  IMAD R2, R15.reuse, 0x4, R2 ;  /* 0x000000040f027824 */ /* 0x040fe400078e0202 */
[----:B------:R-:W-:-:S02]  /*1280*/  IMAD R8, R15, 0x4, R8 ;  /* 0x000000040f087824 */ /* 0x000fc400078e0208 */
[C---:B------:R-:W-:Y:S02]  /*1290*/  IMAD R5, R14.reuse, 0x4, R5 ;  /* 0x000000040e057824 */ /* 0x040fe400078e0205 */
[C---:B------:R-:W-:Y:S02]  /*12a0*/  IMAD R3, R14.reuse, 0x4, R3 ;  /* 0x000000040e037824 */ /* 0x040fe400078e0203 */
[C---:B------:R-:W-:Y:S02]  /*12b0*/  IMAD R0, R14.reuse, 0x4, R0 ;  /* 0x000000040e007824 */ /* 0x040fe400078e0200 */
[----:B------:R-:W-:Y:S01]  /*12c0*/  IMAD R7, R14, 0x4, R7 ;  /* 0x000000040e077824 */ /* 0x000fe200078e0207 */
[----:B------:R-:W-:Y:S06]  /*12d0*/  @!P0 BRA `(.L_x_38) ;  /* 0xfffffff400708947 */ /* 0x000fec000383ffff */
[----:B------:R-:W-:Y:S05]  /*12e0*/  EXIT ;  /* 0x000000000000794d */ /* 0x000fea0003800000 */
.L_x_39:
        /* <DEDUP_REMOVED lines=9> */
.L_x_297:


//--------------------- .text._Z12GMMFindSplitP10GMMSplit_tiPfi --------------------------
	.section	.text._Z12GMMFindSplitP10GMMSplit_tiPfi,"ax",@progbits
	.align	128
        .global         _Z12GMMFindSplitP10GMMSplit_tiPfi
        .type           _Z12GMMFindSplitP10GMMSplit_tiPfi,@function
        .size           _Z12GMMFindSplitP10GMMSplit_tiPfi,(.L_x_291 - _Z12GMMFindSplitP10GMMSplit_tiPfi)
        .other          _Z12GMMFindSplitP10GMMSplit_tiPfi,@"STO_CUDA_ENTRY STV_DEFAULT"
_Z12GMMFindSplitP10GMMSplit_tiPfi:
.text._Z12GMMFindSplitP10GMMSplit_tiPfi:
[----:B------:R-:W0:Y:S01]  /*0000*/  LDC R1, c[0x0][0x37c] ;  /* 0x0000df00ff017b82 */ /* 0x000e220000000800 */
[----:B------:R-:W1:Y:S01]  /*0010*/  S2R R6, SR_TID.X ;  /* 0x0000000000067919 */ /* 0x000e620000002100 */
[----:B------:R-:W1:Y:S06]  /*0020*/  LDCU UR4, c[0x0][0x388] ;  /* 0x00007100ff0477ac */ /* 0x000e6c0008000800 */
[----:B------:R-:W2:Y:S01]  /*0030*/  LDC.64 R4, c[0x0][0x390] ;  /* 0x0000e400ff047b82 */ /* 0x000ea20000000a00 */
[----:B------:R-:W-:Y:S01]  /*0040*/  BSSY.RECONVERGENT B0, `(.L_x_40) ;  /* 0x0000175000007945 */ /* 0x000fe20003800200 */
[----:B------:R-:W3:Y:S01]  /*0050*/  S2R R7, SR_TID.Y ;  /* 0x0000000000077919 */ /* 0x000ee20000002200 */
[----:B------:R-:W4:Y:S01]  /*0060*/  LDCU UR5, c[0x0][0x398] ;  /* 0x00007300ff0577ac */ /* 0x000f220008000800 */
[----:B------:R-:W-:-:S02]  /*0070*/  HFMA2 R9, -RZ, RZ, 0, 0 ;  /* 0x00000000ff097431 */ /* 0x000fc400000001ff */
[----:B0-----:R-:W-:Y:S01]  /*0080*/  VIADD R1, R1, 0xffffffe0 ;  /* 0xffffffe001017836 */ /* 0x001fe20000000000 */
[----:B------:R-:W0:Y:S01]  /*0090*/  LDCU.64 UR6, c[0x0][0x358] ;  /* 0x00006b00ff0677ac */ /* 0x000e220008000a00 */
[C---:B-1----:R-:W-:Y:S01]  /*00a0*/  ISETP.GE.U32.AND P0, PT, R6.reuse, UR4, PT ;  /* 0x0000000406007c0c */ /* 0x042fe2000bf06070 */
[----:B---3--:R-:W-:-:S04]  /*00b0*/  IMAD R0, R6, 0x2, R7 ;  /* 0x0000000206007824 */ /* 0x008fc800078e0207 */
[----:B----4-:R-:W-:-:S04]  /*00c0*/  IMAD R3, R0, UR5, RZ ;  /* 0x0000000500037c24 */ /* 0x010fc8000f8e02ff */
[----:B--2---:R-:W-:-:S04]  /*00d0*/  IMAD.WIDE R4, R3, 0x4, R4 ;  /* 0x0000000403047825 */ /* 0x004fc800078e0204 */
[----:B------:R-:W-:Y:S05]  /*00e0*/  @P0 BRA `(.L_x_41) ;  /* 0x0000001400a80947 */ /* 0x000fea0003800000 */
[----:B0-----:R-:W2:Y:S04]  /*00f0*/  LDG.E R8, desc[UR6][R4.64+0x10] ;  /* 0x0000100604087981 */ /* 0x001ea8000c1e1900 */
[----:B------:R-:W2:Y:S01]  /*0100*/  LDG.E R15, desc[UR6][R4.64+0x24] ;  /* 0x00002406040f7981 */ /* 0x000ea2000c1e1900 */
[----:B------:R-:W-:Y:S01]  /*0110*/  BSSY.RECONVERGENT B1, `(.L_x_42) ;  /* 0x000000f000017945 */ /* 0x000fe20003800200 */
[----:B--2---:R-:W-:-:S04]  /*0120*/  FSETP.GT.AND P0, PT, R8, R15, PT ;  /* 0x0000000f0800720b */ /* 0x004fc80003f04000 */
[----:B------:R-:W-:-:S05]  /*0130*/  FSEL R0, R8, R15, P0 ;  /* 0x0000000f08007208 */ /* 0x000fca0000000000 */
[----:B------:R-:W-:-:S05]  /*0140*/  VIADD R2, R0, 0x1800000 ;  /* 0x0180000000027836 */ /* 0x000fca0000000000 */
[----:B------:R-:W-:-:S04]  /*0150*/  LOP3.LUT R2, R2, 0x7f800000, RZ, 0xc0, !PT ;  /* 0x7f80000002027812 */ /* 0x000fc800078ec0ff */
[----:B------:R-:W-:-:S13]  /*0160*/  ISETP.GT.U32.AND P0, PT, R2, 0x1ffffff, PT ;  /* 0x01ffffff0200780c */ /* 0x000fda0003f04070 */
[----:B------:R-:W-:Y:S05]  /*0170*/  @P0 BRA `(.L_x_43) ;  /* 0x0000000000100947 */ /* 0x000fea0003800000 */
[----:B------:R-:W-:-:S07]  /*0180*/  MOV R14, 0x1a0 ;  /* 0x000001a0000e7802 */ /* 0x000fce0000000f00 */
[----:B------:R-:W-:Y:S05]  /*0190*/  CALL.REL.NOINC `($__internal_1_$__cuda_sm20_rcp_rn_f32_slowpath) ;  /* 0x0000001800507944 */ /* 0x000fea0003c00000 */
[----:B------:R-:W-:Y:S01]  /*01a0*/  IMAD.MOV.U32 R9, RZ, RZ, R0 ;  /* 0x000000ffff097224 */ /* 0x000fe200078e0000 */
[----:B------:R-:W-:Y:S06]  /*01b0*/  BRA `(.L_x_44) ;  /* 0x0000000000107947 */ /* 0x000fec0003800000 */
.L_x_43:
[----:B------:R-:W0:Y:S02]  /*01c0*/  MUFU.RCP R9, R0 ;  /* 0x0000000000097308 */ /* 0x000e240000001000 */
[----:B0-----:R-:W-:-:S04]  /*01d0*/  FFMA R2, R0, R9, -1 ;  /* 0xbf80000000027423 */ /* 0x001fc80000000009 */
[----:B------:R-:W-:-:S04]  /*01e0*/  FADD.FTZ R2, -R2, -RZ ;  /* 0x800000ff02027221 */ /* 0x000fc80000010100 */
[----:B------:R-:W-:-:S07]  /*01f0*/  FFMA R9, R9, R2, R9 ;  /* 0x0000000209097223 */ /* 0x000fce0000000009 */
.L_x_44:
[----:B------:R-:W-:Y:S05]  /*0200*/  BSYNC.RECONVERGENT B1 ;  /* 0x0000000000017941 */ /* 0x000fea0003800200 */
.L_x_42:
[----:B------:R-:W2:Y:S04]  /*0210*/  LDG.E R10, desc[UR6][R4.64+0x1c] ;  /* 0x00001c06040a7981 */ /* 0x000ea8000c1e1900 */
[----:B------:R-:W3:Y:S04]  /*0220*/  LDG.E R12, desc[UR6][R4.64+0x14] ;  /* 0x00001406040c7981 */ /* 0x000ee8000c1e1900 */
[----:B------:R-:W4:Y:S04]  /*0230*/  LDG.E R11, desc[UR6][R4.64+0x18] ;  /* 0x00001806040b7981 */ /* 0x000f28000c1e1900 */
[----:B------:R-:W5:Y:S01]  /*0240*/  LDG.E R13, desc[UR6][R4.64+0x20] ;  /* 0x00002006040d7981 */ /* 0x000f62000c1e1900 */
[-C--:B------:R-:W-:Y:S01]  /*0250*/  FMUL R14, R8, R9.reuse ;  /* 0x00000009080e7220 */ /* 0x080fe20000400000 */
[-C--:B------:R-:W-:Y:S01]  /*0260*/  FMUL R15, R15, R9.reuse ;  /* 0x000000090f0f7220 */ /* 0x080fe20000400000 */
[----:B------:R-:W-:Y:S01]  /*0270*/  BSSY.RECONVERGENT B1, `(.L_x_45) ;  /* 0x0000030000017945 */ /* 0x000fe20003800200 */
[-C--:B--2---:R-:W-:Y:S01]  /*0280*/  FMUL R3, R10, R9.reuse ;  /* 0x000000090a037220 */ /* 0x084fe20000400000 */
[----:B---3--:R-:W-:-:S03]  /*0290*/  FMUL R0, R12, R9 ;  /* 0x000000090c007220 */ /* 0x008fc60000400000 */
[C---:B------:R-:W-:Y:S01]  /*02a0*/  FMUL R17, R14.reuse, R3 ;  /* 0x000000030e117220 */ /* 0x040fe20000400000 */
[----:B------:R-:W-:Y:S01]  /*02b0*/  FADD R20, R14, R3 ;  /* 0x000000030e147221 */ /* 0x000fe20000000000 */
[----:B----4-:R-:W-:Y:S02]  /*02c0*/  FMUL R2, R11, R9 ;  /* 0x000000090b027220 */ /* 0x010fe40000400000 */
[C---:B------:R-:W-:Y:S01]  /*02d0*/  FFMA R21, -R0.reuse, R0, R17 ;  /* 0x0000000000157223 */ /* 0x040fe20000000111 */
[----:B------:R-:W-:Y:S01]  /*02e0*/  FADD R19, R0, R0 ;  /* 0x0000000000137221 */ /* 0x000fe20000000000 */
[----:B------:R-:W-:Y:S01]  /*02f0*/  FMUL R17, R15, R17 ;  /* 0x000000110f117220 */ /* 0x000fe20000400000 */
[----:B-----5:R-:W-:Y:S01]  /*0300*/  FMUL R16, R13, R9 ;  /* 0x000000090d107220 */ /* 0x020fe20000400000 */
[----:B------:R-:W-:Y:S01]  /*0310*/  FFMA R21, R14, R15, R21 ;  /* 0x0000000f0e157223 */ /* 0x000fe20000000015 */
[----:B------:R-:W-:Y:S01]  /*0320*/  FMUL R19, R2, R19 ;  /* 0x0000001302137220 */ /* 0x000fe20000400000 */
[----:B------:R-:W-:-:S02]  /*0330*/  FADD R20, R15, R20 ;  /* 0x000000140f147221 */ /* 0x000fc40000000000 */
[----:B------:R-:W-:Y:S01]  /*0340*/  FFMA R18, -R2, R2, R21 ;  /* 0x0000000202127223 */ /* 0x000fe20000000115 */
[----:B------:R-:W-:-:S03]  /*0350*/  FFMA R17, R16, R19, R17 ;  /* 0x0000001310117223 */ /* 0x000fc60000000011 */
[----:B------:R-:W-:Y:S01]  /*0360*/  FFMA R19, R3, R15, R18 ;  /* 0x0000000f03137223 */ /* 0x000fe20000000012 */
[-C--:B------:R-:W-:Y:S01]  /*0370*/  FMUL R18, R14, R16.reuse ;  /* 0x000000100e127220 */ /* 0x080fe20000400000 */
[----:B------:R-:W-:Y:S01]  /*0380*/  FMUL R14, R20, 0.3333333432674407959 ;  /* 0x3eaaaaab140e7820 */ /* 0x000fe20000400000 */
[----:B------:R-:W-:Y:S01]  /*0390*/  FMUL R3, R2, R3 ;  /* 0x0000000302037220 */ /* 0x000fe20000400000 */
[C---:B------:R-:W-:Y:S01]  /*03a0*/  FFMA R19, -R16.reuse, R16, R19 ;  /* 0x0000001010137223 */ /* 0x040fe20000000113 */
[----:B------:R-:W-:Y:S01]  /*03b0*/  FFMA R17, -R16, R18, R17 ;  /* 0x0000001210117223 */ /* 0x000fe20000000111 */
[----:B------:R-:W-:Y:S02]  /*03c0*/  FMUL R15, R0, R15 ;  /* 0x0000000f000f7220 */ /* 0x000fe40000400000 */
[----:B------:R-:W-:Y:S01]  /*03d0*/  FFMA R20, -R20, R14, R19 ;  /* 0x0000000e14147223 */ /* 0x000fe20000000113 */
[----:B------:R-:W-:Y:S01]  /*03e0*/  FFMA R3, -R2, R3, R17 ;  /* 0x0000000302037223 */ /* 0x000fe20000000111 */
[----:B------:R-:W-:-:S02]  /*03f0*/  FADD R2, R14, R14 ;  /* 0x0000000e0e027221 */ /* 0x000fc40000000000 */
[----:B------:R-:W-:Y:S01]  /*0400*/  FMUL R20, R20, 0.3333333432674407959 ;  /* 0x3eaaaaab14147820 */ /* 0x000fe20000400000 */
[----:B------:R-:W-:Y:S01]  /*0410*/  FFMA R3, -R0, R15, R3 ;  /* 0x0000000f00037223 */ /* 0x000fe20000000103 */
[----:B------:R-:W-:-:S03]  /*0420*/  FFMA R2, R14, R2, -R19 ;  /* 0x000000020e027223 */ /* 0x000fc60000000813 */
[----:B------:R-:W-:Y:S01]  /*0430*/  FMNMX.NAN R15, RZ, R20, PT ;  /* 0x00000014ff0f7209 */ /* 0x000fe20003820000 */
[----:B------:R-:W-:-:S04]  /*0440*/  FFMA R2, R14, R2, R3 ;  /* 0x000000020e027223 */ /* 0x000fc80000000003 */
[----:B------:R-:W-:Y:S01]  /*0450*/  FMUL R0, R15, R15 ;  /* 0x0000000f0f007220 */ /* 0x000fe20000400000 */
[----:B------:R-:W-:-:S03]  /*0460*/  FMUL R16, R2, 0.5 ;  /* 0x3f00000002107820 */ /* 0x000fc60000400000 */
[----:B------:R-:W-:-:S04]  /*0470*/  FMUL R3, R15, R0 ;  /* 0x000000000f037220 */ /* 0x000fc80000400000 */
[----:B------:R-:W-:-:S05]  /*0480*/  FFMA R3, R16, R16, R3 ;  /* 0x0000001010037223 */ /* 0x000fca0000000003 */
[----:B------:R-:W-:-:S04]  /*0490*/  FSETP.GT.AND P0, PT, R3, RZ, PT ;  /* 0x000000ff0300720b */ /* 0x000fc80003f04000 */
[----:B------:R-:W-:-:S04]  /*04a0*/  FSEL R0, -R3, -RZ, !P0 ;  /* 0x800000ff03007208 */ /* 0x000fc80004000100 */
[----:B------:R-:W-:Y:S01]  /*04b0*/  IADD3 R2, PT, PT, R0, -0xd000000, RZ ;  /* 0xf300000000027810 */ /* 0x000fe20007ffe0ff */
[----:B------:R0:W1:Y:S03]  /*04c0*/  MUFU.RSQ R3, R0 ;  /* 0x0000000000037308 */ /* 0x0000660000001400 */
[----:B------:R-:W-:-:S13]  /*04d0*/  ISETP.GT.U32.AND P0, PT, R2, 0x727fffff, PT ;  /* 0x727fffff0200780c */ /* 0x000fda0003f04070 */
[----:B0-----:R-:W-:Y:S05]  /*04e0*/  @!P0 BRA `(.L_x_46) ;  /* 0x0000000000108947 */ /* 0x001fea0003800000 */
[----:B------:R-:W-:-:S07]  /*04f0*/  MOV R2, 0x510 ;  /* 0x0000051000027802 */ /* 0x000fce0000000f00 */
[----:B-1----:R-:W-:Y:S05]  /*0500*/  CALL.REL.NOINC `($__internal_2_$__cuda_sm20_sqrt_rn_f32_slowpath) ;  /* 0x00000018004c7944 */ /* 0x002fea0003c00000 */
[----:B------:R-:W-:Y:S01]  /*0510*/  IMAD.MOV.U32 R17, RZ, RZ, R0 ;  /* 0x000000ffff117224 */ /* 0x000fe200078e0000 */
[----:B------:R-:W-:Y:S06]  /*0520*/  BRA `(.L_x_47) ;  /* 0x0000000000107947 */ /* 0x000fec0003800000 */
.L_x_46:
[----:B-1----:R-:W-:Y:S01]  /*0530*/  FMUL.FTZ R17, R0, R3 ;  /* 0x0000000300117220 */ /* 0x002fe20000410000 */
[----:B------:R-:W-:-:S03]  /*0540*/  FMUL.FTZ R2, R3, 0.5 ;  /* 0x3f00000003027820 */ /* 0x000fc60000410000 */
[----:B------:R-:W-:-:S04]  /*0550*/  FFMA R0, -R17, R17, R0 ;  /* 0x0000001111007223 */ /* 0x000fc80000000100 */
[----:B------:R-:W-:-:S07]  /*0560*/  FFMA R17, R0, R2, R17 ;  /* 0x0000000200117223 */ /* 0x000fce0000000011 */
.L_x_47:
[----:B------:R-:W-:Y:S05]  /*0570*/  BSYNC.RECONVERGENT B1 ;  /* 0x0000000000017941 */ /* 0x000fea0003800200 */
.L_x_45:
[CC--:B------:R-:W-:Y:S01]  /*0580*/  FSETP.GT.AND P2, PT, |R17|.reuse, |R16|.reuse, PT ;  /* 0x400000101100720b */ /* 0x0c0fe20003f44200 */
[----:B------:R-:W-:Y:S03]  /*0590*/  BSSY.RECONVERGENT B1, `(.L_x_48) ;  /* 0x000000f000017945 */ /* 0x000fe60003800200 */
[----:B------:R-:W-:Y:S02]  /*05a0*/  FSEL R19, |R17|, |R16|, P2 ;  /* 0x4000001011137208 */ /* 0x000fe40001000200 */
[----:B------:R-:W-:Y:S02]  /*05b0*/  FSEL R0, |R16|, |R17|, P2 ;  /* 0x4000001110007208 */ /* 0x000fe40001000200 */
[----:B------:R-:W0:Y:S08]  /*05c0*/  MUFU.RCP R2, R19 ;  /* 0x0000001300027308 */ /* 0x000e300000001000 */
[----:B------:R-:W1:Y:S01]  /*05d0*/  FCHK P0, R0, R19 ;  /* 0x0000001300007302 */ /* 0x000e620000000000 */
[----:B0-----:R-:W-:-:S04]  /*05e0*/  FFMA R3, -R19, R2, 1 ;  /* 0x3f80000013037423 */ /* 0x001fc80000000102 */
[----:B------:R-:W-:-:S04]  /*05f0*/  FFMA R3, R2, R3, R2 ;  /* 0x0000000302037223 */ /* 0x000fc80000000002 */
[----:B------:R-:W-:-:S04]  /*0600*/  FFMA R2, R0, R3, RZ ;  /* 0x0000000300027223 */ /* 0x000fc800000000ff */
[----:B------:R-:W-:-:S04]  /*0610*/  FFMA R18, -R19, R2, R0 ;  /* 0x0000000213127223 */ /* 0x000fc80000000100 */
[----:B------:R-:W-:Y:S01]  /*0620*/  FFMA R2, R3, R18, R2 ;  /* 0x0000001203027223 */ /* 0x000fe20000000002 */
[----:B-1----:R-:W-:Y:S06]  /*0630*/  @!P0 BRA `(.L_x_49) ;  /* 0x0000000000108947 */ /* 0x002fec0003800000 */
[----:B------:R-:W-:Y:S01]  /*0640*/  IMAD.MOV.U32 R3, RZ, RZ, R19 ;  /* 0x000000ffff037224 */ /* 0x000fe200078e0013 */
[----:B------:R-:W-:-:S07]  /*0650*/  MOV R2, 0x670 ;  /* 0x0000067000027802 */ /* 0x000fce0000000f00 */
[----:B------:R-:W-:Y:S05]  /*0660*/  CALL.REL.NOINC `($__internal_3_$__cuda_sm3x_div_rn_noftz_f32_slowpath) ;  /* 0x00000018004c7944 */ /* 0x000fea0003c00000 */
[----:B------:R-:W-:-:S07]  /*0670*/  MOV R2, R0 ;  /* 0x0000000000027202 */ /* 0x000fce0000000f00 */
.L_x_49:
[----:B------:R-:W-:Y:S05]  /*0680*/  BSYNC.RECONVERGENT B1 ;  /* 0x0000000000017941 */ /* 0x000fea0003800200 */
.L_x_48:
[----:B------:R-:W-:Y:S02]  /*0690*/  IMAD.MOV.U32 R3, RZ, RZ, 0x3b33710b ;  /* 0x3b33710bff037424 */ /* 0x000fe400078e00ff */
[----:B------:R-:W-:Y:S01]  /*06a0*/  FMUL R0, R2, R2 ;  /* 0x0000000202007220 */ /* 0x000fe20000400000 */
[----:B------:R-:W-:Y:S01]  /*06b0*/  IMAD.MOV.U32 R18, RZ, RZ, 0x3f6ee581 ;  /* 0x3f6ee581ff127424 */ /* 0x000fe200078e00ff */
[----:B------:R-:W-:Y:S01]  /*06c0*/  ISETP.GE.AND P0, PT, R16, RZ, PT ;  /* 0x000000ff1000720c */ /* 0x000fe20003f06270 */
[----:B------:R-:W-:Y:S01]  /*06d0*/  BSSY.RECONVERGENT B1, `(.L_x_50) ;  /* 0x000005a000017945 */ /* 0x000fe20003800200 */
[----:B------:R-:W-:Y:S01]  /*06e0*/  FFMA R3, R0, R3, -0.015681877732276916504 ;  /* 0xbc80774800037423 */ /* 0x000fe20000000003 */
[C---:B------:R-:W-:Y:S01]  /*06f0*/  FSETP.NEU.AND P3, PT, |R16|.reuse, |R17|, PT ;  /* 0x400000111000720b */ /* 0x040fe20003f6d200 */
[----:B------:R-:W-:Y:S01]  /*0700*/  FADD R16, |R16|, |R17| ;  /* 0x4000001110107221 */ /* 0x000fe20000000200 */
[----:B------:R-:W-:Y:S01]  /*0710*/  FSETP.NEU.AND P1, PT, R19, RZ, PT ;  /* 0x000000ff1300720b */ /* 0x000fe20003f2d000 */
[----:B------:R-:W-:-:S04]  /*0720*/  FFMA R3, R0, R3, 0.042200751602649688721 ;  /* 0x3d2cdab200037423 */ /* 0x000fc80000000003 */
[----:B------:R-:W-:-:S04]  /*0730*/  FFMA R3, R0, R3, -0.074792981147766113281 ;  /* 0xbd992d1000037423 */ /* 0x000fc80000000003 */
[----:B------:R-:W-:-:S04]  /*0740*/  FFMA R3, R0, R3, 0.10640415549278259277 ;  /* 0x3dd9ea6c00037423 */ /* 0x000fc80000000003 */
[----:B------:R-:W-:-:S04]  /*0750*/  FFMA R3, R0, R3, -0.14207722246646881104 ;  /* 0xbe117cb100037423 */ /* 0x000fc80000000003 */
[----:B------:R-:W-:-:S04]  /*0760*/  FFMA R3, R0, R3, 0.19993925094604492188 ;  /* 0x3e4cbce000037423 */ /* 0x000fc80000000003 */
[----:B------:R-:W-:-:S04]  /*0770*/  FFMA R3, R0, R3, -0.33333197236061096191 ;  /* 0xbeaaaa7d00037423 */ /* 0x000fc80000000003 */
[----:B------:R-:W-:-:S04]  /*0780*/  FMUL R3, R0, R3 ;  /* 0x0000000300037220 */ /* 0x000fc80000400000 */
[----:B------:R-:W-:Y:S01]  /*0790*/  FFMA R3, R3, R2, R2 ;  /* 0x0000000203037223 */ /* 0x000fe20000000002 */
[----:B------:R-:W-:-:S03]  /*07a0*/  FSEL R2, R18, 1.8663789033889770508, P2 ;  /* 0x3feee58112027808 */ /* 0x000fc60001000000 */
[----:B------:R-:W-:-:S05]  /*07b0*/  FFMA R0, R18, 1.6832555532455444336, -R3 ;  /* 0x3fd774eb12007823 */ /* 0x000fca0000000803 */
[-C--:B------:R-:W-:Y:S02]  /*07c0*/  FSEL R0, R0, R3.reuse, P2 ;  /* 0x0000000300007208 */ /* 0x080fe40001000000 */
[----:B------:R-:W-:-:S05]  /*07d0*/  FSEL R3, R3, -R3, P2 ;  /* 0x8000000303037208 */ /* 0x000fca0001000000 */
[----:B------:R-:W-:Y:S01]  /*07e0*/  @!P0 FFMA R0, R2, 1.6832555532455444336, R3 ;  /* 0x3fd774eb02008823 */ /* 0x000fe20000000003 */
[----:B------:R-:W-:-:S05]  /*07f0*/  HFMA2 R2, -RZ, RZ, 2.04296875, -15.78125 ;  /* 0x4016cbe4ff027431 */ /* 0x000fca00000001ff */
[----:B------:R-:W-:Y:S02]  /*0800*/  @!P3 FSEL R0, R2, 0.78539818525314331055, !P0 ;  /* 0x3f490fdb0200b808 */ /* 0x000fe40004000000 */
[----:B------:R-:W-:Y:S02]  /*0810*/  @!P1 FSEL R0, RZ, 3.1415927410125732422, P0 ;  /* 0x40490fdbff009808 */ /* 0x000fe40000000000 */
[----:B------:R-:W-:Y:S02]  /*0820*/  FSETP.NAN.AND P0, PT, R16, R16, PT ;  /* 0x000000101000720b */ /* 0x000fe40003f08000 */
[----:B------:R-:W-:-:S04]  /*0830*/  LOP3.LUT R17, R0, 0x80000000, R17, 0xb8, !PT ;  /* 0x8000000000117812 */ /* 0x000fc800078eb811 */
[----:B------:R-:W-:-:S05]  /*0840*/  FSEL R16, R16, R17, P0 ;  /* 0x0000001110107208 */ /* 0x000fca0000000000 */
[----:B------:R-:W-:-:S04]  /*0850*/  FMUL R16, R16, 0.3333333432674407959 ;  /* 0x3eaaaaab10107820 */ /* 0x000fc80000400000 */
[C---:B------:R-:W-:Y:S01]  /*0860*/  FMUL R0, R16.reuse, 0.63661974668502807617 ;  /* 0x3f22f98310007820 */ /* 0x040fe20000400000 */
[----:B------:R-:W-:-:S05]  /*0870*/  FSETP.GE.AND P0, PT, |R16|, 105615, PT ;  /* 0x47ce47801000780b */ /* 0x000fca0003f06200 */
[----:B------:R-:W0:Y:S02]  /*0880*/  F2I.NTZ R0, R0 ;  /* 0x0000000000007305 */ /* 0x000e240000203100 */
[----:B0-----:R-:W-:Y:S01]  /*0890*/  I2FP.F32.S32 R17, R0 ;  /* 0x0000000000117245 */ /* 0x001fe20000201400 */
[----:B------:R-:W-:-:S04]  /*08a0*/  IMAD.MOV.U32 R20, RZ, RZ, R0 ;  /* 0x000000ffff147224 */ /* 0x000fc800078e0000 */
[----:B------:R-:W-:-:S04]  /*08b0*/  FFMA R2, R17, -1.5707962512969970703, R16 ;  /* 0xbfc90fda11027823 */ /* 0x000fc80000000010 */
[----:B------:R-:W-:-:S04]  /*08c0*/  FFMA R2, R17, -7.5497894158615963534e-08, R2 ;  /* 0xb3a2216811027823 */ /* 0x000fc80000000002 */
[----:B------:R-:W-:-:S04]  /*08d0*/  FFMA R17, R17, -5.3903029534742383927e-15, R2 ;  /* 0xa7c234c511117823 */ /* 0x000fc80000000002 */
[----:B------:R-:W-:Y:S01]  /*08e0*/  IMAD.MOV.U32 R2, RZ, RZ, R17 ;  /* 0x000000ffff027224 */ /* 0x000fe200078e0011 */
[----:B------:R-:W-:Y:S06]  /*08f0*/  @!P0 BRA `(.L_x_51) ;  /* 0x0000000000dc8947 */ /* 0x000fec0003800000 */
[----:B------:R-:W-:-:S13]  /*0900*/  FSETP.NEU.AND P0, PT, |R16|, +INF , PT ;  /* 0x7f8000001000780b */ /* 0x000fda0003f0d200 */
[----:B------:R-:W-:Y:S01]  /*0910*/  @!P0 FMUL R2, RZ, R16 ;  /* 0x00000010ff028220 */ /* 0x000fe20000400000 */
[----:B------:R-:W-:Y:S01]  /*0920*/  @!P0 MOV R0, RZ ;  /* 0x000000ff00008202 */ /* 0x000fe20000000f00 */
[----:B------:R-:W-:Y:S06]  /*0930*/  @!P0 BRA `(.L_x_51) ;  /* 0x0000000000cc8947 */ /* 0x000fec0003800000 */
[----:B------:R-:W-:Y:S01]  /*0940*/  IMAD.SHL.U32 R2, R16, 0x100, RZ ;  /* 0x0000010010027824 */ /* 0x000fe200078e00ff */
[----:B------:R-:W-:Y:S01]  /*0950*/  MOV R0, R1 ;  /* 0x0000000100007202 */ /* 0x000fe20000000f00 */
[----:B------:R-:W-:Y:S01]  /*0960*/  IMAD.MOV.U32 R22, RZ, RZ, RZ ;  /* 0x000000ffff167224 */ /* 0x000fe200078e00ff */
[----:B------:R-:W0:Y:S02]  /*0970*/  LDCU.64 UR8, c[0x4][URZ] ;  /* 0x01000000ff0877ac */ /* 0x000e240008000a00 */
[----:B------:R-:W-:Y:S01]  /*0980*/  LOP3.LUT R23, R2, 0x80000000, RZ, 0xfc, !PT ;  /* 0x8000000002177812 */ /* 0x000fe200078efcff */
[----:B------:R-:W-:Y:S01]  /*0990*/  UMOV UR5, URZ ;  /* 0x000000ff00057c82 */ /* 0x000fe20008000000 */
[----:B------:R-:W-:-:S05]  /*09a0*/  UMOV UR4, URZ ;  /* 0x000000ff00047c82 */ /* 0x000fca0008000000 */
.L_x_52:
[----:B0-----:R-:W-:Y:S02]  /*09b0*/  IMAD.U32 R2, RZ, RZ, UR8 ;  /* 0x00000008ff027e24 */ /* 0x001fe4000f8e00ff */
[----:B------:R-:W-:-:S05]  /*09c0*/  IMAD.U32 R3, RZ, RZ, UR9 ;  /* 0x00000009ff037e24 */ /* 0x000fca000f8e00ff */
[----:B------:R-:W2:Y:S01]  /*09d0*/  LDG.E.CONSTANT R2, desc[UR6][R2.64] ;  /* 0x0000000602027981 */ /* 0x000ea2000c1e9900 */
[----:B------:R-:W-:Y:S02]  /*09e0*/  UIADD3 UR8, UP0, UPT, UR8, 0x4, URZ ;  /* 0x0000000408087890 */ /* 0x000fe4000ff1e0ff */
[----:B------:R-:W-:Y:S02]  /*09f0*/  UIADD3 UR4, UPT, UPT, UR4, 0x1, URZ ;  /* 0x0000000104047890 */ /* 0x000fe4000fffe0ff */
[----:B------:R-:W-:Y:S02]  /*0a00*/  UIADD3.X UR9, UPT, UPT, URZ, UR9, URZ, UP0, !UPT ;  /* 0x00000009ff097290 */ /* 0x000fe400087fe4ff */
[----:B------:R-:W-:Y:S01]  /*0a10*/  UISETP.NE.AND UP0, UPT, UR4, 0x6, UPT ;  /* 0x000000060400788c */ /* 0x000fe2000bf05270 */
[----:B--2---:R-:W-:-:S03]  /*0a20*/  IMAD.WIDE.U32 R18, R2, R23, RZ ;  /* 0x0000001702127225 */ /* 0x004fc600078e00ff */
[----:B------:R-:W-:-:S04]  /*0a30*/  IADD3 R21, P0, PT, R18, R22, RZ ;  /* 0x0000001612157210 */ /* 0x000fc80007f1e0ff */
[----:B------:R-:W-:Y:S01]  /*0a40*/  IADD3.X R22, PT, PT, R19, UR5, RZ, P0, !PT ;  /* 0x0000000513167c10 */ /* 0x000fe200087fe4ff */
[----:B------:R0:W-:Y:S02]  /*0a50*/  STL [R0], R21 ;  /* 0x0000001500007387 */ /* 0x0001e40000100800 */
[----:B0-----:R-:W-:Y:S01]  /*0a60*/  IADD3 R0, PT, PT, R0, 0x4, RZ ;  /* 0x0000000400007810 */ /* 0x001fe20007ffe0ff */
[----:B------:R-:W-:Y:S06]  /*0a70*/  BRA.U UP0, `(.L_x_52) ;  /* 0xfffffffd00cc7547 */ /* 0x000fec000b83ffff */
[----:B------:R-:W-:Y:S01]  /*0a80*/  SHF.R.U32.HI R18, RZ, 0x17, R16 ;  /* 0x00000017ff127819 */ /* 0x000fe20000011610 */
[----:B------:R0:W-:Y:S03]  /*0a90*/  STL [R1+0x18], R22 ;  /* 0x0000181601007387 */ /* 0x0001e60000100800 */
[C---:B------:R-:W-:Y:S02]  /*0aa0*/  LOP3.LUT R0, R18.reuse, 0xe0, RZ, 0xc0, !PT ;  /* 0x000000e012007812 */ /* 0x040fe400078ec0ff */
[----:B------:R-:W-:-:S03]  /*0ab0*/  LOP3.LUT P0, RZ, R18, 0x1f, RZ, 0xc0, !PT ;  /* 0x0000001f12ff7812 */ /* 0x000fc6000780c0ff */
[----:B------:R-:W-:-:S05]  /*0ac0*/  VIADD R0, R0, 0xffffff80 ;  /* 0xffffff8000007836 */ /* 0x000fca0000000000 */
[----:B------:R-:W-:-:S05]  /*0ad0*/  SHF.R.U32.HI R0, RZ, 0x5, R0 ;  /* 0x00000005ff007819 */ /* 0x000fca0000011600 */
[----:B------:R-:W-:-:S05]  /*0ae0*/  IMAD R19, R0, -0x4, R1 ;  /* 0xfffffffc00137824 */ /* 0x000fca00078e0201 */
[----:B------:R-:W2:Y:S04]  /*0af0*/  LDL R0, [R19+0x18] ;  /* 0x0000180013007983 */ /* 0x000ea80000100800 */
[----:B------:R-:W2:Y:S04]  /*0b00*/  LDL R3, [R19+0x14] ;  /* 0x0000140013037983 */ /* 0x000ea80000100800 */
[----:B------:R-:W3:Y:S01]  /*0b10*/  @P0 LDL R2, [R19+0x10] ;  /* 0x0000100013020983 */ /* 0x000ee20000100800 */
[----:B------:R-:W-:Y:S01]  /*0b20*/  LOP3.LUT R18, R18, 0x1f, RZ, 0xc0, !PT ;  /* 0x0000001f12127812 */ /* 0x000fe200078ec0ff */
[----:B------:R-:W-:Y:S01]  /*0b30*/  UMOV UR4, 0x54442d19 ;  /* 0x54442d1900047882 */ /* 0x000fe20000000000 */
[----:B------:R-:W-:-:S02]  /*0b40*/  UMOV UR5, 0x3bf921fb ;  /* 0x3bf921fb00057882 */ /* 0x000fc40000000000 */
[-C--:B--2---:R-:W-:Y:S02]  /*0b50*/  @P0 SHF.L.W.U32.HI R0, R3, R18.reuse, R0 ;  /* 0x0000001203000219 */ /* 0x084fe40000010e00 */
[----:B---3--:R-:W-:Y:S02]  /*0b60*/  @P0 SHF.L.W.U32.HI R3, R2, R18, R3 ;  /* 0x0000001202030219 */ /* 0x008fe40000010e03 */
[----:B------:R-:W-:Y:S02]  /*0b70*/  ISETP.GE.AND P0, PT, R16, RZ, PT ;  /* 0x000000ff1000720c */ /* 0x000fe40003f06270 */
[C-C-:B------:R-:W-:Y:S01]  /*0b80*/  SHF.L.W.U32.HI R21, R3.reuse, 0x2, R0.reuse ;  /* 0x0000000203157819 */ /* 0x140fe20000010e00 */
[----:B------:R-:W-:Y:S01]  /*0b90*/  IMAD.SHL.U32 R3, R3, 0x4, RZ ;  /* 0x0000000403037824 */ /* 0x000fe200078e00ff */
[----:B------:R-:W-:Y:S02]  /*0ba0*/  SHF.R.U32.HI R0, RZ, 0x1e, R0 ;  /* 0x0000001eff007819 */ /* 0x000fe40000011600 */
[----:B------:R-:W-:-:S02]  /*0bb0*/  SHF.R.S32.HI R18, RZ, 0x1f, R21 ;  /* 0x0000001fff127819 */ /* 0x000fc40000011415 */
[C---:B------:R-:W-:Y:S02]  /*0bc0*/  LEA.HI R0, R21.reuse, R0, RZ, 0x1 ;  /* 0x0000000015007211 */ /* 0x040fe400078f08ff */
[C---:B------:R-:W-:Y:S02]  /*0bd0*/  LOP3.LUT R2, R18.reuse, R3, RZ, 0x3c, !PT ;  /* 0x0000000312027212 */ /* 0x040fe400078e3cff */
[----:B------:R-:W-:Y:S02]  /*0be0*/  LOP3.LUT R3, R18, R21, RZ, 0x3c, !PT ;  /* 0x0000001512037212 */ /* 0x000fe400078e3cff */
[----:B0-----:R-:W-:Y:S02]  /*0bf0*/  LOP3.LUT R22, R21, R16, RZ, 0x3c, !PT ;  /* 0x0000001015167212 */ /* 0x001fe400078e3cff */
[----:B------:R-:W-:Y:S02]  /*0c00*/  IADD3 R21, PT, PT, -R0, RZ, RZ ;  /* 0x000000ff00157210 */ /* 0x000fe40007ffe1ff */
[----:B------:R-:W0:Y:S01]  /*0c10*/  I2F.F64.S64 R2, R2 ;  /* 0x0000000200027312 */ /* 0x000e220000301c00 */
[----:B------:R-:W-:-:S02]  /*0c20*/  ISETP.GE.AND P1, PT, R22, RZ, PT ;  /* 0x000000ff1600720c */ /* 0x000fc40003f26270 */
[----:B------:R-:W-:Y:S01]  /*0c30*/  @!P0 IMAD.MOV.U32 R0, RZ, RZ, R21 ;  /* 0x000000ffff008224 */ /* 0x000fe200078e0015 */
[----:B0-----:R-:W-:-:S10]  /*0c40*/  DMUL R18, R2, UR4 ;  /* 0x0000000402127c28 */ /* 0x001fd40008000000 */
[----:B------:R-:W0:Y:S02]  /*0c50*/  F2F.F32.F64 R18, R18 ;  /* 0x0000001200127310 */ /* 0x000e240000301000 */
[----:B0-----:R-:W-:-:S07]  /*0c60*/  FSEL R2, -R18, R18, !P1 ;  /* 0x0000001212027208 */ /* 0x001fce0004800100 */
.L_x_51:
[----:B------:R-:W-:Y:S05]  /*0c70*/  BSYNC.RECONVERGENT B1 ;  /* 0x0000000000017941 */ /* 0x000fea0003800200 */
.L_x_50:
[----:B------:R-:W-:Y:S02]  /*0c80*/  IMAD.MOV.U32 R18, RZ, RZ, 0x37cbac00 ;  /* 0x37cbac00ff127424 */ /* 0x000fe400078e00ff */
[----:B------:R-:W-:Y:S01]  /*0c90*/  FMUL R3, R2, R2 ;  /* 0x0000000202037220 */ /* 0x000fe20000400000 */
[C---:B------:R-:W-:Y:S01]  /*0ca0*/  LOP3.LUT R19, R0.reuse, 0x1, RZ, 0xc0, !PT ;  /* 0x0000000100137812 */ /* 0x040fe200078ec0ff */
[----:B------:R-:W-:Y:S01]  /*0cb0*/  VIADD R0, R0, 0x1 ;  /* 0x0000000100007836 */ /* 0x000fe20000000000 */
[----:B------:R-:W-:Y:S01]  /*0cc0*/  MOV R22, 0x3c0885e4 ;  /* 0x3c0885e400167802 */ /* 0x000fe20000000f00 */
[----:B------:R-:W-:Y:S01]  /*0cd0*/  FFMA R18, R3, R18, -0.0013887860113754868507 ;  /* 0xbab607ed03127423 */ /* 0x000fe20000000012 */
[----:B------:R-:W-:Y:S01]  /*0ce0*/  ISETP.NE.U32.AND P0, PT, R19, 0x1, PT ;  /* 0x000000011300780c */ /* 0x000fe20003f05070 */
[----:B------:R-:W-:Y:S01]  /*0cf0*/  IMAD.MOV.U32 R19, RZ, RZ, 0x3e2aaaa8 ;  /* 0x3e2aaaa8ff137424 */ /* 0x000fe200078e00ff */
[----:B------:R-:W-:Y:S01]  /*0d00*/  LOP3.LUT P1, RZ, R0, 0x2, RZ, 0xc0, !PT ;  /* 0x0000000200ff7812 */ /* 0x000fe2000782c0ff */
[----:B------:R-:W-:Y:S01]  /*0d10*/  BSSY.RECONVERGENT B1, `(.L_x_53) ;  /* 0x0000043000017945 */ /* 0x000fe20003800200 */
[----:B------:R-:W-:-:S02]  /*0d20*/  FSEL R18, R18, -0.00019574658654164522886, P0 ;  /* 0xb94d415312127808 */ /* 0x000fc40000000000 */
[----:B------:R-:W-:Y:S02]  /*0d30*/  FSEL R22, R22, 0.041666727513074874878, !P0 ;  /* 0x3d2aaabb16167808 */ /* 0x000fe40004000000 */
[----:B------:R-:W-:Y:S02]  /*0d40*/  FSEL R0, R2, 1, !P0 ;  /* 0x3f80000002007808 */ /* 0x000fe40004000000 */
[----:B------:R-:W-:Y:S01]  /*0d50*/  FSEL R19, -R19, -0.4999999701976776123, !P0 ;  /* 0xbeffffff13137808 */ /* 0x000fe20004000100 */
[C---:B------:R-:W-:Y:S01]  /*0d60*/  FFMA R18, R3.reuse, R18, R22 ;  /* 0x0000001203127223 */ /* 0x040fe20000000016 */
[----:B------:R-:W-:Y:S01]  /*0d70*/  FSETP.GE.AND P0, PT, |R16|, 105615, PT ;  /* 0x47ce47801000780b */ /* 0x000fe20003f06200 */
[C---:B------:R-:W-:Y:S02]  /*0d80*/  FFMA R21, R3.reuse, R0, RZ ;  /* 0x0000000003157223 */ /* 0x040fe400000000ff */
[----:B------:R-:W-:-:S04]  /*0d90*/  FFMA R18, R3, R18, R19 ;  /* 0x0000001203127223 */ /* 0x000fc80000000013 */
[----:B------:R-:W-:-:S04]  /*0da0*/  FFMA R21, R21, R18, R0 ;  /* 0x0000001215157223 */ /* 0x000fc80000000000 */
[----:B------:R-:W-:Y:S02]  /*0db0*/  @P1 FADD R21, RZ, -R21 ;  /* 0x80000015ff151221 */ /* 0x000fe40000000000 */
[----:B------:R-:W-:Y:S05]  /*0dc0*/  @!P0 BRA `(.L_x_54) ;  /* 0x0000000000dc8947 */ /* 0x000fea0003800000 */
        /* <DEDUP_REMOVED lines=11> */
.L_x_55:
        /* <DEDUP_REMOVED lines=25> */
[----:B------:R-:W-:Y:S01]  /*1010*/  UMOV UR5, 0x3bf921fb ;  /* 0x3bf921fb00057882 */ /* 0x000fe20000000000 */
[----:B------:R-:W-:-:S02]  /*1020*/  ISETP.GE.AND P1, PT, R16, RZ, PT ;  /* 0x000000ff1000720c */ /* 0x000fc40003f26270 */
[-C--:B--2---:R-:W-:Y:S02]  /*1030*/  @P0 SHF.L.W.U32.HI R0, R3, R17.reuse, R0 ;  /* 0x0000001103000219 */ /* 0x084fe40000010e00 */
[----:B---3--:R-:W-:-:S04]  /*1040*/  @P0 SHF.L.W.U32.HI R3, R2, R17, R3 ;  /* 0x0000001102030219 */ /* 0x008fc80000010e03 */
[C-C-:B------:R-:W-:Y:S01]  /*1050*/  SHF.L.W.U32.HI R17, R3.reuse, 0x2, R0.reuse ;  /* 0x0000000203117819 */ /* 0x140fe20000010e00 */
[----:B------:R-:W-:Y:S01]  /*1060*/  IMAD.SHL.U32 R3, R3, 0x4, RZ ;  /* 0x0000000403037824 */ /* 0x000fe200078e00ff */
[----:B------:R-:W-:Y:S02]  /*1070*/  SHF.R.U32.HI R0, RZ, 0x1e, R0 ;  /* 0x0000001eff007819 */ /* 0x000fe40000011600 */
[----:B------:R-:W-:Y:S02]  /*1080*/  SHF.R.S32.HI R18, RZ, 0x1f, R17 ;  /* 0x0000001fff127819 */ /* 0x000fe40000011411 */
[----:B0-----:R-:W-:Y:S02]  /*1090*/  LEA.HI R20, R17, R0, RZ, 0x1 ;  /* 0x0000000011147211 */ /* 0x001fe400078f08ff */
[C---:B------:R-:W-:Y:S02]  /*10a0*/  LOP3.LUT R2, R18.reuse, R3, RZ, 0x3c, !PT ;  /* 0x0000000312027212 */ /* 0x040fe400078e3cff */
[----:B------:R-:W-:-:S02]  /*10b0*/  LOP3.LUT R3, R18, R17, RZ, 0x3c, !PT ;  /* 0x0000001112037212 */ /* 0x000fc400078e3cff */
[----:B------:R-:W-:Y:S02]  /*10c0*/  LOP3.LUT R16, R17, R16, RZ, 0x3c, !PT ;  /* 0x0000001011107212 */ /* 0x000fe400078e3cff */
[----:B------:R-:W-:Y:S02]  /*10d0*/  IADD3 R0, PT, PT, -R20, RZ, RZ ;  /* 0x000000ff14007210 */ /* 0x000fe40007ffe1ff */
[----:B------:R-:W0:Y:S01]  /*10e0*/  I2F.F64.S64 R2, R2 ;  /* 0x0000000200027312 */ /* 0x000e220000301c00 */
[----:B------:R-:W-:Y:S02]  /*10f0*/  ISETP.GE.AND P0, PT, R16, RZ, PT ;  /* 0x000000ff1000720c */ /* 0x000fe40003f06270 */
[----:B------:R-:W-:Y:S01]  /*1100*/  @!P1 IMAD.MOV.U32 R20, RZ, RZ, R0 ;  /* 0x000000ffff149224 */ /* 0x000fe200078e0000 */
[----:B0-----:R-:W-:-:S10]  /*1110*/  DMUL R18, R2, UR4 ;  /* 0x0000000402127c28 */ /* 0x001fd40008000000 */
[----:B------:R-:W0:Y:S02]  /*1120*/  F2F.F32.F64 R18, R18 ;  /* 0x0000001200127310 */ /* 0x000e240000301000 */
[----:B0-----:R-:W-:-:S07]  /*1130*/  FSEL R17, -R18, R18, !P0 ;  /* 0x0000001212117208 */ /* 0x001fce0004000100 */
.L_x_54:
[----:B------:R-:W-:Y:S05]  /*1140*/  BSYNC.RECONVERGENT B1 ;  /* 0x0000000000017941 */ /* 0x000fea0003800200 */
.L_x_53:
[----:B------:R-:W-:Y:S01]  /*1150*/  FADD R2, -R15, -RZ ;  /* 0x800000ff0f027221 */ /* 0x000fe20000000100 */
[----:B------:R0:W1:Y:S01]  /*1160*/  MUFU.RSQ R16, -R15 ;  /* 0x8000000f00107308 */ /* 0x0000620000001400 */
[----:B------:R-:W-:Y:S02]  /*1170*/  BSSY.RECONVERGENT B1, `(.L_x_56) ;  /* 0x000000d000017945 */ /* 0x000fe40003800200 */
[----:B------:R-:W-:-:S05]  /*1180*/  VIADD R0, R2, 0xf3000000 ;  /* 0xf300000002007836 */ /* 0x000fca0000000000 */
[----:B------:R-:W-:-:S13]  /*1190*/  ISETP.GT.U32.AND P0, PT, R0, 0x727fffff, PT ;  /* 0x727fffff0000780c */ /* 0x000fda0003f04070 */
[----:B01----:R-:W-:Y:S05]  /*11a0*/  @!P0 BRA `(.L_x_57) ;  /* 0x0000000000148947 */ /* 0x003fea0003800000 */
[----:B------:R-:W-:Y:S02]  /*11b0*/  MOV R0, R2 ;  /* 0x0000000200007202 */ /* 0x000fe40000000f00 */
[----:B------:R-:W-:-:S07]  /*11c0*/  MOV R2, 0x11e0 ;  /* 0x000011e000027802 */ /* 0x000fce0000000f00 */
[----:B------:R-:W-:Y:S05]  /*11d0*/  CALL.REL.NOINC `($__internal_2_$__cuda_sm20_sqrt_rn_f32_slowpath) ;  /* 0x0000000c00187944 */ /* 0x000fea0003c00000 */
[----:B------:R-:W-:Y:S01]  /*11e0*/  IMAD.MOV.U32 R3, RZ, RZ, R0 ;  /* 0x000000ffff037224 */ /* 0x000fe200078e0000 */
[----:B------:R-:W-:Y:S06]  /*11f0*/  BRA `(.L_x_58) ;  /* 0x0000000000107947 */ /* 0x000fec0003800000 */
.L_x_57:
[----:B------:R-:W-:Y:S01]  /*1200*/  FMUL.FTZ R0, R15, -R16 ;  /* 0x800000100f007220 */ /* 0x000fe20000410000 */
[----:B------:R-:W-:-:S03]  /*1210*/  FMUL.FTZ R2, R16, 0.5 ;  /* 0x3f00000010027820 */ /* 0x000fc60000410000 */
[----:B------:R-:W-:-:S04]  /*1220*/  FFMA R3, -R0, R0, -R15 ;  /* 0x0000000000037223 */ /* 0x000fc8000000090f */
[----:B------:R-:W-:-:S07]  /*1230*/  FFMA R3, R3, R2, R0 ;  /* 0x0000000203037223 */ /* 0x000fce0000000000 */
.L_x_58:
[----:B------:R-:W-:Y:S05]  /*1240*/  BSYNC.RECONVERGENT B1 ;  /* 0x0000000000017941 */ /* 0x000fea0003800200 */
.L_x_56:
[----:B------:R-:W-:Y:S02]  /*1250*/  HFMA2 R19, -RZ, RZ, 1.291015625, -0.052581787109375 ;  /* 0x3d2aaabbff137431 */ /* 0x000fe400000001ff */
[----:B------:R-:W-:Y:S02]  /*1260*/  IMAD.MOV.U32 R15, RZ, RZ, 0x37cbac00 ;  /* 0x37cbac00ff0f7424 */ /* 0x000fe400078e00ff */
[----:B------:R-:W-:Y:S01]  /*1270*/  FMUL R0, R17, R17 ;  /* 0x0000001111007220 */ /* 0x000fe20000400000 */
[C---:B------:R-:W-:Y:S01]  /*1280*/  LOP3.LUT R16, R20.reuse, 0x1, RZ, 0xc0, !PT ;  /* 0x0000000114107812 */ /* 0x040fe200078ec0ff */
[----:B------:R-:W-:Y:S01]  /*1290*/  BSSY.RECONVERGENT B1, `(.L_x_59) ;  /* 0x0000024000017945 */ /* 0x000fe20003800200 */
[----:B------:R-:W-:Y:S01]  /*12a0*/  LOP3.LUT P1, RZ, R20, 0x2, RZ, 0xc0, !PT ;  /* 0x0000000214ff7812 */ /* 0x000fe2000782c0ff */
[----:B------:R-:W-:Y:S01]  /*12b0*/  FFMA R2, R0, R15, -0.0013887860113754868507 ;  /* 0xbab607ed00027423 */ /* 0x000fe2000000000f */
[----:B------:R-:W-:Y:S01]  /*12c0*/  ISETP.NE.U32.AND P0, PT, R16, 0x1, PT ;  /* 0x000000011000780c */ /* 0x000fe20003f05070 */
[----:B------:R-:W-:-:S03]  /*12d0*/  IMAD.MOV.U32 R16, RZ, RZ, 0x3effffff ;  /* 0x3effffffff107424 */ /* 0x000fc600078e00ff */
[----:B------:R-:W-:Y:S02]  /*12e0*/  FSEL R15, R2, -0.00019574658654164522886, !P0 ;  /* 0xb94d4153020f7808 */ /* 0x000fe40004000000 */
[----:B------:R-:W-:Y:S02]  /*12f0*/  FSEL R19, R19, 0.0083327032625675201416, !P0 ;  /* 0x3c0885e413137808 */ /* 0x000fe40004000000 */
[----:B------:R-:W-:Y:S02]  /*1300*/  FSEL R17, R17, 1, P0 ;  /* 0x3f80000011117808 */ /* 0x000fe40000000000 */
[----:B------:R-:W-:Y:S01]  /*1310*/  FSEL R16, -R16, -0.16666662693023681641, !P0 ;  /* 0xbe2aaaa810107808 */ /* 0x000fe20004000100 */
[C---:B------:R-:W-:Y:S02]  /*1320*/  FFMA R15, R0.reuse, R15, R19 ;  /* 0x0000000f000f7223 */ /* 0x040fe40000000013 */
[C---:B------:R-:W-:Y:S02]  /*1330*/  FFMA R2, R0.reuse, R17, RZ ;  /* 0x0000001100027223 */ /* 0x040fe400000000ff */
[----:B------:R-:W-:Y:S01]  /*1340*/  FFMA R15, R0, R15, R16 ;  /* 0x0000000f000f7223 */ /* 0x000fe20000000010 */
[----:B------:R-:W-:Y:S01]  /*1350*/  FADD R0, R3, R3 ;  /* 0x0000000303007221 */ /* 0x000fe20000000000 */
[----:B------:R-:W0:Y:S02]  /*1360*/  MUFU.RCP R16, R9 ;  /* 0x0000000900107308 */ /* 0x000e240000001000 */
[----:B------:R-:W-:Y:S01]  /*1370*/  FFMA R2, R2, R15, R17 ;  /* 0x0000000f02027223 */ /* 0x000fe20000000011 */
[----:B------:R-:W-:-:S03]  /*1380*/  FFMA R0, R21, R0, R14 ;  /* 0x0000000015007223 */ /* 0x000fc6000000000e */
[----:B------:R-:W-:-:S04]  /*1390*/  @P1 FADD R2, RZ, -R2 ;  /* 0x80000002ff021221 */ /* 0x000fc80000000000 */
[C-C-:B------:R-:W-:Y:S01]  /*13a0*/  FFMA R15, R2.reuse, 1.732050776481628418, R21.reuse ;  /* 0x3fddb3d7020f7823 */ /* 0x140fe20000000015 */
[----:B------:R-:W-:-:S03]  /*13b0*/  FFMA R21, R2, -1.732050776481628418, R21 ;  /* 0xbfddb3d702157823 */ /* 0x000fc60000000015 */
[-CC-:B------:R-:W-:Y:S01]  /*13c0*/  FFMA R15, R15, -R3.reuse, R14.reuse ;  /* 0x800000030f0f7223 */ /* 0x180fe2000000000e */
[----:B------:R-:W-:Y:S01]  /*13d0*/  FFMA R21, R21, -R3, R14 ;  /* 0x8000000315157223 */ /* 0x000fe2000000000e */
[----:B0-----:R-:W-:-:S03]  /*13e0*/  FFMA R3, R16, -R9, 1 ;  /* 0x3f80000010037423 */ /* 0x001fc60000000809 */
[----:B------:R-:W-:Y:S01]  /*13f0*/  FSETP.GT.AND P0, PT, R15, R0, PT ;  /* 0x000000000f00720b */ /* 0x000fe20003f04000 */
[----:B------:R-:W-:-:S03]  /*1400*/  FFMA R3, R16, R3, R16 ;  /* 0x0000000310037223 */ /* 0x000fc60000000010 */
[----:B------:R-:W-:-:S04]  /*1410*/  FSEL R0, R15, R0, P0 ;  /* 0x000000000f007208 */ /* 0x000fc80000000000 */
[----:B------:R-:W-:-:S04]  /*1420*/  FSETP.GT.AND P0, PT, R21, R0, PT ;  /* 0x000000001500720b */ /* 0x000fc80003f04000 */
[----:B------:R-:W-:-:S05]  /*1430*/  FSEL R0, R21, R0, P0 ;  /* 0x0000000015007208 */ /* 0x000fca0000000000 */
[----:B------:R-:W-:-:S03]  /*1440*/  FFMA R2, R0, R3, RZ ;  /* 0x0000000300027223 */ /* 0x000fc600000000ff */
[----:B------:R-:W0:Y:S01]  /*1450*/  FCHK P0, R0, R9 ;  /* 0x0000000900007302 */ /* 0x000e220000000000 */
[----:B------:R-:W-:-:S04]  /*1460*/  FFMA R14, R2, -R9, R0 ;  /* 0x80000009020e7223 */ /* 0x000fc80000000000 */
[----:B------:R-:W-:Y:S01]  /*1470*/  FFMA R3, R3, R14, R2 ;  /* 0x0000000e03037223 */ /* 0x000fe20000000002 */
[----:B0-----:R-:W-:Y:S06]  /*1480*/  @!P0 BRA `(.L_x_60) ;  /* 0x0000000000108947 */ /* 0x001fec0003800000 */
[----:B------:R-:W-:Y:S01]  /*1490*/  IMAD.MOV.U32 R3, RZ, RZ, R9 ;  /* 0x000000ffff037224 */ /* 0x000fe200078e0009 */
[----:B------:R-:W-:-:S07]  /*14a0*/  MOV R2, 0x14c0 ;  /* 0x000014c000027802 */ /* 0x000fce0000000f00 */
[----:B------:R-:W-:Y:S05]  /*14b0*/  CALL.REL.NOINC `($__internal_3_$__cuda_sm3x_div_rn_noftz_f32_slowpath) ;  /* 0x0000000800b87944 */ /* 0x000fea0003c00000 */
[----:B------:R-:W-:-:S07]  /*14c0*/  MOV R3, R0 ;  /* 0x0000000000037202 */ /* 0x000fce0000000f00 */
.L_x_60:
[----:B------:R-:W-:Y:S05]  /*14d0*/  BSYNC.RECONVERGENT B1 ;  /* 0x0000000000017941 */ /* 0x000fea0003800200 */
.L_x_59:
[--C-:B------:R-:W-:Y:S01]  /*14e0*/  FADD R0, R8, -R3.reuse ;  /* 0x8000000308007221 */ /* 0x100fe20000000000 */
[----:B------:R-:W-:Y:S01]  /*14f0*/  FADD R10, R10, -R3 ;  /* 0x800000030a0a7221 */ /* 0x000fe20000000000 */
[----:B------:R-:W-:Y:S02]  /*1500*/  BSSY.RECONVERGENT B1, `(.L_x_61) ;  /* 0x0000017000017945 */ /* 0x000fe40003800200 */
[----:B------:R-:W-:Y:S01]  /*1510*/  FMUL R8, R13, R0 ;  /* 0x000000000d087220 */ /* 0x000fe20000400000 */
[----:B------:R-:W-:-:S03]  /*1520*/  FMUL R9, R11, R10 ;  /* 0x0000000a0b097220 */ /* 0x000fc60000400000 */
[-C--:B------:R-:W-:Y:S01]  /*1530*/  FFMA R8, R11, R11.reuse, -R8 ;  /* 0x0000000b0b087223 */ /* 0x080fe20000000808 */
[C---:B------:R-:W-:Y:S01]  /*1540*/  FMUL R11, R12.reuse, R11 ;  /* 0x0000000b0c0b7220 */ /* 0x040fe20000400000 */
[----:B------:R-:W-:Y:S02]  /*1550*/  FFMA R12, R12, R13, -R9 ;  /* 0x0000000d0c0c7223 */ /* 0x000fe40000000809 */
[----:B------:R-:W-:Y:S01]  /*1560*/  FMUL R9, R8, R8 ;  /* 0x0000000808097220 */ /* 0x000fe20000400000 */
[----:B------:R-:W-:-:S03]  /*1570*/  FFMA R10, R0, R10, -R11 ;  /* 0x0000000a000a7223 */ /* 0x000fc6000000080b */
[----:B------:R-:W-:-:S04]  /*1580*/  FFMA R9, R12, R12, R9 ;  /* 0x0000000c0c097223 */ /* 0x000fc80000000009 */
[----:B------:R-:W-:Y:S01]  /*1590*/  FFMA R11, R10, R10, R9 ;  /* 0x0000000a0a0b7223 */ /* 0x000fe20000000009 */
[----:B------:R-:W-:-:S03]  /*15a0*/  IMAD.MOV.U32 R9, RZ, RZ, R3 ;  /* 0x000000ffff097224 */ /* 0x000fc600078e0003 */
[----:B------:R-:W-:Y:S01]  /*15b0*/  VIADD R0, R11, 0xf3000000 ;  /* 0xf30000000b007836 */ /* 0x000fe20000000000 */
[----:B------:R0:W1:Y:S04]  /*15c0*/  MUFU.RSQ R2, R11 ;  /* 0x0000000b00027308 */ /* 0x0000680000001400 */
[----:B------:R-:W-:-:S13]  /*15d0*/  ISETP.GT.U32.AND P0, PT, R0, 0x727fffff, PT ;  /* 0x727fffff0000780c */ /* 0x000fda0003f04070 */
[----:B01----:R-:W-:Y:S05]  /*15e0*/  @!P0 BRA `(.L_x_62) ;  /* 0x0000000000108947 */ /* 0x003fea0003800000 */
[----:B------:R-:W-:Y:S02]  /*15f0*/  MOV R0, R11 ;  /* 0x0000000b00007202 */ /* 0x000fe40000000f00 */
[----:B------:R-:W-:-:S07]  /*1600*/  MOV R2, 0x1620 ;  /* 0x0000162000027802 */ /* 0x000fce0000000f00 */
[----:B------:R-:W-:Y:S05]  /*1610*/  CALL.REL.NOINC `($__internal_2_$__cuda_sm20_sqrt_rn_f32_slowpath) ;  /* 0x0000000800087944 */ /* 0x000fea0003c00000 */
[----:B------:R-:W-:Y:S05]  /*1620*/  BRA `(.L_x_63) ;  /* 0x0000000000107947 */ /* 0x000fea0003800000 */
.L_x_62:
[----:B------:R-:W-:Y:S01]  /*1630*/  FMUL.FTZ R0, R11, R2 ;  /* 0x000000020b007220 */ /* 0x000fe20000410000 */
[----:B------:R-:W-:-:S03]  /*1640*/  FMUL.FTZ R2, R2, 0.5 ;  /* 0x3f00000002027820 */ /* 0x000fc60000410000 */
[----:B------:R-:W-:-:S04]  /*1650*/  FFMA R3, -R0, R0, R11 ;  /* 0x0000000000037223 */ /* 0x000fc8000000010b */
[----:B------:R-:W-:-:S07]  /*1660*/  FFMA R0, R3, R2, R0 ;  /* 0x0000000203007223 */ /* 0x000fce0000000000 */
.L_x_63:
[----:B------:R-:W-:Y:S05]  /*1670*/  BSYNC.RECONVERGENT B1 ;  /* 0x0000000000017941 */ /* 0x000fea0003800200 */
.L_x_61:
[----:B------:R-:W-:Y:S01]  /*1680*/  VIADD R2, R0, 0x1800000 ;  /* 0x0180000000027836 */ /* 0x000fe20000000000 */
[----:B------:R-:W-:Y:S04]  /*1690*/  BSSY.RECONVERGENT B1, `(.L_x_64) ;  /* 0x000000c000017945 */ /* 0x000fe80003800200 */
[----:B------:R-:W-:-:S04]  /*16a0*/  LOP3.LUT R2, R2, 0x7f800000, RZ, 0xc0, !PT ;  /* 0x7f80000002027812 */ /* 0x000fc800078ec0ff */
[----:B------:R-:W-:-:S13]  /*16b0*/  ISETP.GT.U32.AND P0, PT, R2, 0x1ffffff, PT ;  /* 0x01ffffff0200780c */ /* 0x000fda0003f04070 */
[----:B------:R-:W-:Y:S05]  /*16c0*/  @P0 BRA `(.L_x_65) ;  /* 0x0000000000100947 */ /* 0x000fea0003800000 */
[----:B------:R-:W-:-:S07]  /*16d0*/  MOV R14, 0x16f0 ;  /* 0x000016f0000e7802 */ /* 0x000fce0000000f00 */
[----:B------:R-:W-:Y:S05]  /*16e0*/  CALL.REL.NOINC `($__internal_1_$__cuda_sm20_rcp_rn_f32_slowpath) ;  /* 0x0000000000fc7944 */ /* 0x000fea0003c00000 */
[----:B------:R-:W-:Y:S01]  /*16f0*/  IMAD.MOV.U32 R3, RZ, RZ, R0 ;  /* 0x000000ffff037224 */ /* 0x000fe200078e0000 */
[----:B------:R-:W-:Y:S06]  /*1700*/  BRA `(.L_x_66) ;  /* 0x0000000000107947 */ /* 0x000fec0003800000 */
.L_x_65:
[----:B------:R-:W0:Y:S02]  /*1710*/  MUFU.RCP R3, R0 ;  /* 0x0000000000037308 */ /* 0x000e240000001000 */
[----:B0-----:R-:W-:-:S04]  /*1720*/  FFMA R2, R3, R0, -1 ;  /* 0xbf80000003027423 */ /* 0x001fc80000000000 */
[----:B------:R-:W-:-:S04]  /*1730*/  FADD.FTZ R2, -R2, -RZ ;  /* 0x800000ff02027221 */ /* 0x000fc80000010100 */
[----:B------:R-:W-:-:S07]  /*1740*/  FFMA R3, R3, R2, R3 ;  /* 0x0000000203037223 */ /* 0x000fce0000000003 */
.L_x_66:
[----:B------:R-:W-:Y:S05]  /*1750*/  BSYNC.RECONVERGENT B1 ;  /* 0x0000000000017941 */ /* 0x000fea0003800200 */
.L_x_64:
[-C--:B------:R-:W-:Y:S01]  /*1760*/  FMUL R12, R12, R3.reuse ;  /* 0x000000030c0c7220 */ /* 0x080fe20000400000 */
[-C--:B------:R-:W-:Y:S01]  /*1770*/  FMUL R8, R8, R3.reuse ;  /* 0x0000000308087220 */ /* 0x080fe20000400000 */
[----:B------:R-:W-:-:S07]  /*1780*/  FMUL R10, R10, R3 ;  /* 0x000000030a0a7220 */ /* 0x000fce0000400000 */
.L_x_41:
[----:B0-----:R-:W-:Y:S05]  /*1790*/  BSYNC.RECONVERGENT B0 ;  /* 0x0000000000007941 */ /* 0x001fea0003800200 */
.L_x_40:
[----:B------:R-:W0:Y:S01]  /*17a0*/  S2UR UR5, SR_CgaCtaId ;  /* 0x00000000000579c3 */ /* 0x000e220000008800 */
[----:B------:R-:W-:Y:S01]  /*17b0*/  UMOV UR4, 0x400 ;  /* 0x0000040000047882 */ /* 0x000fe20000000000 */
[----:B------:R-:W-:-:S04]  /*17c0*/  SHF.L.U32 R3, R6, 0x2, RZ ;  /* 0x0000000206037819 */ /* 0x000fc800000006ff */
[C---:B------:R-:W-:Y:S01]  /*17d0*/  LOP3.LUT R2, R3.reuse, 0x7c, RZ, 0xc0, !PT ;  /* 0x0000007c03027812 */ /* 0x040fe200078ec0ff */
[C---:B------:R-:W-:Y:S01]  /*17e0*/  VIADD R16, R3.reuse, 0x10 ;  /* 0x0000001003107836 */ /* 0x040fe20000000000 */
[----:B------:R-:W-:Y:S02]  /*17f0*/  IADD3 R13, PT, PT, R3, 0x20, RZ ;  /* 0x00000020030d7810 */ /* 0x000fe40007ffe0ff */
[----:B------:R-:W-:Y:S02]  /*1800*/  LOP3.LUT R11, R2, 0x40, RZ, 0x3c, !PT ;  /* 0x00000040020b7812 */ /* 0x000fe400078e3cff */
[----:B------:R-:W-:Y:S02]  /*1810*/  LOP3.LUT R15, R13, 0x7c, RZ, 0xc0, !PT ;  /* 0x0000007c0d0f7812 */ /* 0x000fe400078ec0ff */
[----:B------:R-:W-:Y:S01]  /*1820*/  LOP3.LUT R19, R16, 0x7c, RZ, 0xc0, !PT ;  /* 0x0000007c10137812 */ /* 0x000fe200078ec0ff */
[----:B0-----:R-:W-:-:S06]  /*1830*/  ULEA UR4, UR5, UR4, 0x18 ;  /* 0x0000000405047291 */ /* 0x001fcc000f8ec0ff */
[----:B------:R-:W-:-:S04]  /*1840*/  LEA R0, R7, UR4, 0x7 ;  /* 0x0000000407007c11 */ /* 0x000fc8000f8e38ff */
[C---:B------:R-:W-:Y:S01]  /*1850*/  IADD3 R19, PT, PT, R0.reuse, R19, RZ ;  /* 0x0000001300137210 */ /* 0x040fe20007ffe0ff */
[C---:B------:R-:W-:Y:S02]  /*1860*/  IMAD.IADD R2, R0.reuse, 0x1, R3 ;  /* 0x0000000100027824 */ /* 0x040fe400078e0203 */
[C---:B------:R-:W-:Y:S02]  /*1870*/  IMAD.IADD R11, R0.reuse, 0x1, R11 ;  /* 0x00000001000b7824 */ /* 0x040fe400078e020b */
[----:B------:R-:W-:Y:S01]  /*1880*/  IMAD.IADD R15, R0, 0x1, R15 ;  /* 0x00000001000f7824 */ /* 0x000fe200078e020f */
[----:B------:R-:W-:Y:S04]  /*1890*/  STS [R2], R9 ;  /* 0x0000000902007388 */ /* 0x000fe80000000800 */
[----:B------:R0:W1:Y:S02]  /*18a0*/  LDS R14, [R11] ;  /* 0x000000000b0e7984 */ /* 0x0000640000000800 */
[C---:B0-----:R-:W-:Y:S01]  /*18b0*/  VIADD R11, R3.reuse, 0x8 ;  /* 0x00000008030b7836 */ /* 0x041fe20000000000 */
[----:B------:R-:W-:-:S04]  /*18c0*/  IADD3 R3, PT, PT, R3, 0x4, RZ ;  /* 0x0000000403037810 */ /* 0x000fc80007ffe0ff */
[----:B------:R-:W-:-:S05]  /*18d0*/  LOP3.LUT R21, R11, 0x7c, RZ, 0xc0, !PT ;  /* 0x0000007c0b157812 */ /* 0x000fca00078ec0ff */
[----:B------:R-:W-:Y:S01]  /*18e0*/  IMAD.IADD R21, R0, 0x1, R21 ;  /* 0x0000000100157824 */ /* 0x000fe200078e0215 */
[----:B-1----:R-:W-:-:S05]  /*18f0*/  FMNMX R13, R14, R9, !PT ;  /* 0x000000090e0d7209 */ /* 0x002fca0007800000 */
[----:B------:R-:W-:Y:S04]  /*1900*/  STS [R2], R13 ;  /* 0x0000000d02007388 */ /* 0x000fe80000000800 */
[----:B------:R-:W0:Y:S02]  /*1910*/  LDS R14, [R15] ;  /* 0x000000000f0e7984 */ /* 0x000e240000000800 */
[----:B0-----:R-:W-:Y:S02]  /*1920*/  FMNMX R17, R13, R14, !PT ;  /* 0x0000000e0d117209 */ /* 0x001fe40007800000 */
[----:B------:R-:W-:-:S03]  /*1930*/  LOP3.LUT R13, R3, 0x7c, RZ, 0xc0, !PT ;  /* 0x0000007c030d7812 */ /* 0x000fc600078ec0ff */
[----:B------:R-:W-:Y:S02]  /*1940*/  STS [R2], R17 ;  /* 0x0000001102007388 */ /* 0x000fe40000000800 */
[----:B------:R-:W-:Y:S02]  /*1950*/  IMAD.IADD R13, R0, 0x1, R13 ;  /* 0x00000001000d7824 */ /* 0x000fe400078e020d */
[----:B------:R-:W0:Y:S02]  /*1960*/  LDS R14, [R19] ;  /* 0x00000000130e7984 */ /* 0x000e240000000800 */
[----:B0-----:R-:W-:-:S05]  /*1970*/  FMNMX R11, R17, R14, !PT ;  /* 0x0000000e110b7209 */ /* 0x001fca0007800000 */
[----:B------:R-:W-:Y:S04]  /*1980*/  STS [R2], R11 ;  /* 0x0000000b02007388 */ /* 0x000fe80000000800 */
[----:B------:R-:W0:Y:S02]  /*1990*/  LDS R14, [R21] ;  /* 0x00000000150e7984 */ /* 0x000e240000000800 */
[----:B0-----:R-:W-:-:S05]  /*19a0*/  FMNMX R3, R11, R14, !PT ;  /* 0x0000000e0b037209 */ /* 0x001fca0007800000 */
[----:B------:R-:W-:Y:S04]  /*19b0*/  STS [R2], R3 ;  /* 0x0000000302007388 */ /* 0x000fe80000000800 */
[----:B------:R-:W0:Y:S02]  /*19c0*/  LDS R0, [R13] ;  /* 0x000000000d007984 */ /* 0x000e240000000800 */
[----:B0-----:R-:W-:-:S04]  /*19d0*/  FMNMX R0, R3, R0, !PT ;  /* 0x0000000003007209 */ /* 0x001fc80007800000 */
[----:B------:R-:W-:-:S13]  /*19e0*/  FSETP.NEU.AND P0, PT, R0, R9, PT ;  /* 0x000000090000720b */ /* 0x000fda0003f0d000 */
[----:B------:R-:W-:Y:S05]  /*19f0*/  @P0 EXIT ;  /* 0x000000000000094d */ /* 0x000fea0003800000 */
[----:B------:R-:W2:Y:S01]  /*1a00*/  LDG.E R11, desc[UR6][R4.64+0x8] ;  /* 0x00000806040b7981 */ /* 0x000ea2000c1e1900 */
[----:B------:R-:W0:Y:S03]  /*1a10*/  LDC.64 R2, c[0x0][0x380] ;  /* 0x0000e000ff027b82 */ /* 0x000e260000000a00 */
[----:B------:R-:W3:Y:S04]  /*1a20*/  LDG.E R9, desc[UR6][R4.64+0x4] ;  /* 0x0000040604097981 */ /* 0x000ee8000c1e1900 */
[----:B------:R-:W4:Y:S01]  /*1a30*/  LDG.E R13, desc[UR6][R4.64+0xc] ;  /* 0x00000c06040d7981 */ /* 0x000f22000c1e1900 */
[----:B0-----:R-:W-:-:S05]  /*1a40*/  IMAD.WIDE.U32 R2, R7, 0x14, R2 ;  /* 0x0000001407027825 */ /* 0x001fca00078e0002 */
[----:B------:R-:W-:Y:S04]  /*1a50*/  STG.E desc[UR6][R2.64], R6 ;  /* 0x0000000602007986 */ /* 0x000fe8000c101906 */
[----:B------:R-:W-:Y:S04]  /*1a60*/  STG.E desc[UR6][R2.64+0x8], R12 ;  /* 0x0000080c02007986 */ /* 0x000fe8000c101906 */
[----:B------:R-:W-:Y:S04]  /*1a70*/  STG.E desc[UR6][R2.64+0xc], R8 ;  /* 0x00000c0802007986 */ /* 0x000fe8000c101906 */
[----:B------:R-:W-:Y:S01]  /*1a80*/  STG.E desc[UR6][R2.64+0x10], R10 ;  /* 0x0000100a02007986 */ /* 0x000fe2000c101906 */
[----:B--2---:R-:W-:-:S04]  /*1a90*/  FMUL R11, R8, R11 ;  /* 0x0000000b080b7220 */ /* 0x004fc80000400000 */
[----:B---3--:R-:W-:-:S04]  /*1aa0*/  FFMA R9, R12, R9, R11 ;  /* 0x000000090c097223 */ /* 0x008fc8000000000b */
[----:B----4-:R-:W-:-:S05]  /*1ab0*/  FFMA R9, R10, R13, R9 ;  /* 0x0000000d0a097223 */ /* 0x010fca0000000009 */
[----:B------:R-:W-:Y:S01]  /*1ac0*/  STG.E desc[UR6][R2.64+0x4], R9 ;  /* 0x0000040902007986 */ /* 0x000fe2000c101906 */
[----:B------:R-:W-:Y:S05]  /*1ad0*/  EXIT ;  /* 0x000000000000794d */ /* 0x000fea0003800000 */
        .weak           $__internal_1_$__cuda_sm20_rcp_rn_f32_slowpath
        .type           $__internal_1_$__cuda_sm20_rcp_rn_f32_slowpath,@function
        .size           $__internal_1_$__cuda_sm20_rcp_rn_f32_slowpath,($__internal_2_$__cuda_sm20_sqrt_rn_f32_slowpath - $__internal_1_$__cuda_sm20_rcp_rn_f32_slowpath)
$__internal_1_$__cuda_sm20_rcp_rn_f32_slowpath:
[----:B------:R-:W-:Y:S01]  /*1ae0*/  IMAD.SHL.U32 R2, R0, 0x2, RZ ;  /* 0x0000000200027824 */ /* 0x000fe200078e00ff */
[----:B------:R-:W-:Y:S04]  /*1af0*/  BSSY.RECONVERGENT B2, `(.L_x_67) ;  /* 0x0000030000027945 */ /* 0x000fe80003800200 */
[----:B------:R-:W-:-:S04]  /*1b00*/  SHF.R.U32.HI R2, RZ, 0x18, R2 ;  /* 0x00000018ff027819 */ /* 0x000fc80000011602 */
[----:B------:R-:W-:-:S13]  /*1b10*/  ISETP.NE.U32.AND P0, PT, R2, RZ, PT ;  /* 0x000000ff0200720c */ /* 0x000fda0003f05070 */
[----:B------:R-:W-:Y:S05]  /*1b20*/  @P0 BRA `(.L_x_68) ;  /* 0x0000000000280947 */ /* 0x000fea0003800000 */
[----:B------:R-:W-:-:S04]  /*1b30*/  SHF.L.U32 R2, R0, 0x1, RZ ;  /* 0x0000000100027819 */ /* 0x000fc800000006ff */
        /* <DEDUP_REMOVED lines=9> */
.L_x_68:
[----:B------:R-:W-:-:S05]  /*1bd0*/  VIADD R17, R2, 0xffffff03 ;  /* 0xffffff0302117836 */ /* 0x000fca0000000000 */
[----:B------:R-:W-:-:S13]  /*1be0*/  ISETP.GT.U32.AND P0, PT, R17, 0x1, PT ;  /* 0x000000011100780c */ /* 0x000fda0003f04070 */
[----:B------:R-:W-:Y:S05]  /*1bf0*/  @P0 BRA `(.L_x_70) ;  /* 0x0000000000780947 */ /* 0x000fea0003800000 */
[----:B------:R-:W-:Y:S01]  /*1c00*/  LOP3.LUT R3, R0, 0x7fffff, RZ, 0xc0, !PT ;  /* 0x007fffff00037812 */ /* 0x000fe200078ec0ff */
[----:B------:R-:W-:Y:S01]  /*1c10*/  IMAD.MOV.U32 R18, RZ, RZ, 0x3 ;  /* 0x00000003ff127424 */ /* 0x000fe200078e00ff */
[----:B------:R-:W-:Y:S02]  /*1c20*/  IADD3 R2, PT, PT, R2, -0xfc, RZ ;  /* 0xffffff0402027810 */ /* 0x000fe40007ffe0ff */
        /* <DEDUP_REMOVED lines=11> */
[----:B------:R-:W-:Y:S02]  /*1ce0*/  LOP3.LUT R18, R18, R11, RZ, 0xc0, !PT ;  /* 0x0000000b12127212 */ /* 0x000fe400078ec0ff */
[----:B------:R-:W-:-:S02]  /*1cf0*/  IADD3 R16, PT, PT, -R13, RZ, RZ ;  /* 0x000000ff0d107210 */ /* 0x000fc40007ffe1ff */
[-C--:B------:R-:W-:Y:S02]  /*1d00*/  SHF.R.U32.HI R18, RZ, R17.reuse, R18 ;  /* 0x00000011ff127219 */ /* 0x080fe40000011612 */
[----:B------:R-:W-:Y:S02]  /*1d10*/  LOP3.LUT P1, RZ, R16, R17, R11, 0xf8, !PT ;  /* 0x0000001110ff7212 */ /* 0x000fe4000782f80b */
[C---:B------:R-:W-:Y:S02]  /*1d20*/  LOP3.LUT P0, RZ, R18.reuse, 0x1, RZ, 0xc0, !PT ;  /* 0x0000000112ff7812 */ /* 0x040fe4000780c0ff */
[----:B------:R-:W-:-:S04]  /*1d30*/  LOP3.LUT P2, RZ, R18, 0x2, RZ, 0xc0, !PT ;  /* 0x0000000212ff7812 */ /* 0x000fc8000784c0ff */
[----:B------:R-:W-:Y:S02]  /*1d40*/  PLOP3.LUT P0, PT, P0, P1, P2, 0xe0, 0x0 ;  /* 0x000000000000781c */ /* 0x000fe40000703c20 */
[----:B------:R-:W-:Y:S02]  /*1d50*/  LOP3.LUT P1, RZ, R0, 0x7fffff, RZ, 0xc0, !PT ;  /* 0x007fffff00ff7812 */ /* 0x000fe4000782c0ff */
[----:B------:R-:W-:-:S05]  /*1d60*/  SEL R3, RZ, 0x1, !P0 ;  /* 0x00000001ff037807 */ /* 0x000fca0004000000 */
[----:B------:R-:W-:-:S05]  /*1d70*/  IMAD.MOV R3, RZ, RZ, -R3 ;  /* 0x000000ffff037224 */ /* 0x000fca00078e0a03 */
[----:B------:R-:W-:Y:S02]  /*1d80*/  ISETP.GE.AND P0, PT, R3, RZ, PT ;  /* 0x000000ff0300720c */ /* 0x000fe40003f06270 */
[----:B------:R-:W-:-:S11]  /*1d90*/  SHF.R.U32.HI R3, RZ, R2, R11 ;  /* 0x00000002ff037219 */ /* 0x000fd6000001160b */
[----:B------:R-:W-:-:S05]  /*1da0*/  @!P0 VIADD R3, R3, 0x1 ;  /* 0x0000000103038836 */ /* 0x000fca0000000000 */
[----:B------:R-:W-:-:S04]  /*1db0*/  @!P1 SHF.L.U32 R3, R3, 0x1, RZ ;  /* 0x0000000103039819 */ /* 0x000fc800000006ff */
[----:B------:R-:W-:Y:S01]  /*1dc0*/  LOP3.LUT R3, R3, 0x80000000, R0, 0xf8, !PT ;  /* 0x8000000003037812 */ /* 0x000fe200078ef800 */
[----:B------:R-:W-:Y:S06]  /*1dd0*/  BRA `(.L_x_69) ;  /* 0x0000000000047947 */ /* 0x000fec0003800000 */
.L_x_70:
[----:B------:R0:W1:Y:S02]  /*1de0*/  MUFU.RCP R3, R0 ;  /* 0x0000000000037308 */ /* 0x0000640000001000 */
.L_x_69:
[----:B------:R-:W-:Y:S05]  /*1df0*/  BSYNC.RECONVERGENT B2 ;  /* 0x0000000000027941 */ /* 0x000fea0003800200 */
.L_x_67:
[----:B01----:R-:W-:Y:S01]  /*1e00*/  IMAD.MOV.U32 R0, RZ, RZ, R3 ;  /* 0x000000ffff007224 */ /* 0x003fe200078e0003 */
[----:B------:R-:W-:Y:S01]  /*1e10*/  MOV R2, R14 ;  /* 0x0000000e00027202 */ /* 0x000fe20000000f00 */
[----:B------:R-:W-:-:S04]  /*1e20*/  IMAD.MOV.U32 R3, RZ, RZ, 0x0 ;  /* 0x00000000ff037424 */ /* 0x000fc800078e00ff */
[----:B------:R-:W-:Y:S05]  /*1e30*/  RET.REL.NODEC R2 `(_Z12GMMFindSplitP10GMMSplit_tiPfi) ;  /* 0xffffffe002707950 */ /* 0x000fea0003c3ffff */
        .weak           $__internal_2_$__cuda_sm20_sqrt_rn_f32_slowpath
        .type           $__internal_2_$__cuda_sm20_sqrt_rn_f32_slowpath,@function
        .size           $__internal_2_$__cuda_sm20_sqrt_rn_f32_slowpath,($__internal_3_$__cuda_sm3x_div_rn_noftz_f32_slowpath - $__internal_2_$__cuda_sm20_sqrt_rn_f32_slowpath)
$__internal_2_$__cuda_sm20_sqrt_rn_f32_slowpath:
[----:B------:R-:W-:-:S13]  /*1e40*/  LOP3.LUT P0, RZ, R0, 0x7fffffff, RZ, 0xc0, !PT ;  /* 0x7fffffff00ff7812 */ /* 0x000fda000780c0ff */
[----:B------:R-:W-:Y:S01]  /*1e50*/  @!P0 MOV R3, R0 ;  /* 0x0000000000038202 */ /* 0x000fe20000000f00 */
[----:B------:R-:W-:Y:S06]  /*1e60*/  @!P0 BRA `(.L_x_71) ;  /* 0x0000000000408947 */ /* 0x000fec0003800000 */
[----:B------:R-:W-:-:S13]  /*1e70*/  FSETP.GEU.FTZ.AND P0, PT, R0, RZ, PT ;  /* 0x000000ff0000720b */ /* 0x000fda0003f1e000 */
[----:B------:R-:W-:Y:S01]  /*1e80*/  @!P0 IMAD.MOV.U32 R3, RZ, RZ, 0x7fffffff ;  /* 0x7fffffffff038424 */ /* 0x000fe200078e00ff */
[----:B------:R-:W-:Y:S06]  /*1e90*/  @!P0 BRA `(.L_x_71) ;  /* 0x0000000000348947 */ /* 0x000fec0003800000 */
[----:B------:R-:W-:-:S13]  /*1ea0*/  FSETP.GTU.FTZ.AND P0, PT, |R0|, +INF , PT ;  /* 0x7f8000000000780b */ /* 0x000fda0003f1c200 */
[----:B------:R-:W-:Y:S01]  /*1eb0*/  @P0 FADD.FTZ R3, R0, 1 ;  /* 0x3f80000000030421 */ /* 0x000fe20000010000 */
[----:B------:R-:W-:Y:S06]  /*1ec0*/  @P0 BRA `(.L_x_71) ;  /* 0x0000000000280947 */ /* 0x000fec0003800000 */
[----:B------:R-:W-:-:S13]  /*1ed0*/  FSETP.NEU.FTZ.AND P0, PT, |R0|, +INF , PT ;  /* 0x7f8000000000780b */ /* 0x000fda0003f1d200 */
[----:B------:R-:W-:-:S04]  /*1ee0*/  @P0 FFMA R18, R0, 1.84467440737095516160e+19, RZ ;  /* 0x5f80000000120823 */ /* 0x000fc800000000ff */
[----:B------:R-:W0:Y:S02]  /*1ef0*/  @P0 MUFU.RSQ R3, R18 ;  /* 0x0000001200030308 */ /* 0x000e240000001400 */
[----:B0-----:R-:W-:Y:S01]  /*1f00*/  @P0 FMUL.FTZ R19, R18, R3 ;  /* 0x0000000312130220 */ /* 0x001fe20000410000 */
[----:B------:R-:W-:Y:S01]  /*1f10*/  @P0 FMUL.FTZ R23, R3, 0.5 ;  /* 0x3f00000003170820 */ /* 0x000fe20000410000 */
[----:B------:R-:W-:Y:S02]  /*1f20*/  @!P0 MOV R3, R0 ;  /* 0x0000000000038202 */ /* 0x000fe40000000f00 */
[----:B------:R-:W-:-:S04]  /*1f30*/  @P0 FADD.FTZ R22, -R19, -RZ ;  /* 0x800000ff13160221 */ /* 0x000fc80000010100 */
[----:B------:R-:W-:-:S04]  /*1f40*/  @P0 FFMA R22, R19, R22, R18 ;  /* 0x0000001613160223 */ /* 0x000fc80000000012 */
[----:B------:R-:W-:-:S04]  /*1f50*/  @P0 FFMA R22, R22, R23, R19 ;  /* 0x0000001716160223 */ /* 0x000fc80000000013 */
[----:B------:R-:W-:-:S07]  /*1f60*/  @P0 FMUL.FTZ R3, R22, 2.3283064365386962891e-10 ;  /* 0x2f80000016030820 */ /* 0x000fce0000410000 */
.L_x_71:
[----:B------:R-:W-:Y:S02]  /*1f70*/  IMAD.MOV.U32 R0, RZ, RZ, R3 ;  /* 0x000000ffff007224 */ /* 0x000fe400078e0003 */
[----:B------:R-:W-:-:S04]  /*1f80*/  HFMA2 R3, -RZ, RZ, 0, 0 ;  /* 0x00000000ff037431 */ /* 0x000fc800000001ff */
[----:B------:R-:W-:Y:S05]  /*1f90*/  RET.REL.NODEC R2 `(_Z12GMMFindSplitP10GMMSplit_tiPfi) ;  /* 0xffffffe002187950 */ /* 0x000fea0003c3ffff */
        .weak           $__internal_3_$__cuda_sm3x_div_rn_noftz_f32_slowpath
        .type           $__internal_3_$__cuda_sm3x_div_rn_noftz_f32_slowpath,@function
        .size           $__internal_3_$__cuda_sm3x_div_rn_noftz_f32_slowpath,(.L_x_291 - $__internal_3_$__cuda_sm3x_div_rn_noftz_f32_slowpath)
$__internal_3_$__cuda_sm3x_div_rn_noftz_f32_slowpath:
[----:B------:R-:W-:Y:S01]  /*1fa0*/  SHF.R.U32.HI R18, RZ, 0x17, R3 ;  /* 0x00000017ff127819 */ /* 0x000fe20000011603 */
[----:B------:R-:W-:Y:S01]  /*1fb0*/  BSSY.RECONVERGENT B2, `(.L_x_72) ;  /* 0x0000062000027945 */ /* 0x000fe20003800200 */
[----:B------:R-:W-:Y:S02]  /*1fc0*/  SHF.R.U32.HI R20, RZ, 0x17, R0 ;  /* 0x00000017ff147819 */ /* 0x000fe40000011600 */
[----:B------:R-:W-:Y:S02]  /*1fd0*/  LOP3.LUT R18, R18, 0xff, RZ, 0xc0, !PT ;  /* 0x000000ff12127812 */ /* 0x000fe400078ec0ff */
[----:B------:R-:W-:-:S03]  /*1fe0*/  LOP3.LUT R25, R20, 0xff, RZ, 0xc0, !PT ;  /* 0x000000ff14197812 */ /* 0x000fc600078ec0ff */
[----:B------:R-:W-:Y:S01]  /*1ff0*/  VIADD R22, R18, 0xffffffff ;  /* 0xffffffff12167836 */ /* 0x000fe20000000000 */
[----:B------:R-:W-:-:S04]  /*2000*/  IADD3 R21, PT, PT, R25, -0x1, RZ ;  /* 0xffffffff19157810 */ /* 0x000fc80007ffe0ff */
[----:B------:R-:W-:-:S04]  /*2010*/  ISETP.GT.U32.AND P0, PT, R22, 0xfd, PT ;  /* 0x000000fd1600780c */ /* 0x000fc80003f04070 */
[----:B------:R-:W-:-:S13]  /*2020*/  ISETP.GT.U32.OR P0, PT, R21, 0xfd, P0 ;  /* 0x000000fd1500780c */ /* 0x000fda0000704470 */
[----:B------:R-:W-:Y:S01]  /*2030*/  @!P0 IMAD.MOV.U32 R20, RZ, RZ, RZ ;  /* 0x000000ffff148224 */ /* 0x000fe200078e00ff */
[----:B------:R-:W-:Y:S06]  /*2040*/  @!P0 BRA `(.L_x_73) ;  /* 0x00000000005c8947 */ /* 0x000fec0003800000 */
[----:B------:R-:W-:Y:S02]  /*2050*/  FSETP.GTU.FTZ.AND P0, PT, |R0|, +INF , PT ;  /* 0x7f8000000000780b */ /* 0x000fe40003f1c200 */
[----:B------:R-:W-:-:S04]  /*2060*/  FSETP.GTU.FTZ.AND P1, PT, |R3|, +INF , PT ;  /* 0x7f8000000300780b */ /* 0x000fc80003f3c200 */
[----:B------:R-:W-:-:S13]  /*2070*/  PLOP3.LUT P0, PT, P0, P1, PT, 0xf8, 0x8f ;  /* 0x00000000008f781c */ /* 0x000fda0000703f70 */
[----:B------:R-:W-:Y:S05]  /*2080*/  @P0 BRA `(.L_x_74) ;  /* 0x00000004004c0947 */ /* 0x000fea0003800000 */
[----:B------:R-:W-:-:S13]  /*2090*/  LOP3.LUT P0, RZ, R3, 0x7fffffff, R0, 0xc8, !PT ;  /* 0x7fffffff03ff7812 */ /* 0x000fda000780c800 */
[----:B------:R-:W-:Y:S05]  /*20a0*/  @!P0 BRA `(.L_x_75) ;  /* 0x00000004003c8947 */ /* 0x000fea0003800000 */
[C---:B------:R-:W-:Y:S02]  /*20b0*/  FSETP.NEU.FTZ.AND P3, PT, |R0|.reuse, +INF , PT ;  /* 0x7f8000000000780b */ /* 0x040fe40003f7d200 */
[----:B------:R-:W-:Y:S02]  /*20c0*/  FSETP.NEU.FTZ.AND P1, PT, |R3|, +INF , PT ;  /* 0x7f8000000300780b */ /* 0x000fe40003f3d200 */
[----:B------:R-:W-:-:S11]  /*20d0*/  FSETP.NEU.FTZ.AND P0, PT, |R0|, +INF , PT ;  /* 0x7f8000000000780b */ /* 0x000fd60003f1d200 */
[----:B------:R-:W-:Y:S05]  /*20e0*/  @!P1 BRA !P3, `(.L_x_75) ;  /* 0x00000004002c9947 */ /* 0x000fea0005800000 */
[----:B------:R-:W-:-:S04]  /*20f0*/  LOP3.LUT P3, RZ, R0, 0x7fffffff, RZ, 0xc0, !PT ;  /* 0x7fffffff00ff7812 */ /* 0x000fc8000786c0ff */
[----:B------:R-:W-:-:S13]  /*2100*/  PLOP3.LUT P1, PT, P1, P3, PT, 0x2f, 0xf2 ;  /* 0x0000000000f2781c */ /* 0x000fda0000f26577 */
[----:B------:R-:W-:Y:S05]  /*2110*/  @P1 BRA `(.L_x_76) ;  /* 0x0000000400181947 */ /* 0x000fea0003800000 */
[----:B------:R-:W-:-:S04]  /*2120*/  LOP3.LUT P1, RZ, R3, 0x7fffffff, RZ, 0xc0, !PT ;  /* 0x7fffffff03ff7812 */ /* 0x000fc8000782c0ff */
[----:B------:R-:W-:-:S13]  /*2130*/  PLOP3.LUT P0, PT, P0, P1, PT, 0x2f, 0xf2 ;  /* 0x0000000000f2781c */ /* 0x000fda0000702577 */
[----:B------:R-:W-:Y:S05]  /*2140*/  @P0 BRA `(.L_x_77) ;  /* 0x0000000400000947 */ /* 0x000fea0003800000 */
[----:B------:R-:W-:Y:S02]  /*2150*/  ISETP.GE.AND P0, PT, R21, RZ, PT ;  /* 0x000000ff1500720c */ /* 0x000fe40003f06270 */
[----:B------:R-:W-:-:S11]  /*2160*/  ISETP.GE.AND P1, PT, R22, RZ, PT ;  /* 0x000000ff1600720c */ /* 0x000fd60003f26270 */
[----:B------:R-:W-:Y:S01]  /*2170*/  @P0 MOV R20, RZ ;  /* 0x000000ff00140202 */ /* 0x000fe20000000f00 */
[----:B------:R-:W-:Y:S02]  /*2180*/  @!P0 IMAD.MOV.U32 R20, RZ, RZ, -0x40 ;  /* 0xffffffc0ff148424 */ /* 0x000fe400078e00ff */
[----:B------:R-:W-:Y:S01]  /*2190*/  @!P0 FFMA R0, R0, 1.84467440737095516160e+19, RZ ;  /* 0x5f80000000008823 */ /* 0x000fe200000000ff */
[----:B------:R-:W-:Y:S02]  /*21a0*/  @!P1 FFMA R3, R3, 1.84467440737095516160e+19, RZ ;  /* 0x5f80000003039823 */ /* 0x000fe400000000ff */
[----:B------:R-:W-:-:S07]  /*21b0*/  @!P1 IADD3 R20, PT, PT, R20, 0x40, RZ ;  /* 0x0000004014149810 */ /* 0x000fce0007ffe0ff */
.L_x_73:
[----:B------:R-:W-:Y:S01]  /*21c0*/  LEA R22, R18, 0xc0800000, 0x17 ;  /* 0xc080000012167811 */ /* 0x000fe200078eb8ff */
[----:B------:R-:W-:Y:S04]  /*21d0*/  BSSY.RECONVERGENT B3, `(.L_x_78) ;  /* 0x0000036000037945 */ /* 0x000fe80003800200 */
[----:B------:R-:W-:Y:S01]  /*21e0*/  IMAD.IADD R24, R3, 0x1, -R22 ;  /* 0x0000000103187824 */ /* 0x000fe200078e0a16 */
[----:B------:R-:W-:-:S03]  /*21f0*/  IADD3 R3, PT, PT, R25, -0x7f, RZ ;  /* 0xffffff8119037810 */ /* 0x000fc60007ffe0ff */
[----:B------:R-:W0:Y:S01]  /*2200*/  MUFU.RCP R21, R24 ;  /* 0x0000001800157308 */ /* 0x000e220000001000 */
[----:B------:R-:W-:Y:S01]  /*2210*/  FADD.FTZ R23, -R24, -RZ ;  /* 0x800000ff18177221 */ /* 0x000fe20000010100 */
[----:B------:R-:W-:-:S03]  /*2220*/  IMAD R0, R3, -0x800000, R0 ;  /* 0xff80000003007824 */ /* 0x000fc600078e0200 */
[----:B0-----:R-:W-:-:S04]  /*2230*/  FFMA R22, R21, R23, 1 ;  /* 0x3f80000015167423 */ /* 0x001fc80000000017 */
[----:B------:R-:W-:-:S04]  /*2240*/  FFMA R21, R21, R22, R21 ;  /* 0x0000001615157223 */ /* 0x000fc80000000015 */
[----:B------:R-:W-:-:S04]  /*2250*/  FFMA R22, R0, R21, RZ ;  /* 0x0000001500167223 */ /* 0x000fc800000000ff */
[----:B------:R-:W-:-:S04]  /*2260*/  FFMA R25, R23, R22, R0 ;  /* 0x0000001617197223 */ /* 0x000fc80000000000 */
[----:B------:R-:W-:Y:S01]  /*2270*/  FFMA R22, R21, R25, R22 ;  /* 0x0000001915167223 */ /* 0x000fe20000000016 */
[----:B------:R-:W-:-:S03]  /*2280*/  IADD3 R25, PT, PT, R3, 0x7f, -R18 ;  /* 0x0000007f03197810 */ /* 0x000fc60007ffe812 */
[----:B------:R-:W-:Y:S02]  /*2290*/  FFMA R23, R23, R22, R0 ;  /* 0x0000001617177223 */ /* 0x000fe40000000000 */
[----:B------:R-:W-:Y:S02]  /*22a0*/  IMAD.IADD R25, R25, 0x1, R20 ;  /* 0x0000000119197824 */ /* 0x000fe400078e0214 */
[----:B------:R-:W-:-:S05]  /*22b0*/  FFMA R0, R21, R23, R22 ;  /* 0x0000001715007223 */ /* 0x000fca0000000016 */
[----:B------:R-:W-:-:S04]  /*22c0*/  SHF.R.U32.HI R3, RZ, 0x17, R0 ;  /* 0x00000017ff037819 */ /* 0x000fc80000011600 */
[----:B------:R-:W-:-:S04]  /*22d0*/  LOP3.LUT R3, R3, 0xff, RZ, 0xc0, !PT ;  /* 0x000000ff03037812 */ /* 0x000fc800078ec0ff */
[----:B------:R-:W-:-:S05]  /*22e0*/  IADD3 R20, PT, PT, R3, R25, RZ ;  /* 0x0000001903147210 */ /* 0x000fca0007ffe0ff */
[----:B------:R-:W-:-:S05]  /*22f0*/  VIADD R3, R20, 0xffffffff ;  /* 0xffffffff14037836 */ /* 0x000fca0000000000 */
[----:B------:R-:W-:-:S13]  /*2300*/  ISETP.GE.U32.AND P0, PT, R3, 0xfe, PT ;  /* 0x000000fe0300780c */ /* 0x000fda0003f06070 */
[----:B------:R-:W-:Y:S05]  /*2310*/  @!P0 BRA `(.L_x_79) ;  /* 0x0000000000808947 */ /* 0x000fea0003800000 */
[----:B------:R-:W-:-:S13]  /*2320*/  ISETP.GT.AND P0, PT, R20, 0xfe, PT ;  /* 0x000000fe1400780c */ /* 0x000fda0003f04270 */
[----:B------:R-:W-:Y:S05]  /*2330*/  @P0 BRA `(.L_x_80) ;  /* 0x00000000006c0947 */ /* 0x000fea0003800000 */
[----:B------:R-:W-:-:S13]  /*2340*/  ISETP.GE.AND P0, PT, R20, 0x1, PT ;  /* 0x000000011400780c */ /* 0x000fda0003f06270 */
[----:B------:R-:W-:Y:S05]  /*2350*/  @P0 BRA `(.L_x_81) ;  /* 0x0000000000740947 */ /* 0x000fea0003800000 */
[----:B------:R-:W-:Y:S02]  /*2360*/  ISETP.GE.AND P0, PT, R20, -0x18, PT ;  /* 0xffffffe81400780c */ /* 0x000fe40003f06270 */
[----:B------:R-:W-:-:S11]  /*2370*/  LOP3.LUT R0, R0, 0x80000000, RZ, 0xc0, !PT ;  /* 0x8000000000007812 */ /* 0x000fd600078ec0ff */
[----:B------:R-:W-:Y:S05]  /*2380*/  @!P0 BRA `(.L_x_81) ;  /* 0x0000000000688947 */ /* 0x000fea0003800000 */
[-CC-:B------:R-:W-:Y:S01]  /*2390*/  FFMA.RZ R3, R21, R23.reuse, R22.reuse ;  /* 0x0000001715037223 */ /* 0x180fe2000000c016 */
[C---:B------:R-:W-:Y:S02]  /*23a0*/  ISETP.NE.AND P3, PT, R20.reuse, RZ, PT ;  /* 0x000000ff1400720c */ /* 0x040fe40003f65270 */
[C---:B------:R-:W-:Y:S02]  /*23b0*/  ISETP.NE.AND P1, PT, R20.reuse, RZ, PT ;  /* 0x000000ff1400720c */ /* 0x040fe40003f25270 */
[----:B------:R-:W-:Y:S01]  /*23c0*/  LOP3.LUT R18, R3, 0x7fffff, RZ, 0xc0, !PT ;  /* 0x007fffff03127812 */ /* 0x000fe200078ec0ff */
[CCC-:B------:R-:W-:Y:S01]  /*23d0*/  FFMA.RP R3, R21.reuse, R23.reuse, R22.reuse ;  /* 0x0000001715037223 */ /* 0x1c0fe20000008016 */
[----:B------:R-:W-:Y:S01]  /*23e0*/  FFMA.RM R22, R21, R23, R22 ;  /* 0x0000001715167223 */ /* 0x000fe20000004016 */
[----:B------:R-:W-:Y:S01]  /*23f0*/  IADD3 R21, PT, PT, R20, 0x20, RZ ;  /* 0x0000002014157810 */ /* 0x000fe20007ffe0ff */
[----:B------:R-:W-:Y:S01]  /*2400*/  IMAD.MOV R20, RZ, RZ, -R20 ;  /* 0x000000ffff147224 */ /* 0x000fe200078e0a14 */
[----:B------:R-:W-:-:S02]  /*2410*/  LOP3.LUT R18, R18, 0x800000, RZ, 0xfc, !PT ;  /* 0x0080000012127812 */ /* 0x000fc400078efcff */
[----:B------:R-:W-:Y:S02]  /*2420*/  FSETP.NEU.FTZ.AND P0, PT, R3, R22, PT ;  /* 0x000000160300720b */ /* 0x000fe40003f1d000 */
[----:B------:R-:W-:Y:S02]  /*2430*/  SHF.L.U32 R21, R18, R21, RZ ;  /* 0x0000001512157219 */ /* 0x000fe400000006ff */
[----:B------:R-:W-:Y:S02]  /*2440*/  SEL R3, R20, RZ, P3 ;  /* 0x000000ff14037207 */ /* 0x000fe40001800000 */
[----:B------:R-:W-:Y:S02]  /*2450*/  ISETP.NE.AND P1, PT, R21, RZ, P1 ;  /* 0x000000ff1500720c */ /* 0x000fe40000f25270 */
[----:B------:R-:W-:Y:S02]  /*2460*/  SHF.R.U32.HI R3, RZ, R3, R18 ;  /* 0x00000003ff037219 */ /* 0x000fe40000011612 */
[----:B------:R-:W-:-:S02]  /*2470*/  PLOP3.LUT P0, PT, P0, P1, PT, 0xf8, 0x8f ;  /* 0x00000000008f781c */ /* 0x000fc40000703f70 */
[----:B------:R-:W-:Y:S02]  /*2480*/  SHF.R.U32.HI R21, RZ, 0x1, R3 ;  /* 0x00000001ff157819 */ /* 0x000fe40000011603 */
[----:B------:R-:W-:-:S04]  /*2490*/  SEL R18, RZ, 0x1, !P0 ;  /* 0x00000001ff127807 */ /* 0x000fc80004000000 */
[----:B------:R-:W-:-:S04]  /*24a0*/  LOP3.LUT R18, R18, 0x1, R21, 0xf8, !PT ;  /* 0x0000000112127812 */ /* 0x000fc800078ef815 */
[----:B------:R-:W-:-:S04]  /*24b0*/  LOP3.LUT R18, R18, R3, RZ, 0xc0, !PT ;  /* 0x0000000312127212 */ /* 0x000fc800078ec0ff */
[----:B------:R-:W-:-:S04]  /*24c0*/  IADD3 R21, PT, PT, R21, R18, RZ ;  /* 0x0000001215157210 */ /* 0x000fc80007ffe0ff */
[----:B------:R-:W-:Y:S01]  /*24d0*/  LOP3.LUT R0, R21, R0, RZ, 0xfc, !PT ;  /* 0x0000000015007212 */ /* 0x000fe200078efcff */
[----:B------:R-:W-:Y:S06]  /*24e0*/  BRA `(.L_x_81) ;  /* 0x0000000000107947 */ /* 0x000fec0003800000 */
.L_x_80:
[----:B------:R-:W-:-:S04]  /*24f0*/  LOP3.LUT R0, R0, 0x80000000, RZ, 0xc0, !PT ;  /* 0x8000000000007812 */ /* 0x000fc800078ec0ff */
[----:B------:R-:W-:Y:S01]  /*2500*/  LOP3.LUT R0, R0, 0x7f800000, RZ, 0xfc, !PT ;  /* 0x7f80000000007812 */ /* 0x000fe200078efcff */
[----:B------:R-:W-:Y:S06]  /*2510*/  BRA `(.L_x_81) ;  /* 0x0000000000047947 */ /* 0x000fec0003800000 */
.L_x_79:
[----:B------:R-:W-:-:S07]  /*2520*/  IMAD R0, R25, 0x800000, R0 ;  /* 0x0080000019007824 */ /* 0x000fce00078e0200 */
.L_x_81:
[----:B------:R-:W-:Y:S05]  /*2530*/  BSYNC.RECONVERGENT B3 ;  /* 0x0000000000037941 */ /* 0x000fea0003800200 */
.L_x_78:
[----:B------:R-:W-:Y:S05]  /*2540*/  BRA `(.L_x_82) ;  /* 0x0000000000207947 */ /* 0x000fea0003800000 */
.L_x_77:
[----:B------:R-:W-:-:S04]  /*2550*/  LOP3.LUT R0, R3, 0x80000000, R0, 0x48, !PT ;  /* 0x8000000003007812 */ /* 0x000fc800078e4800 */
[----:B------:R-:W-:Y:S01]  /*2560*/  LOP3.LUT R0, R0, 0x7f800000, RZ, 0xfc, !PT ;  /* 0x7f80000000007812 */ /* 0x000fe200078efcff */
[----:B------:R-:W-:Y:S06]  /*2570*/  BRA `(.L_x_82) ;  /* 0x0000000000147947 */ /* 0x000fec0003800000 */
.L_x_76:
[----:B------:R-:W-:Y:S01]  /*2580*/  LOP3.LUT R0, R3, 0x80000000, R0, 0x48, !PT ;  /* 0x8000000003007812 */ /* 0x000fe200078e4800 */
[----:B------:R-:W-:Y:S06]  /*2590*/  BRA `(.L_x_82) ;  /* 0x00000000000c7947 */ /* 0x000fec0003800000 */
.L_x_75:
[----:B------:R-:W0:Y:S01]  /*25a0*/  MUFU.RSQ R0, -QNAN ;  /* 0xffc0000000007908 */ /* 0x000e220000001400 */
[----:B------:R-:W-:Y:S05]  /*25b0*/  BRA `(.L_x_82) ;  /* 0x0000000000047947 */ /* 0x000fea0003800000 */
.L_x_74:
[----:B------:R-:W-:-:S07]  /*25c0*/  FADD.FTZ R0, R0, R3 ;  /* 0x0000000300007221 */ /* 0x000fce0000010000 */
.L_x_82:
[----:B------:R-:W-:Y:S05]  /*25d0*/  BSYNC.RECONVERGENT B2 ;  /* 0x0000000000027941 */ /* 0x000fea0003800200 */
.L_x_72:
[----:B------:R-:W-:-:S04]  /*25e0*/  HFMA2 R3, -RZ, RZ, 0, 0 ;  /* 0x00000000ff037431 */ /* 0x000fc800000001ff */
[----:B0-----:R-:W-:Y:S05]  /*25f0*/  RET.REL.NODEC R2 `(_Z12GMMFindSplitP10GMMSplit_tiPfi) ;  /* 0xffffffd802807950 */ /* 0x001fea0003c3ffff */
.L_x_83:
        /* <DEDUP_REMOVED lines=16> */
.L_x_291:


//--------------------- .text._Z15GMMAssignKerneliPKfiPK6uchar4iPhiii --------------------------
	.section	.text._Z15GMMAssignKerneliPKfiPK6uchar4iPhiii,"ax",@progbits
	.align	128
        .global         _Z15GMMAssignKerneliPKfiPK6uchar4iPhiii
        .type           _Z15GMMAssignKerneliPKfiPK6uchar4iPhiii,@function
        .size           _Z15GMMAssignKerneliPKfiPK6uchar4iPhiii,(.L_x_299 - _Z15GMMAssignKerneliPKfiPK6uchar4iPhiii)
        .other          _Z15GMMAssignKerneliPKfiPK6uchar4iPhiii,@"STO_CUDA_ENTRY STV_DEFAULT"
_Z15GMMAssignKerneliPKfiPK6uchar4iPhiii:
.text._Z15GMMAssignKerneliPKfiPK6uchar4iPhiii:
[----:B------:R-:W-:Y:S01]  /*0000*/  LDC R1, c[0x0][0x37c] ;  /* 0x0000df00ff017b82 */ /* 0x000fe20000000800 */
[----:B------:R-:W0:Y:S07]  /*0010*/  S2R R0, SR_TID.Y ;  /* 0x0000000000007919 */ /* 0x000e2e0000002200 */
[----:B------:R-:W1:Y:S01]  /*0020*/  LDC R6, c[0x0][0x360] ;  /* 0x0000d800ff067b82 */ /* 0x000e620000000800 */
[----:B------:R-:W2:Y:S01]  /*0030*/  LDCU UR6, c[0x0][0x3b8] ;  /* 0x00007700ff0677ac */ /* 0x000ea20008000800 */
[----:B------:R-:W1:Y:S01]  /*0040*/  S2R R3, SR_TID.X ;  /* 0x0000000000037919 */ /* 0x000e620000002100 */
[----:B------:R-:W3:Y:S05]  /*0050*/  LDCU UR7, c[0x0][0x3b4] ;  /* 0x00007680ff0777ac */ /* 0x000eea0008000800 */
[----:B------:R-:W0:Y:S08]  /*0060*/  S2UR UR5, SR_CTAID.Y ;  /* 0x00000000000579c3 */ /* 0x000e300000002600 */
[----:B------:R-:W0:Y:S08]  /*0070*/  LDC R7, c[0x0][0x364] ;  /* 0x0000d900ff077b82 */ /* 0x000e300000000800 */
[----:B------:R-:W1:Y:S01]  /*0080*/  S2UR UR4, SR_CTAID.X ;  /* 0x00000000000479c3 */ /* 0x000e620000002500 */
[----:B0-----:R-:W-:-:S05]  /*0090*/  IMAD R7, R7, UR5, R0 ;  /* 0x0000000507077c24 */ /* 0x001fca000f8e0200 */
[----:B--2---:R-:W-:Y:S01]  /*00a0*/  ISETP.GE.AND P0, PT, R7, UR6, PT ;  /* 0x0000000607007c0c */ /* 0x004fe2000bf06270 */
[----:B-1----:R-:W-:-:S05]  /*00b0*/  IMAD R6, R6, UR4, R3 ;  /* 0x0000000406067c24 */ /* 0x002fca000f8e0203 */
[----:B---3--:R-:W-:-:S13]  /*00c0*/  ISETP.GE.OR P0, PT, R6, UR7, P0 ;  /* 0x0000000706007c0c */ /* 0x008fda0008706670 */
[----:B------:R-:W-:Y:S05]  /*00d0*/  @P0 EXIT ;  /* 0x000000000000094d */ /* 0x000fea0003800000 */
[----:B------:R-:W0:Y:S01]  /*00e0*/  LDCU UR6, c[0x0][0x3b0] ;  /* 0x00007600ff0677ac */ /* 0x000e220008000800 */
[----:B------:R-:W1:Y:S01]  /*00f0*/  LDC.64 R10, c[0x0][0x398] ;  /* 0x0000e600ff0a7b82 */ /* 0x000e620000000a00 */
[----:B------:R-:W2:Y:S01]  /*0100*/  LDCU.64 UR8, c[0x0][0x3a8] ;  /* 0x00007500ff0877ac */ /* 0x000ea20008000a00 */
[----:B------:R-:W3:Y:S06]  /*0110*/  LDCU.64 UR4, c[0x0][0x358] ;  /* 0x00006b00ff0477ac */ /* 0x000eec0008000a00 */
[----:B------:R-:W4:Y:S01]  /*0120*/  LDC.64 R2, c[0x0][0x388] ;  /* 0x0000e200ff027b82 */ /* 0x000f220000000a00 */
[----:B0-----:R-:W-:Y:S01]  /*0130*/  IMAD R0, R7, UR6, R6 ;  /* 0x0000000607007c24 */ /* 0x001fe2000f8e0206 */
[----:B------:R-:W0:Y:S04]  /*0140*/  LDCU UR6, c[0x0][0x3a0] ;  /* 0x00007400ff0677ac */ /* 0x000e280008000800 */
[----:B--2---:R-:W-:-:S04]  /*0150*/  IADD3 R4, P0, PT, R0, UR8, RZ ;  /* 0x0000000800047c10 */ /* 0x004fc8000ff1e0ff */
[----:B------:R-:W-:Y:S02]  /*0160*/  LEA.HI.X.SX32 R5, R0, UR9, 0x1, P0 ;  /* 0x0000000900057c11 */ /* 0x000fe400080f0eff */
[----:B------:R-:W2:Y:S03]  /*0170*/  LDC R0, c[0x0][0x390] ;  /* 0x0000e400ff007b82 */ /* 0x000ea60000000800 */
[----:B---3--:R-:W3:Y:S01]  /*0180*/  LDG.E.U8 R16, desc[UR4][R4.64] ;  /* 0x0000000404107981 */ /* 0x008ee2000c1e1100 */
[----:B0-----:R-:W-:-:S04]  /*0190*/  IMAD R7, R7, UR6, R6 ;  /* 0x0000000607077c24 */ /* 0x001fc8000f8e0206 */
[----:B-1----:R-:W-:-:S06]  /*01a0*/  IMAD.WIDE R10, R7, 0x4, R10 ;  /* 0x00000004070a7825 */ /* 0x002fcc00078e020a */
[----:B------:R-:W5:Y:S01]  /*01b0*/  LDG.E R10, desc[UR4][R10.64] ;  /* 0x000000040a0a7981 */ /* 0x000f62000c1e1900 */
[----:B---3--:R-:W-:-:S05]  /*01c0*/  LOP3.LUT R16, R16, 0x1, RZ, 0xc0, !PT ;  /* 0x0000000110107812 */ /* 0x008fca00078ec0ff */
[----:B--2---:R-:W-:-:S04]  /*01d0*/  IMAD R7, R16, R0, RZ ;  /* 0x0000000010077224 */ /* 0x004fc800078e02ff */
[----:B----4-:R-:W-:-:S05]  /*01e0*/  IMAD.WIDE R6, R7, 0x4, R2 ;  /* 0x0000000407067825 */ /* 0x010fca00078e0202 */
[----:B------:R-:W2:Y:S04]  /*01f0*/  LDG.E R21, desc[UR4][R6.64+0x8] ;  /* 0x0000080406157981 */ /* 0x000ea8000c1e1900 */
[----:B------:R-:W3:Y:S04]  /*0200*/  LDG.E R20, desc[UR4][R6.64+0x4] ;  /* 0x0000040406147981 */ /* 0x000ee8000c1e1900 */
[----:B------:R-:W4:Y:S04]  /*0210*/  LDG.E R23, desc[UR4][R6.64+0xc] ;  /* 0x00000c0406177981 */ /* 0x000f28000c1e1900 */
[----:B------:R-:W4:Y:S04]  /*0220*/  LDG.E R18, desc[UR4][R6.64+0x1c] ;  /* 0x00001c0406127981 */ /* 0x000f28000c1e1900 */
[----:B------:R-:W4:Y:S04]  /*0230*/  LDG.E R14, desc[UR4][R6.64+0x18] ;  /* 0x00001804060e7981 */ /* 0x000f28000c1e1900 */
[----:B------:R-:W4:Y:S04]  /*0240*/  LDG.E R15, desc[UR4][R6.64+0x10] ;  /* 0x00001004060f7981 */ /* 0x000f28000c1e1900 */
[----:B------:R-:W4:Y:S04]  /*0250*/  LDG.E R13, desc[UR4][R6.64+0x14] ;  /* 0x00001404060d7981 */ /* 0x000f28000c1e1900 */
[----:B------:R-:W4:Y:S04]  /*0260*/  LDG.E R9, desc[UR4][R6.64+0x24] ;  /* 0x0000240406097981 */ /* 0x000f28000c1e1900 */
[----:B------:R-:W4:Y:S04]  /*0270*/  LDG.E R8, desc[UR4][R6.64+0x20] ;  /* 0x0000200406087981 */ /* 0x000f28000c1e1900 */
[----:B------:R0:W4:Y:S01]  /*0280*/  LDG.E R17, desc[UR4][R6.64+0x28] ;  /* 0x0000280406117981 */ /* 0x000122000c1e1900 */
[----:B-----5:R-:W-:-:S02]  /*0290*/  PRMT R12, R10, 0x7771, RZ ;  /* 0x000077710a0c7816 */ /* 0x020fc400000000ff */
[C---:B------:R-:W-:Y:S02]  /*02a0*/  PRMT R11, R10.reuse, 0x7770, RZ ;  /* 0x000077700a0b7816 */ /* 0x040fe400000000ff */
[----:B------:R-:W-:Y:S02]  /*02b0*/  PRMT R19, R10, 0x7772, RZ ;  /* 0x000077720a137816 */ /* 0x000fe400000000ff */
[----:B------:R-:W-:Y:S02]  /*02c0*/  I2FP.F32.U32 R10, R12 ;  /* 0x0000000c000a7245 */ /* 0x000fe40000201000 */
[----:B------:R-:W-:Y:S02]  /*02d0*/  I2FP.F32.U32 R11, R11 ;  /* 0x0000000b000b7245 */ /* 0x000fe40000201000 */
[----:B------:R-:W-:Y:S01]  /*02e0*/  I2FP.F32.U32 R12, R19 ;  /* 0x00000013000c7245 */ /* 0x000fe20000201000 */
[----:B------:R-:W-:Y:S01]  /*02f0*/  BSSY.RECONVERGENT B0, `(.L_x_84) ;  /* 0x000016f000007945 */ /* 0x000fe20003800200 */
[----:B--2---:R-:W-:Y:S01]  /*0300*/  FADD R21, R10, -R21 ;  /* 0x800000150a157221 */ /* 0x004fe20000000000 */
[----:B---3--:R-:W-:-:S03]  /*0310*/  FADD R20, R11, -R20 ;  /* 0x800000140b147221 */ /* 0x008fc60000000000 */
[----:B------:R-:W-:Y:S01]  /*0320*/  FMUL R19, R21, R21 ;  /* 0x0000001515137220 */ /* 0x000fe20000400000 */
[----:B----4-:R-:W-:Y:S01]  /*0330*/  FADD R23, R12, -R23 ;  /* 0x800000170c177221 */ /* 0x010fe20000000000 */
[----:B0-----:R-:W-:-:S03]  /*0340*/  FMUL R6, R20, R20 ;  /* 0x0000001414067220 */ /* 0x001fc60000400000 */
[C---:B------:R-:W-:Y:S01]  /*0350*/  FMUL R7, R20.reuse, R23 ;  /* 0x0000001714077220 */ /* 0x040fe20000400000 */
[----:B------:R-:W-:Y:S01]  /*0360*/  FMUL R19, R19, R18 ;  /* 0x0000001213137220 */ /* 0x000fe20000400000 */
[----:B------:R-:W-:Y:S02]  /*0370*/  FMUL R20, R20, R21 ;  /* 0x0000001514147220 */ /* 0x000fe40000400000 */
[----:B------:R-:W-:Y:S01]  /*0380*/  FMUL R7, R7, R14 ;  /* 0x0000000e07077220 */ /* 0x000fe20000400000 */
[----:B------:R-:W-:Y:S01]  /*0390*/  FMUL R21, R21, R23 ;  /* 0x0000001715157220 */ /* 0x000fe20000400000 */
[----:B------:R-:W0:Y:S01]  /*03a0*/  LDC R14, c[0x0][0x380] ;  /* 0x0000e000ff0e7b82 */ /* 0x000e220000000800 */
[----:B------:R-:W-:Y:S01]  /*03b0*/  FFMA R15, R6, R15, R19 ;  /* 0x0000000f060f7223 */ /* 0x000fe20000000013 */
[----:B------:R-:W-:Y:S01]  /*03c0*/  FMUL R6, R23, R23 ;  /* 0x0000001717067220 */ /* 0x000fe20000400000 */
[----:B------:R-:W-:Y:S01]  /*03d0*/  FFMA R20, R20, R13, R7 ;  /* 0x0000000d14147223 */ /* 0x000fe20000000007 */
[----:B------:R-:W-:-:S02]  /*03e0*/  HFMA2 R7, -RZ, RZ, 0.96630859375, -0.0022525787353515625 ;  /* 0x3bbb989dff077431 */ /* 0x000fc400000001ff */
[----:B------:R-:W-:Y:S01]  /*03f0*/  FFMA R6, R6, R9, R15 ;  /* 0x0000000906067223 */ /* 0x000fe2000000000f */
[----:B------:R-:W-:-:S04]  /*0400*/  FFMA R21, R21, R8, R20 ;  /* 0x0000000815157223 */ /* 0x000fc80000000014 */
[----:B------:R-:W-:Y:S01]  /*0410*/  FFMA R6, R21, 2, R6 ;  /* 0x4000000015067823 */ /* 0x000fe20000000006 */
[----:B------:R-:W-:-:S03]  /*0420*/  MOV R8, 0x437c0000 ;  /* 0x437c000000087802 */ /* 0x000fc60000000f00 */
[----:B------:R-:W-:-:S04]  /*0430*/  FMUL R6, R6, -0.5 ;  /* 0xbf00000006067820 */ /* 0x000fc80000400000 */
[----:B------:R-:W-:-:S04]  /*0440*/  FFMA.SAT R7, R6, R7, 0.5 ;  /* 0x3f00000006077423 */ /* 0x000fc80000002007 */
[----:B------:R-:W-:-:S04]  /*0450*/  FFMA.RM R7, R7, R8, 12582913 ;  /* 0x4b40000107077423 */ /* 0x000fc80000004008 */
[----:B------:R-:W-:-:S04]  /*0460*/  FADD R9, R7, -12583039 ;  /* 0xcb40007f07097421 */ /* 0x000fc80000000000 */
[----:B------:R-:W-:-:S04]  /*0470*/  FFMA R9, R6, 1.4426950216293334961, -R9 ;  /* 0x3fb8aa3b06097823 */ /* 0x000fc80000000809 */
[----:B------:R-:W-:Y:S01]  /*0480*/  FFMA R9, R6, 1.925963033500011079e-08, R9 ;  /* 0x32a5706006097823 */ /* 0x000fe20000000009 */
[----:B------:R-:W-:-:S03]  /*0490*/  LOP3.LUT R15, R16, 0x2, RZ, 0xfc, !PT ;  /* 0x00000002100f7812 */ /* 0x000fc600078efcff */
[----:B------:R-:W1:Y:S01]  /*04a0*/  MUFU.EX2 R6, R9 ;  /* 0x0000000900067308 */ /* 0x000e620000000800 */
[----:B0-----:R-:W-:Y:S02]  /*04b0*/  ISETP.GE.AND P0, PT, R15, R14, PT ;  /* 0x0000000e0f00720c */ /* 0x001fe40003f06270 */
[----:B------:R-:W-:Y:S02]  /*04c0*/  SHF.L.U32 R7, R7, 0x17, RZ ;  /* 0x0000001707077819 */ /* 0x000fe400000006ff */
[----:B------:R-:W-:-:S03]  /*04d0*/  PRMT R19, R16, 0x7610, R19 ;  /* 0x0000761010137816 */ /* 0x000fc60000000013 */
[----:B-1----:R-:W-:-:S04]  /*04e0*/  FMUL R6, R7, R6 ;  /* 0x0000000607067220 */ /* 0x002fc80000400000 */
[----:B------:R-:W-:Y:S02]  /*04f0*/  FMUL R20, R17, R6 ;  /* 0x0000000611147220 */ /* 0x000fe40000400000 */
[----:B------:R-:W-:Y:S05]  /*0500*/  @P0 BRA `(.L_x_85) ;  /* 0x0000001400340947 */ /* 0x000fea0003800000 */
[----:B------:R-:W-:Y:S01]  /*0510*/  IADD3 R14, PT, PT, -R16, -0x3, R14 ;  /* 0xfffffffd100e7810 */ /* 0x000fe20007ffe10e */
[----:B------:R-:W-:Y:S03]  /*0520*/  BSSY.RECONVERGENT B1, `(.L_x_86) ;  /* 0x00000c2000017945 */ /* 0x000fe60003800200 */
[C---:B------:R-:W-:Y:S02]  /*0530*/  ISETP.GE.U32.AND P0, PT, R14.reuse, 0x6, PT ;  /* 0x000000060e00780c */ /* 0x040fe40003f06070 */
[----:B------:R-:W-:-:S11]  /*0540*/  LEA.HI R18, R14, 0x1, RZ, 0x1f ;  /* 0x000000010e127811 */ /* 0x000fd600078ff8ff */
[----:B------:R-:W-:Y:S05]  /*0550*/  @!P0 BRA `(.L_x_87) ;  /* 0x0000000800f88947 */ /* 0x000fea0003800000 */
[C---:B------:R-:W-:Y:S01]  /*0560*/  LOP3.LUT R21, R16.reuse, 0x8, RZ, 0xfc, !PT ;  /* 0x0000000810157812 */ /* 0x040fe200078efcff */
[----:B------:R-:W-:Y:S01]  /*0570*/  BSSY.RECONVERGENT B2, `(.L_x_88) ;  /* 0x00000ba000027945 */ /* 0x000fe20003800200 */
[C---:B------:R-:W-:Y:S01]  /*0580*/  LOP3.LUT R17, R16.reuse, 0x6, RZ, 0xfc, !PT ;  /* 0x0000000610117812 */ /* 0x040fe200078efcff */
[-C--:B------:R-:W-:Y:S01]  /*0590*/  IMAD R15, R15, R0.reuse, RZ ;  /* 0x000000000f0f7224 */ /* 0x080fe200078e02ff */
[----:B------:R-:W-:Y:S01]  /*05a0*/  LOP3.LUT R13, R16, 0x4, RZ, 0xfc, !PT ;  /* 0x00000004100d7812 */ /* 0x000fe200078efcff */
[-C--:B------:R-:W-:Y:S01]  /*05b0*/  IMAD R21, R21, R0.reuse, RZ ;  /* 0x0000000015157224 */ /* 0x080fe200078e02ff */
[----:B------:R-:W-:Y:S01]  /*05c0*/  LOP3.LUT R18, R18, 0xfffffffc, RZ, 0xc0, !PT ;  /* 0xfffffffc12127812 */ /* 0x000fe200078ec0ff */
[----:B------:R-:W-:Y:S01]  /*05d0*/  IMAD R17, R17, R0, RZ ;  /* 0x0000000011117224 */ /* 0x000fe200078e02ff */
[----:B------:R-:W-:Y:S01]  /*05e0*/  MOV R19, R16 ;  /* 0x0000001000137202 */ /* 0x000fe20000000f00 */
[----:B------:R-:W-:Y:S01]  /*05f0*/  IMAD R13, R13, R0, RZ ;  /* 0x000000000d0d7224 */ /* 0x000fe200078e02ff */
[----:B------:R-:W-:-:S07]  /*0600*/  IADD3 R18, PT, PT, -R18, RZ, RZ ;  /* 0x000000ff12127210 */ /* 0x000fce0007ffe1ff */
.L_x_89:
[----:B------:R-:W-:-:S05]  /*0610*/  IMAD.WIDE R6, R15, 0x4, R2 ;  /* 0x000000040f067825 */ /* 0x000fca00078e0202 */
[----:B------:R-:W2:Y:S04]  /*0620*/  LDG.E R9, desc[UR4][R6.64+0x8] ;  /* 0x0000080406097981 */ /* 0x000ea8000c1e1900 */
[----:B------:R-:W3:Y:S04]  /*0630*/  LDG.E R24, desc[UR4][R6.64+0x4] ;  /* 0x0000040406187981 */ /* 0x000ee8000c1e1900 */
[----:B------:R-:W4:Y:S04]  /*0640*/  LDG.E R26, desc[UR4][R6.64+0x1c] ;  /* 0x00001c04061a7981 */ /* 0x000f28000c1e1900 */
[----:B------:R-:W5:Y:S04]  /*0650*/  LDG.E R22, desc[UR4][R6.64+0x10] ;  /* 0x0000100406167981 */ /* 0x000f68000c1e1900 */
[----:B------:R-:W5:Y:S01]  /*0660*/  LDG.E R23, desc[UR4][R6.64+0xc] ;  /* 0x00000c0406177981 */ /* 0x000f62000c1e1900 */
[----:B--2---:R-:W-:-:S04]  /*0670*/  FADD R8, R10, -R9 ;  /* 0x800000090a087221 */ /* 0x004fc80000000000 */
[----:B------:R-:W-:Y:S01]  /*0680*/  FMUL R9, R8, R8 ;  /* 0x0000000808097220 */ /* 0x000fe20000400000 */
[----:B---3--:R-:W-:-:S03]  /*0690*/  FADD R25, R11, -R24 ;  /* 0x800000180b197221 */ /* 0x008fc60000000000 */
[----:B----4-:R-:W-:Y:S02]  /*06a0*/  FMUL R24, R9, R26 ;  /* 0x0000001a09187220 */ /* 0x010fe40000400000 */
[----:B------:R-:W2:Y:S01]  /*06b0*/  LDG.E R9, desc[UR4][R6.64+0x18] ;  /* 0x0000180406097981 */ /* 0x000ea2000c1e1900 */
[----:B------:R-:W-:-:S03]  /*06c0*/  FMUL R27, R25, R25 ;  /* 0x00000019191b7220 */ /* 0x000fc60000400000 */
[----:B------:R-:W3:Y:S01]  /*06d0*/  LDG.E R26, desc[UR4][R6.64+0x14] ;  /* 0x00001404061a7981 */ /* 0x000ee2000c1e1900 */
[----:B-----5:R-:W-:-:S03]  /*06e0*/  FFMA R24, R27, R22, R24 ;  /* 0x000000161b187223 */ /* 0x020fc60000000018 */
[----:B------:R-:W4:Y:S04]  /*06f0*/  LDG.E R27, desc[UR4][R6.64+0x24] ;  /* 0x00002404061b7981 */ /* 0x000f28000c1e1900 */
[----:B------:R-:W5:Y:S01]  /*0700*/  LDG.E R22, desc[UR4][R6.64+0x20] ;  /* 0x0000200406167981 */ /* 0x000f62000c1e1900 */
[----:B------:R-:W-:-:S04]  /*0710*/  FADD R23, R12, -R23 ;  /* 0x800000170c177221 */ /* 0x000fc80000000000 */
[C---:B------:R-:W-:Y:S01]  /*0720*/  FMUL R28, R25.reuse, R23 ;  /* 0x00000017191c7220 */ /* 0x040fe20000400000 */
[----:B------:R-:W-:-:S03]  /*0730*/  FMUL R25, R25, R8 ;  /* 0x0000000819197220 */ /* 0x000fc60000400000 */
[----:B--2---:R-:W-:Y:S01]  /*0740*/  FMUL R28, R28, R9 ;  /* 0x000000091c1c7220 */ /* 0x004fe20000400000 */
[-C--:B------:R-:W-:Y:S01]  /*0750*/  FMUL R9, R8, R23.reuse ;  /* 0x0000001708097220 */ /* 0x080fe20000400000 */
[----:B------:R-:W-:Y:S02]  /*0760*/  FMUL R23, R23, R23 ;  /* 0x0000001717177220 */ /* 0x000fe40000400000 */
[----:B---3--:R-:W-:Y:S01]  /*0770*/  FFMA R26, R25, R26, R28 ;  /* 0x0000001a191a7223 */ /* 0x008fe2000000001c */
[----:B------:R-:W-:Y:S02]  /*0780*/  HFMA2 R25, -RZ, RZ, 0.96630859375, -0.0022525787353515625 ;  /* 0x3bbb989dff197431 */ /* 0x000fe400000001ff */
[----:B----4-:R-:W-:Y:S01]  /*0790*/  FFMA R23, R23, R27, R24 ;  /* 0x0000001b17177223 */ /* 0x010fe20000000018 */
[----:B-----5:R-:W-:-:S04]  /*07a0*/  FFMA R22, R9, R22, R26 ;  /* 0x0000001609167223 */ /* 0x020fc8000000001a */
[----:B------:R-:W-:Y:S01]  /*07b0*/  FFMA R22, R22, 2, R23 ;  /* 0x4000000016167823 */ /* 0x000fe20000000017 */
[----:B------:R-:W-:-:S03]  /*07c0*/  MOV R23, 0x437c0000 ;  /* 0x437c000000177802 */ /* 0x000fc60000000f00 */
[----:B------:R-:W-:Y:S01]  /*07d0*/  FMUL R24, R22, -0.5 ;  /* 0xbf00000016187820 */ /* 0x000fe20000400000 */
[----:B------:R-:W-:-:S04]  /*07e0*/  IMAD.WIDE R8, R13, 0x4, R2 ;  /* 0x000000040d087825 */ /* 0x000fc800078e0202 */
[----:B------:R-:W-:Y:S02]  /*07f0*/  FFMA.SAT R22, R24, R25, 0.5 ;  /* 0x3f00000018167423 */ /* 0x000fe40000002019 */
[----:B------:R-:W2:Y:S02]  /*0800*/  LDG.E R25, desc[UR4][R8.64+0x8] ;  /* 0x0000080408197981 */ /* 0x000ea4000c1e1900 */
[----:B------:R-:W-:Y:S02]  /*0810*/  FFMA.RM R22, R22, R23, 12582913 ;  /* 0x4b40000116167423 */ /* 0x000fe40000004017 */
[----:B------:R-:W3:Y:S02]  /*0820*/  LDG.E R26, desc[UR4][R8.64+0x4] ;  /* 0x00000404081a7981 */ /* 0x000ee4000c1e1900 */
[----:B------:R-:W-:Y:S02]  /*0830*/  FADD R27, R22, -12583039 ;  /* 0xcb40007f161b7421 */ /* 0x000fe40000000000 */
[----:B------:R-:W4:Y:S02]  /*0840*/  LDG.E R28, desc[UR4][R8.64+0x10] ;  /* 0x00001004081c7981 */ /* 0x000f24000c1e1900 */
[----:B------:R-:W-:-:S02]  /*0850*/  FFMA R29, R24, 1.4426950216293334961, -R27 ;  /* 0x3fb8aa3b181d7823 */ /* 0x000fc4000000081b */
[----:B------:R-:W5:Y:S04]  /*0860*/  LDG.E R27, desc[UR4][R8.64+0x1c] ;  /* 0x00001c04081b7981 */ /* 0x000f68000c1e1900 */
[----:B------:R0:W4:Y:S01]  /*0870*/  LDG.E R23, desc[UR4][R6.64+0x28] ;  /* 0x0000280406177981 */ /* 0x000122000c1e1900 */
[----:B------:R-:W-:Y:S01]  /*0880*/  FFMA R29, R24, 1.925963033500011079e-08, R29 ;  /* 0x32a57060181d7823 */ /* 0x000fe2000000001d */
[----:B------:R-:W-:-:S05]  /*0890*/  SHF.L.U32 R24, R22, 0x17, RZ ;  /* 0x0000001716187819 */ /* 0x000fca00000006ff */
[----:B------:R-:W1:Y:S01]  /*08a0*/  MUFU.EX2 R29, R29 ;  /* 0x0000001d001d7308 */ /* 0x000e620000000800 */
[----:B------:R-:W4:Y:S01]  /*08b0*/  LDG.E R7, desc[UR4][R8.64+0xc] ;  /* 0x00000c0408077981 */ /* 0x000f22000c1e1900 */
[----:B-1----:R-:W-:Y:S01]  /*08c0*/  FMUL R24, R24, R29 ;  /* 0x0000001d18187220 */ /* 0x002fe20000400000 */
[----:B--2---:R-:W-:-:S04]  /*08d0*/  FADD R22, R10, -R25 ;  /* 0x800000190a167221 */ /* 0x004fc80000000000 */
[----:B0-----:R-:W-:Y:S01]  /*08e0*/  FMUL R6, R22, R22 ;  /* 0x0000001616067220 */ /* 0x001fe20000400000 */
[----:B---3--:R-:W-:Y:S02]  /*08f0*/  FADD R25, R11, -R26 ;  /* 0x8000001a0b197221 */ /* 0x008fe40000000000 */
[----:B------:R-:W2:Y:S01]  /*0900*/  LDG.E R26, desc[UR4][R8.64+0x14] ;  /* 0x00001404081a7981 */ /* 0x000ea2000c1e1900 */
[----:B-----5:R-:W-:Y:S01]  /*0910*/  FMUL R6, R6, R27 ;  /* 0x0000001b06067220 */ /* 0x020fe20000400000 */
[----:B------:R-:W-:-:S04]  /*0920*/  FMUL R27, R25, R25 ;  /* 0x00000019191b7220 */ /* 0x000fc80000400000 */
[----:B----4-:R-:W-:Y:S02]  /*0930*/  FFMA R27, R27, R28, R6 ;  /* 0x0000001c1b1b7223 */ /* 0x010fe40000000006 */
[----:B------:R-:W3:Y:S04]  /*0940*/  LDG.E R6, desc[UR4][R8.64+0x24] ;  /* 0x0000240408067981 */ /* 0x000ee8000c1e1900 */
[----:B------:R-:W4:Y:S01]  /*0950*/  LDG.E R28, desc[UR4][R8.64+0x18] ;  /* 0x00001804081c7981 */ /* 0x000f22000c1e1900 */
[----:B------:R-:W-:-:S03]  /*0960*/  FMUL R23, R23, R24 ;  /* 0x0000001817177220 */ /* 0x000fc60000400000 */
[----:B------:R-:W5:Y:S01]  /*0970*/  LDG.E R24, desc[UR4][R8.64+0x20] ;  /* 0x0000200408187981 */ /* 0x000f62000c1e1900 */
[----:B------:R-:W-:-:S04]  /*0980*/  FADD R7, R12, -R7 ;  /* 0x800000070c077221 */ /* 0x000fc80000000000 */
[----:B------:R-:W-:-:S04]  /*0990*/  FMUL R29, R7, R7 ;  /* 0x00000007071d7220 */ /* 0x000fc80000400000 */
[----:B---3--:R-:W-:Y:S01]  /*09a0*/  FFMA R6, R29, R6, R27 ;  /* 0x000000061d067223 */ /* 0x008fe2000000001b */
[C---:B------:R-:W-:Y:S01]  /*09b0*/  FMUL R27, R25.reuse, R7 ;  /* 0x00000007191b7220 */ /* 0x040fe20000400000 */
[----:B------:R-:W-:-:S03]  /*09c0*/  FMUL R25, R25, R22 ;  /* 0x0000001619197220 */ /* 0x000fc60000400000 */
[----:B----4-:R-:W-:Y:S01]  /*09d0*/  FMUL R28, R27, R28 ;  /* 0x0000001c1b1c7220 */ /* 0x010fe20000400000 */
[----:B------:R-:W-:-:S03]  /*09e0*/  FMUL R7, R22, R7 ;  /* 0x0000000716077220 */ /* 0x000fc60000400000 */
[----:B--2---:R-:W-:-:S04]  /*09f0*/  FFMA R26, R25, R26, R28 ;  /* 0x0000001a191a7223 */ /* 0x004fc8000000001c */
[----:B-----5:R-:W-:Y:S01]  /*0a00*/  FFMA R7, R7, R24, R26 ;  /* 0x0000001807077223 */ /* 0x020fe2000000001a */
[----:B------:R-:W-:Y:S01]  /*0a10*/  HFMA2 R27, -RZ, RZ, 0.96630859375, -0.0022525787353515625 ;  /* 0x3bbb989dff1b7431 */ /* 0x000fe200000001ff */
[----:B------:R0:W2:Y:S02]  /*0a20*/  LDG.E R24, desc[UR4][R8.64+0x28] ;  /* 0x0000280408187981 */ /* 0x0000a4000c1e1900 */
[----:B------:R-:W-:-:S04]  /*0a30*/  FFMA R6, R7, 2, R6 ;  /* 0x4000000007067823 */ /* 0x000fc80000000006 */
[----:B------:R-:W-:Y:S01]  /*0a40*/  FMUL R22, R6, -0.5 ;  /* 0xbf00000006167820 */ /* 0x000fe20000400000 */
[----:B------:R-:W-:Y:S01]  /*0a50*/  IMAD.WIDE R6, R17, 0x4, R2 ;  /* 0x0000000411067825 */ /* 0x000fe200078e0202 */
[----:B------:R-:W-:-:S03]  /*0a60*/  MOV R26, 0x437c0000 ;  /* 0x437c0000001a7802 */ /* 0x000fc60000000f00 */
[----:B------:R-:W-:Y:S01]  /*0a70*/  FFMA.SAT R27, R22, R27, 0.5 ;  /* 0x3f000000161b7423 */ /* 0x000fe2000000201b */
[----:B------:R-:W3:Y:S03]  /*0a80*/  LDG.E R25, desc[UR4][R6.64+0x8] ;  /* 0x0000080406197981 */ /* 0x000ee6000c1e1900 */
[----:B------:R-:W-:Y:S02]  /*0a90*/  FFMA.RM R27, R27, R26, 12582913 ;  /* 0x4b4000011b1b7423 */ /* 0x000fe4000000401a */
[----:B------:R-:W4:Y:S04]  /*0aa0*/  LDG.E R26, desc[UR4][R6.64+0x4] ;  /* 0x00000404061a7981 */ /* 0x000f28000c1e1900 */
[----:B------:R-:W5:Y:S04]  /*0ab0*/  LDG.E R8, desc[UR4][R6.64+0x1c] ;  /* 0x00001c0406087981 */ /* 0x000f68000c1e1900 */
[----:B------:R-:W2:Y:S01]  /*0ac0*/  LDG.E R9, desc[UR4][R6.64+0x10] ;  /* 0x0000100406097981 */ /* 0x000ea2000c1e1900 */
[----:B------:R-:W-:-:S04]  /*0ad0*/  FSETP.GT.AND P2, PT, R23, R20, PT ;  /* 0x000000141700720b */ /* 0x000fc80003f44000 */
[----:B------:R-:W-:Y:S01]  /*0ae0*/  FSEL R20, R23, R20, P2 ;  /* 0x0000001417147208 */ /* 0x000fe20001000000 */
[----:B------:R-:W-:-:S04]  /*0af0*/  FADD R23, R27, -12583039 ;  /* 0xcb40007f1b177421 */ /* 0x000fc80000000000 */
[----:B------:R-:W-:-:S04]  /*0b00*/  FFMA R23, R22, 1.4426950216293334961, -R23 ;  /* 0x3fb8aa3b16177823 */ /* 0x000fc80000000817 */
[----:B------:R-:W-:Y:S01]  /*0b10*/  FFMA R28, R22, 1.925963033500011079e-08, R23 ;  /* 0x32a57060161c7823 */ /* 0x000fe20000000017 */
[----:B------:R-:W-:-:S05]  /*0b20*/  SHF.L.U32 R23, R27, 0x17, RZ ;  /* 0x000000171b177819 */ /* 0x000fca00000006ff */
[----:B------:R-:W1:Y:S02]  /*0b30*/  MUFU.EX2 R28, R28 ;  /* 0x0000001c001c7308 */ /* 0x000e640000000800 */
[----:B-1----:R-:W-:Y:S02]  /*0b40*/  FMUL R23, R23, R28 ;  /* 0x0000001c17177220 */ /* 0x002fe40000400000 */
[----:B------:R-:W2:Y:S01]  /*0b50*/  LDG.E R28, desc[UR4][R6.64+0x18] ;  /* 0x00001804061c7981 */ /* 0x000ea2000c1e1900 */
[----:B---3--:R-:W-:-:S04]  /*0b60*/  FADD R22, R10, -R25 ;  /* 0x800000190a167221 */ /* 0x008fc80000000000 */
[----:B------:R-:W-:Y:S01]  /*0b70*/  FMUL R27, R22, R22 ;  /* 0x00000016161b7220 */ /* 0x000fe20000400000 */
[----:B----4-:R-:W-:Y:S02]  /*0b80*/  FADD R25, R11, -R26 ;  /* 0x8000001a0b197221 */ /* 0x010fe40000000000 */
[----:B------:R-:W3:Y:S01]  /*0b90*/  LDG.E R26, desc[UR4][R6.64+0x14] ;  /* 0x00001404061a7981 */ /* 0x000ee2000c1e1900 */
[----:B-----5:R-:W-:Y:S01]  /*0ba0*/  FMUL R27, R27, R8 ;  /* 0x000000081b1b7220 */ /* 0x020fe20000400000 */
[----:B0-----:R-:W-:-:S04]  /*0bb0*/  FMUL R8, R25, R25 ;  /* 0x0000001919087220 */ /* 0x001fc80000400000 */
[----:B--2---:R-:W-:Y:S02]  /*0bc0*/  FFMA R27, R8, R9, R27 ;  /* 0x00000009081b7223 */ /* 0x004fe4000000001b */
[----:B------:R-:W2:Y:S04]  /*0bd0*/  LDG.E R9, desc[UR4][R6.64+0xc] ;  /* 0x00000c0406097981 */ /* 0x000ea8000c1e1900 */
[----:B------:R-:W4:Y:S01]  /*0be0*/  LDG.E R8, desc[UR4][R6.64+0x24] ;  /* 0x0000240406087981 */ /* 0x000f22000c1e1900 */
[----:B------:R-:W-:-:S03]  /*0bf0*/  FMUL R23, R24, R23 ;  /* 0x0000001718177220 */ /* 0x000fc60000400000 */
[----:B------:R-:W5:Y:S02]  /*0c00*/  LDG.E R24, desc[UR4][R6.64+0x20] ;  /* 0x0000200406187981 */ /* 0x000f64000c1e1900 */
[----:B------:R-:W-:-:S04]  /*0c10*/  FSETP.GT.AND P0, PT, R23, R20, PT ;  /* 0x000000141700720b */ /* 0x000fc80003f04000 */
[----:B------:R-:W-:Y:S01]  /*0c20*/  FSEL R20, R23, R20, P0 ;  /* 0x0000001417147208 */ /* 0x000fe20000000000 */
[----:B------:R0:W5:Y:S01]  /*0c30*/  LDG.E R6, desc[UR4][R6.64+0x28] ;  /* 0x0000280406067981 */ /* 0x000162000c1e1900 */
[----:B--2---:R-:W-:-:S04]  /*0c40*/  FADD R9, R12, -R9 ;  /* 0x800000090c097221 */ /* 0x004fc80000000000 */
[----:B------:R-:W-:-:S04]  /*0c50*/  FMUL R29, R9, R9 ;  /* 0x00000009091d7220 */ /* 0x000fc80000400000 */
[----:B----4-:R-:W-:Y:S01]  /*0c60*/  FFMA R8, R29, R8, R27 ;  /* 0x000000081d087223 */ /* 0x010fe2000000001b */
[C---:B------:R-:W-:Y:S01]  /*0c70*/  FMUL R27, R25.reuse, R9 ;  /* 0x00000009191b7220 */ /* 0x040fe20000400000 */
[----:B------:R-:W-:-:S03]  /*0c80*/  FMUL R25, R25, R22 ;  /* 0x0000001619197220 */ /* 0x000fc60000400000 */
[----:B------:R-:W-:Y:S01]  /*0c90*/  FMUL R28, R27, R28 ;  /* 0x0000001c1b1c7220 */ /* 0x000fe20000400000 */
[----:B------:R-:W-:-:S03]  /*0ca0*/  FMUL R9, R22, R9 ;  /* 0x0000000916097220 */ /* 0x000fc60000400000 */
[----:B---3--:R-:W-:Y:S01]  /*0cb0*/  FFMA R26, R25, R26, R28 ;  /* 0x0000001a191a7223 */ /* 0x008fe2000000001c */
[----:B------:R-:W-:-:S03]  /*0cc0*/  HFMA2 R27, -RZ, RZ, 0.96630859375, -0.0022525787353515625 ;  /* 0x3bbb989dff1b7431 */ /* 0x000fc600000001ff */
[----:B-----5:R-:W-:-:S04]  /*0cd0*/  FFMA R9, R9, R24, R26 ;  /* 0x0000001809097223 */ /* 0x020fc8000000001a */
[----:B------:R-:W-:Y:S01]  /*0ce0*/  FFMA R8, R9, 2, R8 ;  /* 0x4000000009087823 */ /* 0x000fe20000000008 */
[----:B------:R-:W-:-:S03]  /*0cf0*/  MOV R25, 0x437c0000 ;  /* 0x437c000000197802 */ /* 0x000fc60000000f00 */
[----:B------:R-:W-:Y:S01]  /*0d00*/  FMUL R22, R8, -0.5 ;  /* 0xbf00000008167820 */ /* 0x000fe20000400000 */
[----:B------:R-:W-:-:S04]  /*0d10*/  IMAD.WIDE R8, R21, 0x4, R2 ;  /* 0x0000000415087825 */ /* 0x000fc800078e0202 */
[----:B------:R-:W-:Y:S01]  /*0d20*/  FFMA.SAT R26, R22, R27, 0.5 ;  /* 0x3f000000161a7423 */ /* 0x000fe2000000201b */
[----:B------:R-:W2:Y:S03]  /*0d30*/  LDG.E R24, desc[UR4][R8.64+0x4] ;  /* 0x0000040408187981 */ /* 0x000ea6000c1e1900 */
[----:B------:R-:W-:Y:S02]  /*0d40*/  FFMA.RM R26, R26, R25, 12582913 ;  /* 0x4b4000011a1a7423 */ /* 0x000fe40000004019 */
[----:B------:R-:W0:Y:S02]  /*0d50*/  LDG.E R25, desc[UR4][R8.64+0x8] ;  /* 0x0000080408197981 */ /* 0x000e24000c1e1900 */
[----:B------:R-:W-:-:S04]  /*0d60*/  FADD R23, R26, -12583039 ;  /* 0xcb40007f1a177421 */ /* 0x000fc80000000000 */
[C---:B------:R-:W-:Y:S02]  /*0d70*/  FFMA R27, R22.reuse, 1.4426950216293334961, -R23 ;  /* 0x3fb8aa3b161b7823 */ /* 0x040fe40000000817 */
[----:B------:R-:W3:Y:S02]  /*0d80*/  LDG.E R23, desc[UR4][R8.64+0x1c] ;  /* 0x00001c0408177981 */ /* 0x000ee4000c1e1900 */
[----:B------:R-:W-:Y:S02]  /*0d90*/  FFMA R28, R22, 1.925963033500011079e-08, R27 ;  /* 0x32a57060161c7823 */ /* 0x000fe4000000001b */
[----:B------:R-:W4:Y:S04]  /*0da0*/  LDG.E R27, desc[UR4][R8.64+0x10] ;  /* 0x00001004081b7981 */ /* 0x000f28000c1e1900 */
[----:B------:R-:W1:Y:S01]  /*0db0*/  MUFU.EX2 R28, R28 ;  /* 0x0000001c001c7308 */ /* 0x000e620000000800 */
[----:B------:R-:W-:-:S02]  /*0dc0*/  SHF.L.U32 R29, R26, 0x17, RZ ;  /* 0x000000171a1d7819 */ /* 0x000fc400000006ff */
[----:B------:R-:W5:Y:S03]  /*0dd0*/  LDG.E R26, desc[UR4][R8.64+0x14] ;  /* 0x00001404081a7981 */ /* 0x000f66000c1e1900 */
[----:B-1----:R-:W-:Y:S02]  /*0de0*/  FMUL R29, R29, R28 ;  /* 0x0000001c1d1d7220 */ /* 0x002fe40000400000 */
[----:B------:R-:W5:Y:S01]  /*0df0*/  LDG.E R28, desc[UR4][R8.64+0xc] ;  /* 0x00000c04081c7981 */ /* 0x000f62000c1e1900 */
[----:B--2---:R-:W-:Y:S01]  /*0e00*/  FADD R22, R11, -R24 ;  /* 0x800000180b167221 */ /* 0x004fe20000000000 */
[----:B0-----:R-:W-:Y:S02]  /*0e10*/  FADD R7, R10, -R25 ;  /* 0x800000190a077221 */ /* 0x001fe40000000000 */
[----:B------:R-:W2:Y:S02]  /*0e20*/  LDG.E R25, desc[UR4][R8.64+0x18] ;  /* 0x0000180408197981 */ /* 0x000ea4000c1e1900 */
[----:B------:R-:W-:-:S04]  /*0e30*/  FMUL R24, R7, R7 ;  /* 0x0000000707187220 */ /* 0x000fc80000400000 */
[----:B---3--:R-:W-:Y:S01]  /*0e40*/  FMUL R23, R24, R23 ;  /* 0x0000001718177220 */ /* 0x008fe20000400000 */
[----:B------:R-:W-:-:S04]  /*0e50*/  FMUL R24, R22, R22 ;  /* 0x0000001616187220 */ /* 0x000fc80000400000 */
[----:B----4-:R-:W-:Y:S02]  /*0e60*/  FFMA R27, R24, R27, R23 ;  /* 0x0000001b181b7223 */ /* 0x010fe40000000017 */
[----:B------:R-:W3:Y:S01]  /*0e70*/  LDG.E R24, desc[UR4][R8.64+0x24] ;  /* 0x0000240408187981 */ /* 0x000ee2000c1e1900 */
[----:B------:R-:W-:Y:S01]  /*0e80*/  FMUL R23, R6, R29 ;  /* 0x0000001d06177220 */ /* 0x000fe20000400000 */
[----:B-----5:R-:W-:-:S04]  /*0e90*/  FADD R6, R12, -R28 ;  /* 0x8000001c0c067221 */ /* 0x020fc80000000000 */
[----:B------:R-:W-:-:S04]  /*0ea0*/  FMUL R28, R6, R6 ;  /* 0x00000006061c7220 */ /* 0x000fc80000400000 */
[----:B---3--:R-:W-:Y:S01]  /*0eb0*/  FFMA R24, R28, R24, R27 ;  /* 0x000000181c187223 */ /* 0x008fe2000000001b */
[----:B------:R-:W-:-:S04]  /*0ec0*/  FMUL R28, R22, R6 ;  /* 0x00000006161c7220 */ /* 0x000fc80000400000 */
[----:B--2---:R-:W-:Y:S01]  /*0ed0*/  FMUL R28, R28, R25 ;  /* 0x000000191c1c7220 */ /* 0x004fe20000400000 */
[----:B------:R-:W-:Y:S02]  /*0ee0*/  FMUL R25, R22, R7 ;  /* 0x0000000716197220 */ /* 0x000fe40000400000 */
[----:B------:R0:W2:Y:S02]  /*0ef0*/  LDG.E R22, desc[UR4][R8.64+0x28] ;  /* 0x0000280408167981 */ /* 0x0000a4000c1e1900 */
[----:B------:R-:W-:Y:S02]  /*0f00*/  FFMA R27, R25, R26, R28 ;  /* 0x0000001a191b7223 */ /* 0x000fe4000000001c */
[----:B------:R-:W3:Y:S01]  /*0f10*/  LDG.E R25, desc[UR4][R8.64+0x20] ;  /* 0x0000200408197981 */ /* 0x000ee2000c1e1900 */
[----:B------:R-:W-:Y:S01]  /*0f20*/  FMUL R6, R7, R6 ;  /* 0x0000000607067220 */ /* 0x000fe20000400000 */
[----:B------:R-:W-:Y:S02]  /*0f30*/  MOV R7, 0x437c0000 ;  /* 0x437c000000077802 */ /* 0x000fe40000000f00 */
[----:B------:R-:W-:-:S02]  /*0f40*/  IADD3 R18, PT, PT, R18, 0x4, RZ ;  /* 0x0000000412127810 */ /* 0x000fc40007ffe0ff */
[CC--:B------:R-:W-:Y:S02]  /*0f50*/  FSETP.GT.AND P1, PT, R23.reuse, R20.reuse, PT ;  /* 0x000000141700720b */ /* 0x0c0fe40003f24000 */
[C---:B------:R-:W-:Y:S02]  /*0f60*/  @P2 IADD3 R19, PT, PT, R16.reuse, 0x2, RZ ;  /* 0x0000000210132810 */ /* 0x040fe40007ffe0ff */
[----:B------:R-:W-:Y:S02]  /*0f70*/  @P0 IADD3 R19, PT, PT, R16, 0x4, RZ ;  /* 0x0000000410130810 */ /* 0x000fe40007ffe0ff */
[----:B------:R-:W-:Y:S02]  /*0f80*/  ISETP.NE.AND P0, PT, R18, RZ, PT ;  /* 0x000000ff1200720c */ /* 0x000fe40003f05270 */
[----:B------:R-:W-:-:S05]  /*0f90*/  FSEL R20, R23, R20, P1 ;  /* 0x0000001417147208 */ /* 0x000fca0000800000 */
[C---:B------:R-:W-:Y:S02]  /*0fa0*/  @P1 IADD3 R19, PT, PT, R16.reuse, 0x6, RZ ;  /* 0x0000000610131810 */ /* 0x040fe40007ffe0ff */
[----:B------:R-:W-:Y:S02]  /*0fb0*/  IADD3 R16, PT, PT, R16, 0x8, RZ ;  /* 0x0000000810107810 */ /* 0x000fe40007ffe0ff */
[C---:B------:R-:W-:Y:S02]  /*0fc0*/  LEA R15, R0.reuse, R15, 0x3 ;  /* 0x0000000f000f7211 */ /* 0x040fe400078e18ff */
[C---:B------:R-:W-:Y:S02]  /*0fd0*/  LEA R13, R0.reuse, R13, 0x3 ;  /* 0x0000000d000d7211 */ /* 0x040fe400078e18ff */
[C---:B------:R-:W-:Y:S02]  /*0fe0*/  LEA R17, R0.reuse, R17, 0x3 ;  /* 0x0000001100117211 */ /* 0x040fe400078e18ff */
[----:B------:R-:W-:Y:S01]  /*0ff0*/  LEA R21, R0, R21, 0x3 ;  /* 0x0000001500157211 */ /* 0x000fe200078e18ff */
[----:B---3--:R-:W-:-:S04]  /*1000*/  FFMA R25, R6, R25, R27 ;  /* 0x0000001906197223 */ /* 0x008fc8000000001b */
[----:B------:R-:W-:Y:S01]  /*1010*/  FFMA R24, R25, 2, R24 ;  /* 0x4000000019187823 */ /* 0x000fe20000000018 */
[----:B------:R-:W-:-:S03]  /*1020*/  HFMA2 R25, -RZ, RZ, 0.96630859375, -0.0022525787353515625 ;  /* 0x3bbb989dff197431 */ /* 0x000fc600000001ff */
[----:B------:R-:W-:-:S04]  /*1030*/  FMUL R24, R24, -0.5 ;  /* 0xbf00000018187820 */ /* 0x000fc80000400000 */
[----:B------:R-:W-:-:S04]  /*1040*/  FFMA.SAT R6, R24, R25, 0.5 ;  /* 0x3f00000018067423 */ /* 0x000fc80000002019 */
[----:B------:R-:W-:-:S04]  /*1050*/  FFMA.RM R6, R6, R7, 12582913 ;  /* 0x4b40000106067423 */ /* 0x000fc80000004007 */
[----:B------:R-:W-:-:S04]  /*1060*/  FADD R7, R6, -12583039 ;  /* 0xcb40007f06077421 */ /* 0x000fc80000000000 */
[----:B------:R-:W-:-:S04]  /*1070*/  FFMA R7, R24, 1.4426950216293334961, -R7 ;  /* 0x3fb8aa3b18077823 */ /* 0x000fc80000000807 */
[----:B------:R-:W-:-:S06]  /*1080*/  FFMA R7, R24, 1.925963033500011079e-08, R7 ;  /* 0x32a5706018077823 */ /* 0x000fcc0000000007 */
[----:B------:R-:W0:Y:S01]  /*1090*/  MUFU.EX2 R7, R7 ;  /* 0x0000000700077308 */ /* 0x000e220000000800 */
[----:B------:R-:W-:-:S05]  /*10a0*/  SHF.L.U32 R6, R6, 0x17, RZ ;  /* 0x0000001706067819 */ /* 0x000fca00000006ff */
[----:B0-----:R-:W-:-:S04]  /*10b0*/  FMUL R9, R6, R7 ;  /* 0x0000000706097220 */ /* 0x001fc80000400000 */
[----:B--2---:R-:W-:-:S05]  /*10c0*/  FMUL R9, R22, R9 ;  /* 0x0000000916097220 */ /* 0x004fca0000400000 */
[----:B------:R-:W-:-:S04]  /*10d0*/  FSETP.GT.AND P2, PT, R9, R20, PT ;  /* 0x000000140900720b */ /* 0x000fc80003f44000 */
[----:B------:R-:W-:Y:S02]  /*10e0*/  FSEL R20, R9, R20, P2 ;  /* 0x0000001409147208 */ /* 0x000fe40001000000 */
[----:B------:R-:W-:Y:S01]  /*10f0*/  SEL R19, R16, R19, P2 ;  /* 0x0000001310137207 */ /* 0x000fe20001000000 */
[----:B------:R-:W-:Y:S06]  /*1100*/  @P0 BRA `(.L_x_89) ;  /* 0xfffffff400400947 */ /* 0x000fec000383ffff */
[----:B------:R-:W-:Y:S05]  /*1110*/  BSYNC.RECONVERGENT B2 ;  /* 0x0000000000027941 */ /* 0x000fea0003800200 */
.L_x_88:
[----:B------:R-:W-:Y:S02]  /*1120*/  IADD3 R15, PT, PT, R16, 0x2, RZ ;  /* 0x00000002100f7810 */ /* 0x000fe40007ffe0ff */
[----:B------:R-:W-:-:S07]  /*1130*/  MOV R16, R19 ;  /* 0x0000001300107202 */ /* 0x000fce0000000f00 */
.L_x_87:
[----:B------:R-:W-:Y:S05]  /*1140*/  BSYNC.RECONVERGENT B1 ;  /* 0x0000000000017941 */ /* 0x000fea0003800200 */
.L_x_86:
[----:B------:R-:W-:Y:S01]  /*1150*/  LEA.HI R6, R14, 0x1, RZ, 0x1f ;  /* 0x000000010e067811 */ /* 0x000fe200078ff8ff */
[----:B------:R-:W-:Y:S03]  /*1160*/  BSSY.RECONVERGENT B1, `(.L_x_85) ;  /* 0x0000087000017945 */ /* 0x000fe60003800200 */
[----:B------:R-:W-:-:S13]  /*1170*/  LOP3.LUT P0, R6, R6, 0x3, RZ, 0xc0, !PT ;  /* 0x0000000306067812 */ /* 0x000fda000780c0ff */
[----:B------:R-:W-:Y:S05]  /*1180*/  @!P0 BRA `(.L_x_90) ;  /* 0x0000000800108947 */ /* 0x000fea0003800000 */
[----:B------:R-:W-:Y:S01]  /*1190*/  ISETP.NE.AND P1, PT, R6, 0x1, PT ;  /* 0x000000010600780c */ /* 0x000fe20003f25270 */
[----:B------:R-:W-:Y:S01]  /*11a0*/  BSSY.RECONVERGENT B2, `(.L_x_91) ;  /* 0x0000059000027945 */ /* 0x000fe20003800200 */
[----:B------:R-:W-:Y:S01]  /*11b0*/  HFMA2 R13, -RZ, RZ, 0.96630859375, -0.0022525787353515625 ;  /* 0x3bbb989dff0d7431 */ /* 0x000fe200000001ff */
[----:B------:R-:W-:Y:S02]  /*11c0*/  LOP3.LUT P0, RZ, R14, 0x2, RZ, 0xc0, !PT ;  /* 0x000000020eff7812 */ /* 0x000fe4000780c0ff */
[----:B------:R-:W-:-:S08]  /*11d0*/  MOV R14, 0x437c0000 ;  /* 0x437c0000000e7802 */ /* 0x000fd00000000f00 */
[----:B------:R-:W-:Y:S05]  /*11e0*/  @!P1 BRA `(.L_x_92) ;  /* 0x0000000400509947 */ /* 0x000fea0003800000 */
[----:B------:R-:W-:-:S04]  /*11f0*/  IMAD R9, R15, R0, RZ ;  /* 0x000000000f097224 */ /* 0x000fc800078e02ff */
[----:B------:R-:W-:-:S05]  /*1200*/  IMAD.WIDE R6, R9, 0x4, R2 ;  /* 0x0000000409067825 */ /* 0x000fca00078e0202 */
[----:B------:R-:W2:Y:S04]  /*1210*/  LDG.E R19, desc[UR4][R6.64+0x8] ;  /* 0x0000080406137981 */ /* 0x000ea8000c1e1900 */
[----:B------:R-:W3:Y:S04]  /*1220*/  LDG.E R24, desc[UR4][R6.64+0x4] ;  /* 0x0000040406187981 */ /* 0x000ee8000c1e1900 */
[----:B------:R-:W4:Y:S04]  /*1230*/  LDG.E R27, desc[UR4][R6.64+0x1c] ;  /* 0x00001c04061b7981 */ /* 0x000f28000c1e1900 */
[----:B------:R-:W5:Y:S04]  /*1240*/  LDG.E R25, desc[UR4][R6.64+0xc] ;  /* 0x00000c0406197981 */ /* 0x000f68000c1e1900 */
[----:B------:R-:W5:Y:S04]  /*1250*/  LDG.E R23, desc[UR4][R6.64+0x10] ;  /* 0x0000100406177981 */ /* 0x000f68000c1e1900 */
[----:B------:R-:W5:Y:S04]  /*1260*/  LDG.E R8, desc[UR4][R6.64+0x18] ;  /* 0x0000180406087981 */ /* 0x000f68000c1e1900 */
[----:B------:R-:W5:Y:S04]  /*1270*/  LDG.E R21, desc[UR4][R6.64+0x14] ;  /* 0x0000140406157981 */ /* 0x000f68000c1e1900 */
[----:B------:R-:W5:Y:S04]  /*1280*/  LDG.E R17, desc[UR4][R6.64+0x24] ;  /* 0x0000240406117981 */ /* 0x000f68000c1e1900 */
[----:B------:R-:W5:Y:S01]  /*1290*/  LDG.E R18, desc[UR4][R6.64+0x20] ;  /* 0x0000200406127981 */ /* 0x000f62000c1e1900 */
[----:B------:R-:W-:-:S03]  /*12a0*/  LEA R9, R0, R9, 0x1 ;  /* 0x0000000900097211 */ /* 0x000fc600078e08ff */
[----:B------:R0:W5:Y:S01]  /*12b0*/  LDG.E R6, desc[UR4][R6.64+0x28] ;  /* 0x0000280406067981 */ /* 0x000162000c1e1900 */
[----:B--2---:R-:W-:-:S04]  /*12c0*/  FADD R19, R10, -R19 ;  /* 0x800000130a137221 */ /* 0x004fc80000000000 */
[----:B------:R-:W-:Y:S01]  /*12d0*/  FMUL R22, R19, R19 ;  /* 0x0000001313167220 */ /* 0x000fe20000400000 */
[----:B---3--:R-:W-:-:S03]  /*12e0*/  FADD R24, R11, -R24 ;  /* 0x800000180b187221 */ /* 0x008fc60000000000 */
[----:B----4-:R-:W-:Y:S01]  /*12f0*/  FMUL R27, R22, R27 ;  /* 0x0000001b161b7220 */ /* 0x010fe20000400000 */
[----:B------:R-:W-:Y:S01]  /*1300*/  FMUL R26, R24, R24 ;  /* 0x00000018181a7220 */ /* 0x000fe20000400000 */
[----:B-----5:R-:W-:-:S03]  /*1310*/  FADD R22, R12, -R25 ;  /* 0x800000190c167221 */ /* 0x020fc60000000000 */
[----:B------:R-:W-:Y:S01]  /*1320*/  FFMA R26, R26, R23, R27 ;  /* 0x000000171a1a7223 */ /* 0x000fe2000000001b */
[C---:B------:R-:W-:Y:S01]  /*1330*/  FMUL R23, R24.reuse, R22 ;  /* 0x0000001618177220 */ /* 0x040fe20000400000 */
[----:B------:R-:W-:-:S03]  /*1340*/  FMUL R24, R24, R19 ;  /* 0x0000001318187220 */ /* 0x000fc60000400000 */
[----:B------:R-:W-:Y:S01]  /*1350*/  FMUL R23, R23, R8 ;  /* 0x0000000817177220 */ /* 0x000fe20000400000 */
[----:B------:R-:W-:-:S04]  /*1360*/  IMAD.WIDE R8, R9, 0x4, R2 ;  /* 0x0000000409087825 */ /* 0x000fc800078e0202 */
[----:B------:R-:W-:Y:S02]  /*1370*/  FFMA R25, R24, R21, R23 ;  /* 0x0000001518197223 */ /* 0x000fe40000000017 */
[----:B------:R-:W2:Y:S01]  /*1380*/  LDG.E R23, desc[UR4][R8.64+0x8] ;  /* 0x0000080408177981 */ /* 0x000ea2000c1e1900 */
[----:B------:R-:W-:-:S03]  /*1390*/  FMUL R21, R22, R22 ;  /* 0x0000001616157220 */ /* 0x000fc60000400000 */
[----:B------:R-:W3:Y:S01]  /*13a0*/  LDG.E R24, desc[UR4][R8.64+0x4] ;  /* 0x0000040408187981 */ /* 0x000ee2000c1e1900 */
[----:B------:R-:W-:Y:S01]  /*13b0*/  FFMA R17, R21, R17, R26 ;  /* 0x0000001115117223 */ /* 0x000fe2000000001a */
[----:B------:R-:W-:Y:S02]  /*13c0*/  FMUL R22, R19, R22 ;  /* 0x0000001613167220 */ /* 0x000fe40000400000 */
[----:B------:R-:W4:Y:S04]  /*13d0*/  LDG.E R21, desc[UR4][R8.64+0x1c] ;  /* 0x00001c0408157981 */ /* 0x000f28000c1e1900 */
[----:B------:R-:W5:Y:S04]  /*13e0*/  LDG.E R19, desc[UR4][R8.64+0xc] ;  /* 0x00000c0408137981 */ /* 0x000f68000c1e1900 */
[----:B------:R-:W5:Y:S01]  /*13f0*/  LDG.E R26, desc[UR4][R8.64+0x10] ;  /* 0x00001004081a7981 */ /* 0x000f62000c1e1900 */
[----:B------:R-:W-:-:S03]  /*1400*/  FFMA R18, R22, R18, R25 ;  /* 0x0000001216127223 */ /* 0x000fc60000000019 */
[----:B------:R-:W5:Y:S04]  /*1410*/  LDG.E R22, desc[UR4][R8.64+0x18] ;  /* 0x0000180408167981 */ /* 0x000f68000c1e1900 */
[----:B------:R-:W5:Y:S01]  /*1420*/  LDG.E R27, desc[UR4][R8.64+0x20] ;  /* 0x00002004081b7981 */ /* 0x000f62000c1e1900 */
        /* <DEDUP_REMOVED lines=8> */
[----:B------:R-:W2:Y:S03]  /*14b0*/  LDG.E R26, desc[UR4][R8.64+0x14] ;  /* 0x00001404081a7981 */ /* 0x000ea6000c1e1900 */
[----:B------:R-:W-:Y:S02]  /*14c0*/  FMUL R28, R19, R22 ;  /* 0x00000016131c7220 */ /* 0x000fe40000400000 */
[----:B------:R-:W3:Y:S04]  /*14d0*/  LDG.E R22, desc[UR4][R8.64+0x24] ;  /* 0x0000240408167981 */ /* 0x000ee8000c1e1900 */
[----:B------:R1:W4:Y:S01]  /*14e0*/  LDG.E R19, desc[UR4][R8.64+0x28] ;  /* 0x0000280408137981 */ /* 0x000322000c1e1900 */
[----:B------:R-:W-:Y:S01]  /*14f0*/  FMUL R29, R24, R23 ;  /* 0x00000017181d7220 */ /* 0x000fe20000400000 */
[----:B------:R-:W-:Y:S01]  /*1500*/  FMUL R24, R25, R25 ;  /* 0x0000001919187220 */ /* 0x000fe20000400000 */
[----:B------:R-:W-:-:S04]  /*1510*/  FFMA R17, R18, 2, R17 ;  /* 0x4000000012117823 */ /* 0x000fc80000000011 */
[----:B------:R-:W-:-:S04]  /*1520*/  FMUL R18, R17, -0.5 ;  /* 0xbf00000011127820 */ /* 0x000fc80000400000 */
[----:B0-----:R-:W-:-:S04]  /*1530*/  FFMA.SAT R7, R18, R13, 0.5 ;  /* 0x3f00000012077423 */ /* 0x001fc8000000200d */
[----:B------:R-:W-:-:S04]  /*1540*/  FFMA.RM R7, R7, R14, 12582913 ;  /* 0x4b40000107077423 */ /* 0x000fc8000000400e */
[----:B-1----:R-:W-:-:S04]  /*1550*/  FADD R9, R7, -12583039 ;  /* 0xcb40007f07097421 */ /* 0x002fc80000000000 */
[----:B------:R-:W-:-:S04]  /*1560*/  FFMA R9, R18, 1.4426950216293334961, -R9 ;  /* 0x3fb8aa3b12097823 */ /* 0x000fc80000000809 */
[----:B------:R-:W-:-:S04]  /*1570*/  FFMA R9, R18, 1.925963033500011079e-08, R9 ;  /* 0x32a5706012097823 */ /* 0x000fc80000000009 */
[----:B------:R-:W0:Y:S01]  /*1580*/  MUFU.EX2 R8, R9 ;  /* 0x0000000900087308 */ /* 0x000e220000000800 */
[----:B------:R-:W-:-:S05]  /*1590*/  SHF.L.U32 R7, R7, 0x17, RZ ;  /* 0x0000001707077819 */ /* 0x000fca00000006ff */
[----:B0-----:R-:W-:-:S04]  /*15a0*/  FMUL R7, R7, R8 ;  /* 0x0000000807077220 */ /* 0x001fc80000400000 */
[----:B------:R-:W-:-:S05]  /*15b0*/  FMUL R7, R6, R7 ;  /* 0x0000000706077220 */ /* 0x000fca0000400000 */
[----:B------:R-:W-:-:S04]  /*15c0*/  FSETP.GT.AND P1, PT, R7, R20, PT ;  /* 0x000000140700720b */ /* 0x000fc80003f24000 */
[----:B------:R-:W-:Y:S02]  /*15d0*/  FSEL R20, R7, R20, P1 ;  /* 0x0000001407147208 */ /* 0x000fe40000800000 */
[----:B------:R-:W-:Y:S01]  /*15e0*/  SEL R16, R15, R16, P1 ;  /* 0x000000100f107207 */ /* 0x000fe20000800000 */
[----:B--2---:R-:W-:Y:S01]  /*15f0*/  FFMA R29, R29, R26, R28 ;  /* 0x0000001a1d1d7223 */ /* 0x004fe2000000001c */
[----:B------:R-:W-:Y:S01]  /*1600*/  FMUL R26, R23, R25 ;  /* 0x00000019171a7220 */ /* 0x000fe20000400000 */
[----:B---3--:R-:W-:-:S03]  /*1610*/  FFMA R21, R24, R22, R21 ;  /* 0x0000001618157223 */ /* 0x008fc60000000015 */
[----:B------:R-:W-:-:S04]  /*1620*/  FFMA R26, R26, R27, R29 ;  /* 0x0000001b1a1a7223 */ /* 0x000fc8000000001d */
[----:B------:R-:W-:-:S04]  /*1630*/  FFMA R21, R26, 2, R21 ;  /* 0x400000001a157823 */ /* 0x000fc80000000015 */
[----:B------:R-:W-:-:S04]  /*1640*/  FMUL R22, R21, -0.5 ;  /* 0xbf00000015167820 */ /* 0x000fc80000400000 */
[----:B------:R-:W-:-:S04]  /*1650*/  FFMA.SAT R17, R22, R13, 0.5 ;  /* 0x3f00000016117423 */ /* 0x000fc8000000200d */
[----:B------:R-:W-:-:S04]  /*1660*/  FFMA.RM R17, R17, R14, 12582913 ;  /* 0x4b40000111117423 */ /* 0x000fc8000000400e */
[----:B------:R-:W-:-:S04]  /*1670*/  FADD R21, R17, -12583039 ;  /* 0xcb40007f11157421 */ /* 0x000fc80000000000 */
[----:B------:R-:W-:-:S04]  /*1680*/  FFMA R21, R22, 1.4426950216293334961, -R21 ;  /* 0x3fb8aa3b16157823 */ /* 0x000fc80000000815 */
[----:B------:R-:W-:-:S04]  /*1690*/  FFMA R21, R22, 1.925963033500011079e-08, R21 ;  /* 0x32a5706016157823 */ /* 0x000fc80000000015 */
[----:B------:R-:W0:Y:S01]  /*16a0*/  MUFU.EX2 R18, R21 ;  /* 0x0000001500127308 */ /* 0x000e220000000800 */
[----:B------:R-:W-:-:S05]  /*16b0*/  SHF.L.U32 R17, R17, 0x17, RZ ;  /* 0x0000001711117819 */ /* 0x000fca00000006ff */
[----:B0-----:R-:W-:-:S04]  /*16c0*/  FMUL R18, R17, R18 ;  /* 0x0000001211127220 */ /* 0x001fc80000400000 */
[----:B----4-:R-:W-:-:S05]  /*16d0*/  FMUL R19, R19, R18 ;  /* 0x0000001213137220 */ /* 0x010fca0000400000 */
[----:B------:R-:W-:-:S04]  /*16e0*/  FSETP.GT.AND P2, PT, R19, R20, PT ;  /* 0x000000141300720b */ /* 0x000fc80003f44000 */
[----:B------:R-:W-:-:S09]  /*16f0*/  FSEL R20, R19, R20, P2 ;  /* 0x0000001413147208 */ /* 0x000fd20001000000 */
[C---:B------:R-:W-:Y:S02]  /*1700*/  @P2 IADD3 R16, PT, PT, R15.reuse, 0x2, RZ ;  /* 0x000000020f102810 */ /* 0x040fe40007ffe0ff */
[----:B------:R-:W-:Y:S02]  /*1710*/  IADD3 R15, PT, PT, R15, 0x4, RZ ;  /* 0x000000040f0f7810 */ /* 0x000fe40007ffe0ff */
[----:B------:R-:W-:-:S07]  /*1720*/  MOV R19, R16 ;  /* 0x0000001000137202 */ /* 0x000fce0000000f00 */
.L_x_92:
[----:B------:R-:W-:Y:S05]  /*1730*/  BSYNC.RECONVERGENT B2 ;  /* 0x0000000000027941 */ /* 0x000fea0003800200 */
.L_x_91:
[----:B------:R-:W-:Y:S05]  /*1740*/  @P0 BRA `(.L_x_90) ;  /* 0x0000000000a00947 */ /* 0x000fea0003800000 */
        /* <DEDUP_REMOVED lines=10> */
[----:B------:R-:W5:Y:S04]  /*17f0*/  LDG.E R0, desc[UR4][R2.64+0x20] ;  /* 0x0000200402007981 */ /* 0x000f68000c1e1900 */
[----:B------:R0:W5:Y:S01]  /*1800*/  LDG.E R9, desc[UR4][R2.64+0x28] ;  /* 0x0000280402097981 */ /* 0x000162000c1e1900 */
[----:B--2---:R-:W-:Y:S01]  /*1810*/  FADD R17, R10, -R17 ;  /* 0x800000110a117221 */ /* 0x004fe20000000000 */
[----:B---3--:R-:W-:-:S03]  /*1820*/  FADD R18, R11, -R18 ;  /* 0x800000120b127221 */ /* 0x008fc60000000000 */
[----:B------:R-:W-:Y:S01]  /*1830*/  FMUL R10, R17, R17 ;  /* 0x00000011110a7220 */ /* 0x000fe20000400000 */
[----:B----4-:R-:W-:Y:S01]  /*1840*/  FADD R19, R12, -R19 ;  /* 0x800000130c137221 */ /* 0x010fe20000000000 */
[----:B------:R-:W-:-:S03]  /*1850*/  FMUL R11, R18, R18 ;  /* 0x00000012120b7220 */ /* 0x000fc60000400000 */
[----:B------:R-:W-:Y:S01]  /*1860*/  FMUL R12, R18, R19 ;  /* 0x00000013120c7220 */ /* 0x000fe20000400000 */
[----:B-----5:R-:W-:Y:S01]  /*1870*/  FMUL R10, R10, R21 ;  /* 0x000000150a0a7220 */ /* 0x020fe20000400000 */
[----:B------:R-:W-:Y:S01]  /*1880*/  FMUL R18, R18, R17 ;  /* 0x0000001112127220 */ /* 0x000fe20000400000 */
[----:B------:R-:W-:Y:S01]  /*1890*/  FMUL R17, R17, R19 ;  /* 0x0000001311117220 */ /* 0x000fe20000400000 */
[----:B------:R-:W-:Y:S01]  /*18a0*/  FMUL R23, R12, R23 ;  /* 0x000000170c177220 */ /* 0x000fe20000400000 */
[----:B------:R-:W-:Y:S01]  /*18b0*/  FMUL R19, R19, R19 ;  /* 0x0000001313137220 */ /* 0x000fe20000400000 */
[----:B------:R-:W-:Y:S02]  /*18c0*/  FFMA R8, R11, R8, R10 ;  /* 0x000000080b087223 */ /* 0x000fe4000000000a */
[----:B------:R-:W-:Y:S02]  /*18d0*/  FFMA R18, R18, R7, R23 ;  /* 0x0000000712127223 */ /* 0x000fe40000000017 */
[----:B------:R-:W-:-:S02]  /*18e0*/  FFMA R6, R19, R6, R8 ;  /* 0x0000000613067223 */ /* 0x000fc40000000008 */
[----:B------:R-:W-:-:S04]  /*18f0*/  FFMA R17, R17, R0, R18 ;  /* 0x0000000011117223 */ /* 0x000fc80000000012 */
[----:B------:R-:W-:-:S04]  /*1900*/  FFMA R6, R17, 2, R6 ;  /* 0x4000000011067823 */ /* 0x000fc80000000006 */
[----:B------:R-:W-:-:S04]  /*1910*/  FMUL R6, R6, -0.5 ;  /* 0xbf00000006067820 */ /* 0x000fc80000400000 */
[----:B------:R-:W-:-:S04]  /*1920*/  FFMA.SAT R13, R6, R13, 0.5 ;  /* 0x3f000000060d7423 */ /* 0x000fc8000000200d */
[----:B------:R-:W-:-:S04]  /*1930*/  FFMA.RM R13, R13, R14, 12582913 ;  /* 0x4b4000010d0d7423 */ /* 0x000fc8000000400e */
[C---:B0-----:R-:W-:Y:S01]  /*1940*/  FADD R3, R13.reuse, -12583039 ;  /* 0xcb40007f0d037421 */ /* 0x041fe20000000000 */
[----:B------:R-:W-:-:S03]  /*1950*/  SHF.L.U32 R13, R13, 0x17, RZ ;  /* 0x000000170d0d7819 */ /* 0x000fc600000006ff */
[----:B------:R-:W-:-:S04]  /*1960*/  FFMA R3, R6, 1.4426950216293334961, -R3 ;  /* 0x3fb8aa3b06037823 */ /* 0x000fc80000000803 */
[----:B------:R-:W-:-:S04]  /*1970*/  FFMA R3, R6, 1.925963033500011079e-08, R3 ;  /* 0x32a5706006037823 */ /* 0x000fc80000000003 */
[----:B------:R-:W0:Y:S02]  /*1980*/  MUFU.EX2 R0, R3 ;  /* 0x0000000300007308 */ /* 0x000e240000000800 */
[----:B0-----:R-:W-:-:S04]  /*1990*/  FMUL R0, R13, R0 ;  /* 0x000000000d007220 */ /* 0x001fc80000400000 */
[----:B------:R-:W-:-:S05]  /*19a0*/  FMUL R9, R9, R0 ;  /* 0x0000000009097220 */ /* 0x000fca0000400000 */
[----:B------:R-:W-:-:S04]  /*19b0*/  FSETP.GT.AND P0, PT, R9, R20, PT ;  /* 0x000000140900720b */ /* 0x000fc80003f04000 */
[----:B------:R-:W-:-:S09]  /*19c0*/  SEL R19, R15, R16, P0 ;  /* 0x000000100f137207 */ /* 0x000fd20000000000 */
.L_x_90:
[----:B------:R-:W-:Y:S05]  /*19d0*/  BSYNC.RECONVERGENT B1 ;  /* 0x0000000000017941 */ /* 0x000fea0003800200 */
.L_x_85:
[----:B------:R-:W-:Y:S05]  /*19e0*/  BSYNC.RECONVERGENT B0 ;  /* 0x0000000000007941 */ /* 0x000fea0003800200 */
.L_x_84:
[----:B------:R-:W-:Y:S01]  /*19f0*/  STG.E.U8 desc[UR4][R4.64], R19 ;  /* 0x0000001304007986 */ /* 0x000fe2000c101104 */
[----:B------:R-:W-:Y:S05]  /*1a00*/  EXIT ;  /* 0x000000000000794d */ /* 0x000fea0003800000 */
.L_x_93:
        /* <DEDUP_REMOVED lines=15> */
.L_x_299:


//--------------------- .text._Z17GMMDataTermKernelPiiiPKfiPK6uchar4iPKhiii --------------------------
	.section	.text._Z17GMMDataTermKernelPiiiPKfiPK6uchar4iPKhiii,"ax",@progbits
	.align	128
        .global         _Z17GMMDataTermKernelPiiiPKfiPK6uchar4iPKhiii
        .type           _Z17GMMDataTermKernelPiiiPKfiPK6uchar4iPKhiii,@function
        .size           _Z17GMMDataTermKernelPiiiPKfiPK6uchar4iPKhiii,(.L_x_300 - _Z17GMMDataTermKernelPiiiPKfiPK6uchar4iPKhiii)
        .other          _Z17GMMDataTermKernelPiiiPKfiPK6uchar4iPKhiii,@"STO_CUDA_ENTRY STV_DEFAULT"
_Z17GMMDataTermKernelPiiiPKfiPK6uchar4iPKhiii:
.text._Z17GMMDataTermKernelPiiiPKfiPK6uchar4iPKhiii:
        /* <DEDUP_REMOVED lines=15> */
[----:B------:R-:W1:Y:S01]  /*00f0*/  LDCU.64 UR8, c[0x0][0x3b0] ;  /* 0x00007600ff0877ac */ /* 0x000e620008000a00 */
[----:B------:R-:W2:Y:S01]  /*0100*/  LDCU.64 UR6, c[0x0][0x358] ;  /* 0x00006b00ff0677ac */ /* 0x000ea20008000a00 */
[----:B0-----:R-:W-:-:S05]  /*0110*/  IMAD R3, R0, UR4, R9 ;  /* 0x0000000400037c24 */ /* 0x001fca000f8e0209 */
[----:B-1----:R-:W-:-:S04]  /*0120*/  IADD3 R2, P0, PT, R3, UR8, RZ ;  /* 0x0000000803027c10 */ /* 0x002fc8000ff1e0ff */
[----:B------:R-:W-:-:S05]  /*0130*/  LEA.HI.X.SX32 R3, R3, UR9, 0x1, P0 ;  /* 0x0000000903037c11 */ /* 0x000fca00080f0eff */
[----:B--2---:R-:W2:Y:S01]  /*0140*/  LDG.E.U8 R2, desc[UR6][R2.64] ;  /* 0x0000000602027981 */ /* 0x004ea2000c1e1100 */
[----:B------:R-:W-:Y:S01]  /*0150*/  BSSY.RECONVERGENT B0, `(.L_x_94) ;  /* 0x00000ec000007945 */ /* 0x000fe20003800200 */
[----:B------:R-:W-:Y:S01]  /*0160*/  HFMA2 R4, -RZ, RZ, -14.859375, 0.0097198486328125 ;  /* 0xcb6e20faff047431 */ /* 0x000fe200000001ff */
[----:B--2---:R-:W-:-:S13]  /*0170*/  ISETP.NE.AND P0, PT, R2, RZ, PT ;  /* 0x000000ff0200720c */ /* 0x004fda0003f05270 */
[----:B------:R-:W-:Y:S05]  /*0180*/  @!P0 BRA `(.L_x_95) ;  /* 0x0000000c00a08947 */ /* 0x000fea0003800000 */
[----:B------:R-:W-:-:S13]  /*0190*/  ISETP.NE.AND P0, PT, R2, 0x2, PT ;  /* 0x000000020200780c */ /* 0x000fda0003f05270 */
[----:B------:R-:W-:Y:S05]  /*01a0*/  @!P0 BRA `(.L_x_96) ;  /* 0x0000000c00948947 */ /* 0x000fea0003800000 */
[----:B------:R-:W0:Y:S01]  /*01b0*/  LDC.64 R4, c[0x0][0x3a0] ;  /* 0x0000e800ff047b82 */ /* 0x000e220000000a00 */
[----:B------:R-:W1:Y:S01]  /*01c0*/  LDCU UR4, c[0x0][0x3a8] ;  /* 0x00007500ff0477ac */ /* 0x000e620008000800 */
[----:B------:R-:W2:Y:S06]  /*01d0*/  LDCU UR8, c[0x0][0x38c] ;  /* 0x00007180ff0877ac */ /* 0x000eac0008000800 */
[----:B------:R-:W3:Y:S08]  /*01e0*/  LDC.64 R6, c[0x0][0x390] ;  /* 0x0000e400ff067b82 */ /* 0x000ef00000000a00 */
[----:B------:R-:W4:Y:S01]  /*01f0*/  LDC R11, c[0x0][0x398] ;  /* 0x0000e600ff0b7b82 */ /* 0x000f220000000800 */
[----:B-1----:R-:W-:-:S04]  /*0200*/  IMAD R3, R0, UR4, R9 ;  /* 0x0000000400037c24 */ /* 0x002fc8000f8e0209 */
[----:B0-----:R-:W-:-:S03]  /*0210*/  IMAD.WIDE R4, R3, 0x4, R4 ;  /* 0x0000000403047825 */ /* 0x001fc600078e0204 */
[----:B------:R-:W4:Y:S03]  /*0220*/  LDC.64 R2, c[0x0][0x390] ;  /* 0x0000e400ff027b82 */ /* 0x000f260000000a00 */
[----:B------:R-:W5:Y:S04]  /*0230*/  LDG.E R4, desc[UR6][R4.64] ;  /* 0x0000000604047981 */ /* 0x000f68000c1e1900 */
[----:B---3--:R-:W3:Y:S04]  /*0240*/  LDG.E R13, desc[UR6][R6.64+0x8] ;  /* 0x00000806060d7981 */ /* 0x008ee8000c1e1900 */
[----:B------:R-:W2:Y:S04]  /*0250*/  LDG.E R15, desc[UR6][R6.64+0x4] ;  /* 0x00000406060f7981 */ /* 0x000ea8000c1e1900 */
[----:B------:R-:W2:Y:S04]  /*0260*/  LDG.E R25, desc[UR6][R6.64+0x1c] ;  /* 0x00001c0606197981 */ /* 0x000ea8000c1e1900 */
[----:B------:R-:W2:Y:S04]  /*0270*/  LDG.E R19, desc[UR6][R6.64+0xc] ;  /* 0x00000c0606137981 */ /* 0x000ea8000c1e1900 */
[----:B------:R-:W2:Y:S04]  /*0280*/  LDG.E R17, desc[UR6][R6.64+0x10] ;  /* 0x0000100606117981 */ /* 0x000ea8000c1e1900 */
[----:B------:R-:W2:Y:S04]  /*0290*/  LDG.E R16, desc[UR6][R6.64+0x18] ;  /* 0x0000180606107981 */ /* 0x000ea8000c1e1900 */
[----:B------:R-:W2:Y:S04]  /*02a0*/  LDG.E R21, desc[UR6][R6.64+0x14] ;  /* 0x0000140606157981 */ /* 0x000ea8000c1e1900 */
[----:B------:R-:W2:Y:S01]  /*02b0*/  LDG.E R23, desc[UR6][R6.64+0x24] ;  /* 0x0000240606177981 */ /* 0x000ea2000c1e1900 */
[----:B-----5:R-:W-:-:S02]  /*02c0*/  PRMT R8, R4, 0x7771, RZ ;  /* 0x0000777104087816 */ /* 0x020fc400000000ff */
[C---:B------:R-:W-:Y:S02]  /*02d0*/  PRMT R10, R4.reuse, 0x7770, RZ ;  /* 0x00007770040a7816 */ /* 0x040fe400000000ff */
[----:B------:R-:W-:Y:S02]  /*02e0*/  I2FP.F32.U32 R8, R8 ;  /* 0x0000000800087245 */ /* 0x000fe40000201000 */
[----:B------:R-:W-:Y:S01]  /*02f0*/  PRMT R12, R4, 0x7772, RZ ;  /* 0x00007772040c7816 */ /* 0x000fe200000000ff */
[----:B----4-:R-:W-:Y:S01]  /*0300*/  IMAD.WIDE R4, R11, 0x4, R2 ;  /* 0x000000040b047825 */ /* 0x010fe200078e0202 */
[----:B------:R-:W-:-:S03]  /*0310*/  I2FP.F32.U32 R10, R10 ;  /* 0x0000000a000a7245 */ /* 0x000fc60000201000 */
[----:B---3--:R-:W-:Y:S01]  /*0320*/  FADD R13, R8, -R13 ;  /* 0x8000000d080d7221 */ /* 0x008fe20000000000 */
[----:B------:R-:W-:Y:S01]  /*0330*/  I2FP.F32.U32 R12, R12 ;  /* 0x0000000c000c7245 */ /* 0x000fe20000201000 */
[----:B------:R-:W3:Y:S02]  /*0340*/  LDG.E R22, desc[UR6][R4.64+0x10] ;  /* 0x0000100604167981 */ /* 0x000ee4000c1e1900 */
[----:B------:R-:W-:Y:S01]  /*0350*/  FMUL R14, R13, R13 ;  /* 0x0000000d0d0e7220 */ /* 0x000fe20000400000 */
[----:B--2---:R-:W-:Y:S02]  /*0360*/  FADD R18, R10, -R15 ;  /* 0x8000000f0a127221 */ /* 0x004fe40000000000 */
[----:B------:R-:W2:Y:S01]  /*0370*/  LDG.E R15, desc[UR6][R4.64+0x8] ;  /* 0x00000806040f7981 */ /* 0x000ea2000c1e1900 */
[----:B------:R-:W-:Y:S01]  /*0380*/  FMUL R25, R14, R25 ;  /* 0x000000190e197220 */ /* 0x000fe20000400000 */
[----:B------:R-:W-:Y:S01]  /*0390*/  FADD R14, R12, -R19 ;  /* 0x800000130c0e7221 */ /* 0x000fe20000000000 */
[C---:B------:R-:W-:Y:S01]  /*03a0*/  FMUL R24, R18.reuse, R18 ;  /* 0x0000001212187220 */ /* 0x040fe20000400000 */
[----:B------:R-:W4:Y:S02]  /*03b0*/  LDG.E R19, desc[UR6][R4.64+0xc] ;  /* 0x00000c0604137981 */ /* 0x000f24000c1e1900 */
[----:B------:R-:W-:Y:S01]  /*03c0*/  FMUL R27, R18, R14 ;  /* 0x0000000e121b7220 */ /* 0x000fe20000400000 */
[----:B------:R-:W-:Y:S01]  /*03d0*/  FFMA R24, R24, R17, R25 ;  /* 0x0000001118187223 */ /* 0x000fe20000000019 */
[----:B------:R-:W5:Y:S01]  /*03e0*/  LDG.E R26, desc[UR6][R4.64+0x24] ;  /* 0x00002406041a7981 */ /* 0x000f62000c1e1900 */
[----:B------:R-:W-:Y:S01]  /*03f0*/  FMUL R20, R18, R13 ;  /* 0x0000000d12147220 */ /* 0x000fe20000400000 */
[----:B------:R-:W-:-:S02]  /*0400*/  FMUL R27, R27, R16 ;  /* 0x000000101b1b7220 */ /* 0x000fc40000400000 */
[----:B------:R-:W3:Y:S04]  /*0410*/  LDG.E R17, desc[UR6][R4.64+0x4] ;  /* 0x0000040604117981 */ /* 0x000ee8000c1e1900 */
[----:B------:R-:W5:Y:S01]  /*0420*/  LDG.E R16, desc[UR6][R6.64+0x20] ;  /* 0x0000200606107981 */ /* 0x000f62000c1e1900 */
[----:B------:R-:W-:Y:S01]  /*0430*/  FFMA R21, R20, R21, R27 ;  /* 0x0000001514157223 */ /* 0x000fe2000000001b */
[----:B------:R-:W-:Y:S02]  /*0440*/  FMUL R25, R14, R14 ;  /* 0x0000000e0e197220 */ /* 0x000fe40000400000 */
[----:B------:R-:W5:Y:S04]  /*0450*/  LDG.E R18, desc[UR6][R4.64+0x1c] ;  /* 0x00001c0604127981 */ /* 0x000f68000c1e1900 */
[----:B------:R-:W5:Y:S01]  /*0460*/  LDG.E R20, desc[UR6][R4.64+0x18] ;  /* 0x0000180604147981 */ /* 0x000f62000c1e1900 */
[----:B------:R-:W-:-:S03]  /*0470*/  FFMA R23, R25, R23, R24 ;  /* 0x0000001719177223 */ /* 0x000fc60000000018 */
[----:B------:R-:W5:Y:S04]  /*0480*/  LDG.E R27, desc[UR6][R4.64+0x14] ;  /* 0x00001406041b7981 */ /* 0x000f68000c1e1900 */
[----:B------:R-:W5:Y:S04]  /*0490*/  LDG.E R25, desc[UR6][R4.64+0x20] ;  /* 0x0000200604197981 */ /* 0x000f68000c1e1900 */
[----:B------:R-:W5:Y:S04]  /*04a0*/  LDG.E R24, desc[UR6][R6.64+0x28] ;  /* 0x0000280606187981 */ /* 0x000f68000c1e1900 */
[----:B------:R0:W5:Y:S01]  /*04b0*/  LDG.E R28, desc[UR6][R4.64+0x28] ;  /* 0x00002806041c7981 */ /* 0x000162000c1e1900 */
[----:B------:R-:W-:Y:S01]  /*04c0*/  FMUL R13, R13, R14 ;  /* 0x0000000e0d0d7220 */ /* 0x000fe20000400000 */
[----:B------:R-:W-:Y:S01]  /*04d0*/  UISETP.GE.AND UP0, UPT, UR8, 0x3, UPT ;  /* 0x000000030800788c */ /* 0x000fe2000bf06270 */
[----:B--2---:R-:W-:Y:S01]  /*04e0*/  FADD R15, R8, -R15 ;  /* 0x8000000f080f7221 */ /* 0x004fe20000000000 */
[----:B----4-:R-:W-:-:S03]  /*04f0*/  FADD R14, R12, -R19 ;  /* 0x800000130c0e7221 */ /* 0x010fc60000000000 */
[----:B------:R-:W-:Y:S01]  /*0500*/  FMUL R19, R15, R15 ;  /* 0x0000000f0f137220 */ /* 0x000fe20000400000 */
[----:B---3--:R-:W-:Y:S01]  /*0510*/  FADD R17, R10, -R17 ;  /* 0x800000110a117221 */ /* 0x008fe20000000000 */
[----:B-----5:R-:W-:-:S03]  /*0520*/  FFMA R16, R13, R16, R21 ;  /* 0x000000100d107223 */ /* 0x020fc60000000015 */
[C---:B------:R-:W-:Y:S01]  /*0530*/  FMUL R21, R17.reuse, R14 ;  /* 0x0000000e11157220 */ /* 0x040fe20000400000 */
[C---:B------:R-:W-:Y:S01]  /*0540*/  FMUL R13, R17.reuse, R17 ;  /* 0x00000011110d7220 */ /* 0x040fe20000400000 */
[----:B0-----:R-:W-:Y:S01]  /*0550*/  FMUL R4, R17, R15 ;  /* 0x0000000f11047220 */ /* 0x001fe20000400000 */
[----:B------:R-:W-:Y:S01]  /*0560*/  FMUL R18, R19, R18 ;  /* 0x0000001213127220 */ /* 0x000fe20000400000 */
[----:B------:R-:W-:-:S03]  /*0570*/  FMUL R21, R21, R20 ;  /* 0x0000001415157220 */ /* 0x000fc60000400000 */
[----:B------:R-:W-:Y:S01]  /*0580*/  FFMA R18, R13, R22, R18 ;  /* 0x000000160d127223 */ /* 0x000fe20000000012 */
[-C--:B------:R-:W-:Y:S01]  /*0590*/  FMUL R6, R15, R14.reuse ;  /* 0x0000000e0f067220 */ /* 0x080fe20000400000 */
[----:B------:R-:W-:Y:S01]  /*05a0*/  FMUL R5, R14, R14 ;  /* 0x0000000e0e057220 */ /* 0x000fe20000400000 */
[----:B------:R-:W-:Y:S01]  /*05b0*/  FFMA R21, R4, R27, R21 ;  /* 0x0000001b04157223 */ /* 0x000fe20000000015 */
[----:B------:R-:W-:Y:S02]  /*05c0*/  HFMA2 R13, -RZ, RZ, 0.96630859375, -0.0022525787353515625 ;  /* 0x3bbb989dff0d7431 */ /* 0x000fe400000001ff */
[----:B------:R-:W-:Y:S01]  /*05d0*/  FFMA R5, R5, R26, R18 ;  /* 0x0000001a05057223 */ /* 0x000fe20000000012 */
[----:B------:R-:W-:Y:S01]  /*05e0*/  FFMA R6, R6, R25, R21 ;  /* 0x0000001906067223 */ /* 0x000fe20000000015 */
[----:B------:R-:W-:-:S03]  /*05f0*/  FFMA R16, R16, 2, R23 ;  /* 0x4000000010107823 */ /* 0x000fc60000000017 */
[----:B------:R-:W-:Y:S01]  /*0600*/  FFMA R6, R6, 2, R5 ;  /* 0x4000000006067823 */ /* 0x000fe20000000005 */
[----:B------:R-:W-:-:S03]  /*0610*/  FMUL R16, R16, -0.5 ;  /* 0xbf00000010107820 */ /* 0x000fc60000400000 */
[----:B------:R-:W-:Y:S01]  /*0620*/  FMUL R6, R6, -0.5 ;  /* 0xbf00000006067820 */ /* 0x000fe20000400000 */
[----:B------:R-:W-:Y:S01]  /*0630*/  MOV R14, 0x437c0000 ;  /* 0x437c0000000e7802 */ /* 0x000fe20000000f00 */
[-C--:B------:R-:W-:Y:S02]  /*0640*/  FFMA.SAT R5, R16, R13.reuse, 0.5 ;  /* 0x3f00000010057423 */ /* 0x080fe4000000200d */
[----:B------:R-:W-:Y:S02]  /*0650*/  FFMA.SAT R15, R6, R13, 0.5 ;  /* 0x3f000000060f7423 */ /* 0x000fe4000000200d */
[-C--:B------:R-:W-:Y:S02]  /*0660*/  FFMA.RM R5, R5, R14.reuse, 12582913 ;  /* 0x4b40000105057423 */ /* 0x080fe4000000400e */
[----:B------:R-:W-:Y:S02]  /*0670*/  FFMA.RM R15, R15, R14, 12582913 ;  /* 0x4b4000010f0f7423 */ /* 0x000fe4000000400e */
[----:B------:R-:W-:-:S02]  /*0680*/  FADD R7, R5, -12583039 ;  /* 0xcb40007f05077421 */ /* 0x000fc40000000000 */
[----:B------:R-:W-:Y:S02]  /*0690*/  FADD R17, R15, -12583039 ;  /* 0xcb40007f0f117421 */ /* 0x000fe40000000000 */
[----:B------:R-:W-:Y:S02]  /*06a0*/  FFMA R7, R16, 1.4426950216293334961, -R7 ;  /* 0x3fb8aa3b10077823 */ /* 0x000fe40000000807 */
[----:B------:R-:W-:Y:S02]  /*06b0*/  FFMA R17, R6, 1.4426950216293334961, -R17 ;  /* 0x3fb8aa3b06117823 */ /* 0x000fe40000000811 */
[----:B------:R-:W-:Y:S02]  /*06c0*/  FFMA R7, R16, 1.925963033500011079e-08, R7 ;  /* 0x32a5706010077823 */ /* 0x000fe40000000007 */
[----:B------:R-:W-:Y:S02]  /*06d0*/  FFMA R17, R6, 1.925963033500011079e-08, R17 ;  /* 0x32a5706006117823 */ /* 0x000fe40000000011 */
[----:B------:R-:W0:Y:S08]  /*06e0*/  MUFU.EX2 R4, R7 ;  /* 0x0000000700047308 */ /* 0x000e300000000800 */
[----:B------:R-:W1:Y:S01]  /*06f0*/  MUFU.EX2 R6, R17 ;  /* 0x0000001100067308 */ /* 0x000e620000000800 */
[----:B------:R-:W-:-:S02]  /*0700*/  SHF.L.U32 R5, R5, 0x17, RZ ;  /* 0x0000001705057819 */ /* 0x000fc400000006ff */
[----:B------:R-:W-:-:S03]  /*0710*/  SHF.L.U32 R15, R15, 0x17, RZ ;  /* 0x000000170f0f7819 */ /* 0x000fc600000006ff */
[----:B0-----:R-:W-:-:S04]  /*0720*/  FMUL R5, R5, R4 ;  /* 0x0000000405057220 */ /* 0x001fc80000400000 */
[----:B------:R-:W-:Y:S01]  /*0730*/  FMUL R24, R24, R5 ;  /* 0x0000000518187220 */ /* 0x000fe20000400000 */
[----:B-1----:R-:W-:-:S04]  /*0740*/  FMUL R15, R15, R6 ;  /* 0x000000060f0f7220 */ /* 0x002fc80000400000 */
[----:B------:R-:W-:Y:S01]  /*0750*/  FMUL R28, R28, R15 ;  /* 0x0000000f1c1c7220 */ /* 0x000fe20000400000 */
[----:B------:R-:W-:Y:S06]  /*0760*/  BRA.U !UP0, `(.L_x_97) ;  /* 0x0000000508487547 */ /* 0x000fec000b800000 */
[----:B------:R-:W-:Y:S01]  /*0770*/  SHF.L.U32 R16, R11, 0x1, RZ ;  /* 0x000000010b107819 */ /* 0x000fe200000006ff */
[----:B------:R-:W-:-:S03]  /*0780*/  UMOV UR4, URZ ;  /* 0x000000ff00047c82 */ /* 0x000fc60008000000 */
[----:B------:R-:W-:-:S07]  /*0790*/  MOV R15, R16 ;  /* 0x00000010000f7202 */ /* 0x000fce0000000f00 */
.L_x_98:
        /* <DEDUP_REMOVED lines=16> */
[-C--:B------:R-:W-:Y:S01]  /*08a0*/  FMUL R6, R21, R21.reuse ;  /* 0x0000001515067220 */ /* 0x080fe20000400000 */
[----:B------:R-:W-:-:S03]  /*08b0*/  FMUL R23, R20, R21 ;  /* 0x0000001514177220 */ /* 0x000fc60000400000 */
[----:B------:R-:W-:Y:S01]  /*08c0*/  FFMA R17, R6, R17, R25 ;  /* 0x0000001106117223 */ /* 0x000fe20000000019 */
[----:B------:R-:W-:Y:S01]  /*08d0*/  IMAD.WIDE R6, R11, 0x4, R4 ;  /* 0x000000040b067825 */ /* 0x000fe200078e0204 */
[----:B------:R-:W2:Y:S03]  /*08e0*/  LDG.E R25, desc[UR6][R4.64+0x20] ;  /* 0x0000200604197981 */ /* 0x000ea6000c1e1900 */
[----:B------:R-:W-:Y:S02]  /*08f0*/  FMUL R26, R23, R18 ;  /* 0x00000012171a7220 */ /* 0x000fe40000400000 */
[----:B------:R-:W3:Y:S04]  /*0900*/  LDG.E R23, desc[UR6][R6.64+0x8] ;  /* 0x0000080606177981 */ /* 0x000ee8000c1e1900 */
[----:B------:R-:W4:Y:S01]  /*0910*/  LDG.E R18, desc[UR6][R6.64+0x1c] ;  /* 0x00001c0606127981 */ /* 0x000f22000c1e1900 */
[----:B------:R-:W-:Y:S01]  /*0920*/  FMUL R27, R20, R19 ;  /* 0x00000013141b7220 */ /* 0x000fe20000400000 */
[----:B------:R-:W-:-:S02]  /*0930*/  FMUL R20, R19, R21 ;  /* 0x0000001513147220 */ /* 0x000fc40000400000 */
[----:B------:R-:W5:Y:S01]  /*0940*/  LDG.E R21, desc[UR6][R6.64+0x4] ;  /* 0x0000040606157981 */ /* 0x000f62000c1e1900 */
[----:B------:R-:W-:-:S03]  /*0950*/  FFMA R27, R27, R22, R26 ;  /* 0x000000161b1b7223 */ /* 0x000fc6000000001a */
[----:B------:R-:W5:Y:S04]  /*0960*/  LDG.E R22, desc[UR6][R6.64+0x10] ;  /* 0x0000100606167981 */ /* 0x000f68000c1e1900 */
[----:B------:R-:W5:Y:S04]  /*0970*/  LDG.E R26, desc[UR6][R6.64+0x14] ;  /* 0x00001406061a7981 */ /* 0x000f68000c1e1900 */
[----:B------:R-:W5:Y:S01]  /*0980*/  LDG.E R5, desc[UR6][R4.64+0x28] ;  /* 0x0000280604057981 */ /* 0x000f62000c1e1900 */
[----:B--2---:R-:W-:Y:S01]  /*0990*/  FFMA R20, R20, R25, R27 ;  /* 0x0000001914147223 */ /* 0x004fe2000000001b */
[----:B---3--:R-:W-:-:S02]  /*09a0*/  FADD R19, R8, -R23 ;  /* 0x8000001708137221 */ /* 0x008fc40000000000 */
[----:B------:R-:W2:Y:S02]  /*09b0*/  LDG.E R23, desc[UR6][R6.64+0xc] ;  /* 0x00000c0606177981 */ /* 0x000ea4000c1e1900 */
[----:B------:R-:W-:-:S04]  /*09c0*/  FMUL R25, R19, R19 ;  /* 0x0000001313197220 */ /* 0x000fc80000400000 */
[----:B----4-:R-:W-:Y:S02]  /*09d0*/  FMUL R18, R25, R18 ;  /* 0x0000001219127220 */ /* 0x010fe40000400000 */
[----:B------:R-:W3:Y:S01]  /*09e0*/  LDG.E R25, desc[UR6][R6.64+0x18] ;  /* 0x0000180606197981 */ /* 0x000ee2000c1e1900 */
[----:B-----5:R-:W-:-:S04]  /*09f0*/  FADD R21, R10, -R21 ;  /* 0x800000150a157221 */ /* 0x020fc80000000000 */
[----:B------:R-:W-:-:S04]  /*0a00*/  FMUL R27, R21, R21 ;  /* 0x00000015151b7220 */ /* 0x000fc80000400000 */
[----:B------:R-:W-:Y:S01]  /*0a10*/  FFMA R18, R27, R22, R18 ;  /* 0x000000161b127223 */ /* 0x000fe20000000012 */
[----:B--2---:R-:W-:-:S04]  /*0a20*/  FADD R22, R12, -R23 ;  /* 0x800000170c167221 */ /* 0x004fc80000000000 */
[C---:B------:R-:W-:Y:S01]  /*0a30*/  FMUL R23, R21.reuse, R22 ;  /* 0x0000001615177220 */ /* 0x040fe20000400000 */
[----:B------:R-:W-:-:S03]  /*0a40*/  FMUL R21, R21, R19 ;  /* 0x0000001315157220 */ /* 0x000fc60000400000 */
[----:B---3--:R-:W-:Y:S02]  /*0a50*/  FMUL R23, R23, R25 ;  /* 0x0000001917177220 */ /* 0x008fe40000400000 */
[----:B------:R-:W2:Y:S02]  /*0a60*/  LDG.E R25, desc[UR6][R6.64+0x24] ;  /* 0x0000240606197981 */ /* 0x000ea4000c1e1900 */
[----:B------:R-:W-:Y:S02]  /*0a70*/  FFMA R26, R21, R26, R23 ;  /* 0x0000001a151a7223 */ /* 0x000fe40000000017 */
[----:B------:R-:W3:Y:S04]  /*0a80*/  LDG.E R23, desc[UR6][R6.64+0x20] ;  /* 0x0000200606177981 */ /* 0x000ee8000c1e1900 */
[----:B------:R0:W4:Y:S01]  /*0a90*/  LDG.E R21, desc[UR6][R6.64+0x28] ;  /* 0x0000280606157981 */ /* 0x000122000c1e1900 */
[-C--:B------:R-:W-:Y:S01]  /*0aa0*/  FMUL R27, R19, R22.reuse ;  /* 0x00000016131b7220 */ /* 0x080fe20000400000 */
[----:B------:R-:W-:Y:S01]  /*0ab0*/  FMUL R19, R22, R22 ;  /* 0x0000001616137220 */ /* 0x000fe20000400000 */
[----:B------:R-:W-:Y:S01]  /*0ac0*/  FFMA R17, R20, 2, R17 ;  /* 0x4000000014117823 */ /* 0x000fe20000000011 */
[----:B------:R-:W-:-:S04]  /*0ad0*/  UIADD3 UR5, UPT, UPT, UR4, 0x4, URZ ;  /* 0x0000000404057890 */ /* 0x000fc8000fffe0ff */
[----:B------:R-:W-:Y:S01]  /*0ae0*/  UISETP.GE.AND UP0, UPT, UR5, UR8, UPT ;  /* 0x000000080500728c */ /* 0x000fe2000bf06270 */
[----:B------:R-:W-:Y:S01]  /*0af0*/  IADD3 R15, PT, PT, R16, R15, RZ ;  /* 0x0000000f100f7210 */ /* 0x000fe20007ffe0ff */
[----:B------:R-:W-:Y:S01]  /*0b00*/  UIADD3 UR4, UPT, UPT, UR4, 0x2, URZ ;  /* 0x0000000204047890 */ /* 0x000fe2000fffe0ff */
[----:B--2---:R-:W-:Y:S01]  /*0b10*/  FFMA R19, R19, R25, R18 ;  /* 0x0000001913137223 */ /* 0x004fe20000000012 */
[----:B---3--:R-:W-:-:S04]  /*0b20*/  FFMA R26, R27, R23, R26 ;  /* 0x000000171b1a7223 */ /* 0x008fc8000000001a */
[----:B------:R-:W-:Y:S01]  /*0b30*/  FFMA R19, R26, 2, R19 ;  /* 0x400000001a137823 */ /* 0x000fe20000000013 */
[----:B------:R-:W-:-:S03]  /*0b40*/  FMUL R18, R17, -0.5 ;  /* 0xbf00000011127820 */ /* 0x000fc60000400000 */
[----:B------:R-:W-:Y:S01]  /*0b50*/  FMUL R20, R19, -0.5 ;  /* 0xbf00000013147820 */ /* 0x000fe20000400000 */
[----:B------:R-:W-:-:S03]  /*0b60*/  FFMA.SAT R17, R18, R13, 0.5 ;  /* 0x3f00000012117423 */ /* 0x000fc6000000200d */
[----:B------:R-:W-:Y:S01]  /*0b70*/  FFMA.SAT R19, R20, R13, 0.5 ;  /* 0x3f00000014137423 */ /* 0x000fe2000000200d */
[----:B------:R-:W-:-:S03]  /*0b80*/  FFMA.RM R17, R17, R14, 12582913 ;  /* 0x4b40000111117423 */ /* 0x000fc6000000400e */
[----:B------:R-:W-:Y:S01]  /*0b90*/  FFMA.RM R19, R19, R14, 12582913 ;  /* 0x4b40000113137423 */ /* 0x000fe2000000400e */
[----:B0-----:R-:W-:-:S03]  /*0ba0*/  FADD R7, R17, -12583039 ;  /* 0xcb40007f11077421 */ /* 0x001fc60000000000 */
[----:B------:R-:W-:Y:S01]  /*0bb0*/  FADD R23, R19, -12583039 ;  /* 0xcb40007f13177421 */ /* 0x000fe20000000000 */
[----:B------:R-:W-:-:S03]  /*0bc0*/  FFMA R7, R18, 1.4426950216293334961, -R7 ;  /* 0x3fb8aa3b12077823 */ /* 0x000fc60000000807 */
[----:B------:R-:W-:Y:S01]  /*0bd0*/  FFMA R23, R20, 1.4426950216293334961, -R23 ;  /* 0x3fb8aa3b14177823 */ /* 0x000fe20000000817 */
[----:B------:R-:W-:-:S03]  /*0be0*/  FFMA R7, R18, 1.925963033500011079e-08, R7 ;  /* 0x32a5706012077823 */ /* 0x000fc60000000007 */
[----:B------:R-:W-:Y:S01]  /*0bf0*/  FFMA R23, R20, 1.925963033500011079e-08, R23 ;  /* 0x32a5706014177823 */ /* 0x000fe20000000017 */
[----:B------:R-:W0:Y:S08]  /*0c00*/  MUFU.EX2 R4, R7 ;  /* 0x0000000700047308 */ /* 0x000e300000000800 */
[----:B------:R-:W1:Y:S01]  /*0c10*/  MUFU.EX2 R6, R23 ;  /* 0x0000001700067308 */ /* 0x000e620000000800 */
[----:B------:R-:W-:-:S02]  /*0c20*/  SHF.L.U32 R17, R17, 0x17, RZ ;  /* 0x0000001711117819 */ /* 0x000fc400000006ff */
[----:B------:R-:W-:-:S03]  /*0c30*/  SHF.L.U32 R19, R19, 0x17, RZ ;  /* 0x0000001713137819 */ /* 0x000fc600000006ff */
[----:B0-----:R-:W-:-:S04]  /*0c40*/  FMUL R4, R17, R4 ;  /* 0x0000000411047220 */ /* 0x001fc80000400000 */
[----:B------:R-:W-:Y:S01]  /*0c50*/  FFMA R24, R5, R4, R24 ;  /* 0x0000000405187223 */ /* 0x000fe20000000018 */
[----:B-1----:R-:W-:-:S04]  /*0c60*/  FMUL R6, R19, R6 ;  /* 0x0000000613067220 */ /* 0x002fc80000400000 */
[----:B----4-:R-:W-:Y:S01]  /*0c70*/  FFMA R28, R21, R6, R28 ;  /* 0x00000006151c7223 */ /* 0x010fe2000000001c */
[----:B------:R-:W-:Y:S06]  /*0c80*/  BRA.U !UP0, `(.L_x_98) ;  /* 0xfffffff908c47547 */ /* 0x000fec000b83ffff */
.L_x_97:
[----:B------:R-:W-:Y:S02]  /*0c90*/  FSETP.GEU.AND P0, PT, R24, 1.175494350822287508e-38, PT ;  /* 0x008000001800780b */ /* 0x000fe40003f0e000 */
[----:B------:R-:W-:Y:S02]  /*0ca0*/  FSETP.GEU.AND P1, PT, R28, 1.175494350822287508e-38, PT ;  /* 0x008000001c00780b */ /* 0x000fe40003f2e000 */
[----:B------:R-:W-:Y:S02]  /*0cb0*/  MOV R11, 0x3e055027 ;  /* 0x3e055027000b7802 */ /* 0x000fe40000000f00 */
[----:B------:R-:W-:-:S07]  /*0cc0*/  FSEL R8, RZ, -23, P1 ;  /* 0xc1b80000ff087808 */ /* 0x000fce0000800000 */
[----:B------:R-:W-:Y:S02]  /*0cd0*/  @!P0 FMUL R24, R24, 8388608 ;  /* 0x4b00000018188820 */ /* 0x000fe40000400000 */
[----:B------:R-:W-:-:S03]  /*0ce0*/  @!P1 FMUL R28, R28, 8388608 ;  /* 0x4b0000001c1c9820 */ /* 0x000fc60000400000 */
[----:B------:R-:W-:Y:S02]  /*0cf0*/  IADD3 R2, PT, PT, R24, -0x3f2aaaab, RZ ;  /* 0xc0d5555518027810 */ /* 0x000fe40007ffe0ff */
[----:B------:R-:W-:Y:S02]  /*0d00*/  IADD3 R5, PT, PT, R28, -0x3f2aaaab, RZ ;  /* 0xc0d555551c057810 */ /* 0x000fe40007ffe0ff */
[----:B------:R-:W-:Y:S02]  /*0d10*/  LOP3.LUT R7, R2, 0xff800000, RZ, 0xc0, !PT ;  /* 0xff80000002077812 */ /* 0x000fe400078ec0ff */
[----:B------:R-:W-:Y:S02]  /*0d20*/  LOP3.LUT R5, R5, 0xff800000, RZ, 0xc0, !PT ;  /* 0xff80000005057812 */ /* 0x000fe400078ec0ff */
[----:B------:R-:W-:Y:S02]  /*0d30*/  IADD3 R3, PT, PT, R24, -R7, RZ ;  /* 0x8000000718037210 */ /* 0x000fe40007ffe0ff */
[----:B------:R-:W-:-:S02]  /*0d40*/  IADD3 R2, PT, PT, R28, -R5, RZ ;  /* 0x800000051c027210 */ /* 0x000fc40007ffe0ff */
[----:B------:R-:W-:Y:S01]  /*0d50*/  ISETP.GT.U32.AND P1, PT, R24, 0x7f7fffff, PT ;  /* 0x7f7fffff1800780c */ /* 0x000fe20003f24070 */
[----:B------:R-:W-:Y:S01]  /*0d60*/  FADD R3, R3, -1 ;  /* 0xbf80000003037421 */ /* 0x000fe20000000000 */
[----:B------:R-:W-:Y:S01]  /*0d70*/  ISETP.GT.U32.AND P2, PT, R28, 0x7f7fffff, PT ;  /* 0x7f7fffff1c00780c */ /* 0x000fe20003f44070 */
[----:B------:R-:W-:Y:S01]  /*0d80*/  FADD R2, R2, -1 ;  /* 0xbf80000002027421 */ /* 0x000fe20000000000 */
[----:B------:R-:W-:Y:S01]  /*0d90*/  I2FP.F32.S32 R7, R7 ;  /* 0x0000000700077245 */ /* 0x000fe20000201400 */
[C---:B------:R-:W-:Y:S01]  /*0da0*/  FFMA R4, R3.reuse, -R11, 0.14084610342979431152 ;  /* 0x3e1039f603047423 */ /* 0x040fe2000000080b */
[----:B------:R-:W-:Y:S01]  /*0db0*/  I2FP.F32.S32 R5, R5 ;  /* 0x0000000500057245 */ /* 0x000fe20000201400 */
[C---:B------:R-:W-:Y:S02]  /*0dc0*/  FFMA R11, R2.reuse, -R11, 0.14084610342979431152 ;  /* 0x3e1039f6020b7423 */ /* 0x040fe4000000080b */
[----:B------:R-:W-:Y:S02]  /*0dd0*/  FFMA R4, R3, R4, -0.12148627638816833496 ;  /* 0xbdf8cdcc03047423 */ /* 0x000fe40000000004 */
[----:B------:R-:W-:Y:S01]  /*0de0*/  FFMA R11, R2, R11, -0.12148627638816833496 ;  /* 0xbdf8cdcc020b7423 */ /* 0x000fe2000000000b */
[----:B------:R-:W-:Y:S01]  /*0df0*/  FFMA R5, R5, 1.1920928955078125e-07, R8 ;  /* 0x3400000005057823 */ /* 0x000fe20000000008 */
[----:B------:R-:W-:-:S02]  /*0e00*/  FFMA R4, R3, R4, 0.13980610668659210205 ;  /* 0x3e0f295503047423 */ /* 0x000fc40000000004 */
[C---:B------:R-:W-:Y:S02]  /*0e10*/  FFMA R11, R2.reuse, R11, 0.13980610668659210205 ;  /* 0x3e0f2955020b7423 */ /* 0x040fe4000000000b */
[C---:B------:R-:W-:Y:S02]  /*0e20*/  FFMA R4, R3.reuse, R4, -0.16684235632419586182 ;  /* 0xbe2ad8b903047423 */ /* 0x040fe40000000004 */
[C---:B------:R-:W-:Y:S02]  /*0e30*/  FFMA R11, R2.reuse, R11, -0.16684235632419586182 ;  /* 0xbe2ad8b9020b7423 */ /* 0x040fe4000000000b */
[C---:B------:R-:W-:Y:S02]  /*0e40*/  FFMA R4, R3.reuse, R4, 0.20012299716472625732 ;  /* 0x3e4ced0b03047423 */ /* 0x040fe40000000004 */
[C---:B------:R-:W-:Y:S02]  /*0e50*/  FFMA R11, R2.reuse, R11, 0.20012299716472625732 ;  /* 0x3e4ced0b020b7423 */ /* 0x040fe4000000000b */
[C---:B------:R-:W-:Y:S01]  /*0e60*/  FFMA R6, R3.reuse, R4, -0.24999669194221496582 ;  /* 0xbe7fff2203067423 */ /* 0x040fe20000000004 */
[----:B------:R-:W-:Y:S01]  /*0e70*/  FSEL R4, RZ, -23, P0 ;  /* 0xc1b80000ff047808 */ /* 0x000fe20000000000 */
[----:B------:R-:W-:Y:S01]  /*0e80*/  FFMA R11, R2, R11, -0.24999669194221496582 ;  /* 0xbe7fff22020b7423 */ /* 0x000fe2000000000b */
[----:B------:R-:W-:Y:S01]  /*0e90*/  FSETP.NEU.AND P0, PT, R24, RZ, PT ;  /* 0x000000ff1800720b */ /* 0x000fe20003f0d000 */
[----:B------:R-:W-:-:S02]  /*0ea0*/  FFMA R6, R3, R6, 0.33333182334899902344 ;  /* 0x3eaaaa7803067423 */ /* 0x000fc40000000006 */
[C---:B------:R-:W-:Y:S01]  /*0eb0*/  FFMA R11, R2.reuse, R11, 0.33333182334899902344 ;  /* 0x3eaaaa78020b7423 */ /* 0x040fe2000000000b */
[----:B------:R-:W-:Y:S01]  /*0ec0*/  FFMA R4, R7, 1.1920928955078125e-07, R4 ;  /* 0x3400000007047823 */ /* 0x000fe20000000004 */
[C---:B------:R-:W-:Y:S01]  /*0ed0*/  FFMA R6, R3.reuse, R6, -0.5 ;  /* 0xbf00000003067423 */ /* 0x040fe20000000006 */
[----:B------:R-:W-:Y:S01]  /*0ee0*/  MOV R7, 0x7f800000 ;  /* 0x7f80000000077802 */ /* 0x000fe20000000f00 */
[C---:B------:R-:W-:Y:S02]  /*0ef0*/  FFMA R11, R2.reuse, R11, -0.5 ;  /* 0xbf000000020b7423 */ /* 0x040fe4000000000b */
[C---:B------:R-:W-:Y:S02]  /*0f00*/  FMUL R6, R3.reuse, R6 ;  /* 0x0000000603067220 */ /* 0x040fe40000400000 */
[----:B------:R-:W-:Y:S02]  /*0f10*/  FMUL R11, R2, R11 ;  /* 0x0000000b020b7220 */ /* 0x000fe40000400000 */
[----:B------:R-:W-:-:S02]  /*0f20*/  FFMA R3, R3, R6, R3 ;  /* 0x0000000603037223 */ /* 0x000fc40000000003 */
[----:B------:R-:W-:Y:S02]  /*0f30*/  FFMA R2, R2, R11, R2 ;  /* 0x0000000b02027223 */ /* 0x000fe40000000002 */
[----:B------:R-:W-:Y:S01]  /*0f40*/  FFMA R3, R4, 0.69314718246459960938, R3 ;  /* 0x3f31721804037823 */ /* 0x000fe20000000003 */
[-C--:B------:R-:W-:Y:S01]  /*0f50*/  @P1 FFMA R3, R24, R7.reuse, +INF ;  /* 0x7f80000018031423 */ /* 0x080fe20000000007 */
[----:B------:R-:W-:Y:S01]  /*0f60*/  FFMA R2, R5, 0.69314718246459960938, R2 ;  /* 0x3f31721805027823 */ /* 0x000fe20000000002 */
[C---:B------:R-:W-:Y:S01]  /*0f70*/  @P2 FFMA R2, R28.reuse, R7, +INF ;  /* 0x7f8000001c022423 */ /* 0x040fe20000000007 */
[----:B------:R-:W-:Y:S02]  /*0f80*/  FSETP.NEU.AND P1, PT, R28, RZ, PT ;  /* 0x000000ff1c00720b */ /* 0x000fe40003f2d000 */
[----:B------:R-:W-:Y:S02]  /*0f90*/  FSEL R3, R3, -INF , P0 ;  /* 0xff80000003037808 */ /* 0x000fe40000000000 */
[----:B------:R-:W-:-:S05]  /*0fa0*/  FSEL R2, R2, -INF , P1 ;  /* 0xff80000002027808 */ /* 0x000fca0000800000 */
[----:B------:R-:W-:-:S05]  /*0fb0*/  FADD R2, -R3, R2 ;  /* 0x0000000203027221 */ /* 0x000fca0000000100 */
[----:B------:R-:W-:-:S04]  /*0fc0*/  FMNMX R2, R2, 1560601, PT ;  /* 0x49be80c802027809 */ /* 0x000fc80003800000 */
[----:B------:R-:W-:-:S05]  /*0fd0*/  FMNMX R2, R2, -1560601, !PT ;  /* 0xc9be80c802027809 */ /* 0x000fca0007800000 */
[----:B------:R-:W-:Y:S01]  /*0fe0*/  FMUL R4, R2, 10 ;  /* 0x4120000002047820 */ /* 0x000fe20000400000 */
[----:B------:R-:W-:Y:S06]  /*0ff0*/  BRA `(.L_x_95) ;  /* 0x0000000000047947 */ /* 0x000fec0003800000 */
.L_x_96:
[----:B------:R-:W-:-:S07]  /*1000*/  HFMA2 R4, -RZ, RZ, 14.859375, 0.0097198486328125 ;  /* 0x4b6e20faff047431 */ /* 0x000fce00000001ff */
.L_x_95:
[----:B------:R-:W-:Y:S05]  /*1010*/  BSYNC.RECONVERGENT B0 ;  /* 0x0000000000007941 */ /* 0x000fea0003800200 */
.L_x_94:
[----:B------:R-:W0:Y:S01]  /*1020*/  LDC.64 R2, c[0x0][0x380] ;  /* 0x0000e000ff027b82 */ /* 0x000e220000000a00 */
[----:B------:R-:W1:Y:S01]  /*1030*/  LDCU UR4, c[0x0][0x388] ;  /* 0x00007100ff0477ac */ /* 0x000e620008000800 */
[----:B------:R-:W2:Y:S01]  /*1040*/  F2I.NTZ R5, R4 ;  /* 0x0000000400057305 */ /* 0x000ea20000203100 */
[----:B-1----:R-:W-:-:S04]  /*1050*/  IMAD R9, R0, UR4, R9 ;  /* 0x0000000400097c24 */ /* 0x002fc8000f8e0209 */
[----:B0-----:R-:W-:-:S05]  /*1060*/  IMAD.WIDE R2, R9, 0x4, R2 ;  /* 0x0000000409027825 */ /* 0x001fca00078e0202 */
[----:B--2---:R-:W-:Y:S01]  /*1070*/  STG.E desc[UR6][R2.64], R5 ;  /* 0x0000000502007986 */ /* 0x004fe2000c101906 */
[----:B------:R-:W-:Y:S05]  /*1080*/  EXIT ;  /* 0x000000000000794d */ /* 0x000fea0003800000 */
.L_x_99:
        /* <DEDUP_REMOVED lines=15> */
.L_x_300:


//--------------------- .text._Z17GMMFinalizeKernelILi4ELb1EEvPfS0_ii --------------------------
	.section	.text._Z17GMMFinalizeKernelILi4ELb1EEvPfS0_ii,"ax",@progbits
	.align	128
        .global         _Z17GMMFinalizeKernelILi4ELb1EEvPfS0_ii
        .type           _Z17GMMFinalizeKernelILi4ELb1EEvPfS0_ii,@function
        .size           _Z17GMMFinalizeKernelILi4ELb1EEvPfS0_ii,(.L_x_293 - _Z17GMMFinalizeKernelILi4ELb1EEvPfS0_ii)
        .other          _Z17GMMFinalizeKernelILi4ELb1EEvPfS0_ii,@"STO_CUDA_ENTRY STV_DEFAULT"
_Z17GMMFinalizeKernelILi4ELb1EEvPfS0_ii:
.text._Z17GMMFinalizeKernelILi4ELb1EEvPfS0_ii:
        /* <DEDUP_REMOVED lines=45> */
.L_x_116:
        /* <DEDUP_REMOVED lines=45> */
.L_x_104:
        /* <DEDUP_REMOVED lines=116> */
.L_x_103:
[----:B------:R-:W-:Y:S05]  /*0ce0*/  BSYNC.RECONVERGENT B1 ;  /* 0x0000000000017941 */ /* 0x000fea0003800200 */
.L_x_102:
        /* <DEDUP_REMOVED lines=65> */
.L_x_106:
[----:B------:R-:W-:Y:S05]  /*1100*/  BSYNC.RECONVERGENT B1 ;  /* 0x0000000000017941 */ /* 0x000fea0003800200 */
.L_x_105:
        /* <DEDUP_REMOVED lines=37> */
.L_x_108:
[----:B------:R-:W-:Y:S05]  /*1360*/  BSYNC.RECONVERGENT B1 ;  /* 0x0000000000017941 */ /* 0x000fea0003800200 */
.L_x_107:
        /* <DEDUP_REMOVED lines=27> */
.L_x_101:
[----:B------:R-:W-:Y:S05]  /*1520*/  BSYNC.RECONVERGENT B0 ;  /* 0x0000000000007941 */ /* 0x000fea0003800200 */
.L_x_100:
        /* <DEDUP_REMOVED lines=36> */
.L_x_236:
[----:B------:R-:W-:Y:S05]  /*1770*/  BRX R22 -0x1780                                                         (*"BRANCH_TARGETS .L_x_237,.L_x_238,.L_x_239,.L_x_112"*) ;  /* 0xffffffe816207949 */ /* 0x000fea000383ffff */
.L_x_239:
[----:B------:R-:W-:Y:S04]  /*1780*/  LDS R13, [UR9+0x214] ;  /* 0x00021409ff0d7984 */ /* 0x000fe80008000800 */
[----:B------:R-:W1:Y:S02]  /*1790*/  LDS R14, [UR9+0x21c] ;  /* 0x00021c09ff0e7984 */ /* 0x000e640008000800 */
[----:B-1----:R-:W-:Y:S01]  /*17a0*/  FMUL R13, R13, R14 ;  /* 0x0000000e0d0d7220 */ /* 0x002fe20000400000 */
[----:B------:R-:W-:Y:S06]  /*17b0*/  BRA `(.L_x_112) ;  /* 0x0000000000587947 */ /* 0x000fec0003800000 */
.L_x_237:
[----:B------:R-:W1:Y:S02]  /*17c0*/  LDS R13, [UR9+0x214] ;  /* 0x00021409ff0d7984 */ /* 0x000e640008000800 */
[----:B-1----:R-:W-:Y:S01]  /*17d0*/  FFMA R13, R13, R13, 0.0010000000474974513054 ;  /* 0x3a83126f0d0d7423 */ /* 0x002fe2000000000d */
[----:B------:R-:W-:Y:S06]  /*17e0*/  BRA `(.L_x_112) ;  /* 0x00000000004c7947 */ /* 0x000fec0003800000 */
.L_x_238:
[----:B------:R-:W-:Y:S04]  /*17f0*/  LDS R14, [UR9+0x214] ;  /* 0x00021409ff0e7984 */ /* 0x000fe80008000800 */
[----:B------:R-:W1:Y:S02]  /*1800*/  LDS R13, [UR9+0x218] ;  /* 0x00021809ff0d7984 */ /* 0x000e640008000800 */
[----:B-1----:R-:W-:Y:S01]  /*1810*/  FMUL R13, R14, R13 ;  /* 0x0000000d0e0d7220 */ /* 0x002fe20000400000 */
[----:B------:R-:W-:Y:S06]  /*1820*/  BRA `(.L_x_112) ;  /* 0x00000000003c7947 */ /* 0x000fec0003800000 */
.L_x_111:
[----:B------:R-:W-:Y:S02]  /*1830*/  IMAD.MOV.U32 R14, RZ, RZ, -0x7 ;  /* 0xfffffff9ff0e7424 */ /* 0x000fe400078e00ff */
[----:B------:R-:W-:-:S05]  /*1840*/  IMAD.U32 R21, RZ, RZ, UR4 ;  /* 0x00000004ff157e24 */ /* 0x000fca000f8e00ff */
[----:B------:R-:W-:-:S05]  /*1850*/  VIADDMNMX.U32 R14, R14, R21, 0x3, PT ;  /* 0x000000030e0e7446 */ /* 0x000fca0003800015 */
[----:B------:R-:W-:-:S04]  /*1860*/  IMAD.SHL.U32 R14, R14, 0x4, RZ ;  /* 0x000000040e0e7824 */ /* 0x000fc800078e00ff */
[----:B------:R-:W1:Y:S02]  /*1870*/  LDC R22, c[0x2][R14+0x10] ;  /* 0x008004000e167b82 */ /* 0x000e640000000800 */
[----:B-1----:R-:W-:-:S04]  /*1880*/  SHF.R.S32.HI R23, RZ, 0x1f, R22 ;  /* 0x0000001fff177819 */ /* 0x002fc80000011416 */
.L_x_241:
[----:B------:R-:W-:Y:S05]  /*1890*/  BRX R22 -0x18a0                                                         (*"BRANCH_TARGETS .L_x_242,.L_x_243,.L_x_244,.L_x_112"*) ;  /* 0xffffffe416d87949 */ /* 0x000fea000383ffff */
.L_x_244:
[----:B------:R-:W1:Y:S02]  /*18a0*/  LDS R13, [UR9+0x21c] ;  /* 0x00021c09ff0d7984 */ /* 0x000e640008000800 */
[----:B-1----:R-:W-:Y:S01]  /*18b0*/  FFMA R13, R13, R13, 0.0010000000474974513054 ;  /* 0x3a83126f0d0d7423 */ /* 0x002fe2000000000d */
[----:B------:R-:W-:Y:S06]  /*18c0*/  BRA `(.L_x_112) ;  /* 0x0000000000147947 */ /* 0x000fec0003800000 */
.L_x_242:
[----:B------:R-:W1:Y:S02]  /*18d0*/  LDS R13, [UR9+0x218] ;  /* 0x00021809ff0d7984 */ /* 0x000e640008000800 */
[----:B-1----:R-:W-:Y:S01]  /*18e0*/  FFMA R13, R13, R13, 0.0010000000474974513054 ;  /* 0x3a83126f0d0d7423 */ /* 0x002fe2000000000d */
[----:B------:R-:W-:Y:S06]  /*18f0*/  BRA `(.L_x_112) ;  /* 0x0000000000087947 */ /* 0x000fec0003800000 */
.L_x_243:
[----:B------:R-:W1:Y:S02]  /*1900*/  LDS.64 R22, [UR9+0x218] ;  /* 0x00021809ff167984 */ /* 0x000e640008000a00 */
[----:B-1----:R-:W-:-:S07]  /*1910*/  FMUL R13, R23, R22 ;  /* 0x00000016170d7220 */ /* 0x002fce0000400000 */
.L_x_112:
        /* <DEDUP_REMOVED lines=14> */
[----:B0-----:R-:W-:Y:S05]  /*1a00*/  CALL.REL.NOINC `($__internal_4_$__cuda_sm20_rcp_rn_f32_slowpath) ;  /* 0x0000000400a47944 */ /* 0x001fea0003c00000 */
[----:B------:R-:W-:Y:S05]  /*1a10*/  BRA `(.L_x_115) ;  /* 0x0000000000107947 */ /* 0x000fea0003800000 */
.L_x_114:
[----:B------:R-:W1:Y:S02]  /*1a20*/  MUFU.RCP R13, R12 ;  /* 0x0000000c000d7308 */ /* 0x000e640000001000 */
[----:B-1----:R-:W-:-:S04]  /*1a30*/  FFMA R14, R12, R13, -1 ;  /* 0xbf8000000c0e7423 */ /* 0x002fc8000000000d */
[----:B------:R-:W-:-:S04]  /*1a40*/  FADD.FTZ R14, -R14, -RZ ;  /* 0x800000ff0e0e7221 */ /* 0x000fc80000010100 */
[----:B------:R-:W-:-:S07]  /*1a50*/  FFMA R13, R13, R14, R13 ;  /* 0x0000000e0d0d7223 */ /* 0x000fce000000000d */
.L_x_115:
[----:B------:R-:W-:Y:S05]  /*1a60*/  BSYNC.RECONVERGENT B1 ;  /* 0x0000000000017941 */ /* 0x000fea0003800200 */
.L_x_113:
[----:B------:R-:W-:-:S07]  /*1a70*/  FSEL R8, R13, R8, P3 ;  /* 0x000000080d087208 */ /* 0x000fce0001800000 */
.L_x_110:
[----:B------:R-:W-:Y:S05]  /*1a80*/  BSYNC.RECONVERGENT B0 ;  /* 0x0000000000007941 */ /* 0x000fea0003800200 */
.L_x_109:
[----:B------:R-:W-:-:S04]  /*1a90*/  UIADD3 UR4, UPT, UPT, UR4, 0x1, URZ ;  /* 0x0000000104047890 */ /* 0x000fc8000fffe0ff */
[----:B------:R-:W-:-:S09]  /*1aa0*/  UISETP.NE.AND UP0, UPT, UR4, 0xa, UPT ;  /* 0x0000000a0400788c */ /* 0x000fd2000bf05270 */
[----:B------:R-:W-:Y:S05]  /*1ab0*/  BRA.U UP0, `(.L_x_116) ;  /* 0xffffffe900047547 */ /* 0x000fea000b83ffff */
[----:B------:R-:W2:Y:S02]  /*1ac0*/  S2R R0, SR_TID.Y ;  /* 0x0000000000007919 */ /* 0x000ea40000002200 */
[----:B--2---:R-:W-:-:S13]  /*1ad0*/  ISETP.NE.AND P0, PT, R0, RZ, PT ;  /* 0x000000ff0000720c */ /* 0x004fda0003f05270 */
[----:B------:R-:W-:Y:S05]  /*1ae0*/  @P0 EXIT ;  /* 0x000000000000094d */ /* 0x000fea0003800000 */
[----:B------:R-:W2:Y:S01]  /*1af0*/  S2UR UR7, SR_CgaCtaId ;  /* 0x00000000000779c3 */ /* 0x000ea20000008800 */
[----:B------:R-:W-:Y:S01]  /*1b00*/  ISETP.GT.U32.AND P0, PT, R20, 0x4, PT ;  /* 0x000000041400780c */ /* 0x000fe20003f04070 */
[----:B------:R-:W-:Y:S01]  /*1b10*/  UMOV UR6, 0x400 ;  /* 0x0000040000067882 */ /* 0x000fe20000000000 */
[----:B------:R-:W-:Y:S01]  /*1b20*/  BSSY.RECONVERGENT B0, `(.L_x_117) ;  /* 0x0000050000007945 */ /* 0x000fe20003800200 */
[----:B------:R-:W-:-:S03]  /*1b30*/  UIADD3 UR4, UPT, UPT, UR6, 0x210, URZ ;  /* 0x0000021006047890 */ /* 0x000fc6000fffe0ff */
[----:B------:R-:W-:Y:S01]  /*1b40*/  BSSY.RELIABLE B1, `(.L_x_118) ;  /* 0x0000023000017945 */ /* 0x000fe20003800100 */
[----:B------:R-:W-:Y:S01]  /*1b50*/  IMAD.SHL.U32 R2, R20, 0x4, RZ ;  /* 0x0000000414027824 */ /* 0x000fe200078e00ff */
[----:B--2---:R-:W-:-:S05]  /*1b60*/  ULEA UR4, UR7, UR4, 0x18 ;  /* 0x0000000407047291 */ /* 0x004fca000f8ec0ff */
[----:B------:R-:W-:Y:S07]  /*1b70*/  @P0 BRA `(.L_x_119) ;  /* 0x0000000000680947 */ /* 0x000fee0003800000 */
[----:B0-----:R-:W0:Y:S01]  /*1b80*/  LDC.64 R4, c[0x3][RZ] ;  /* 0x00c00000ff047b82 */ /* 0x001e220000000a00 */
        /* <DEDUP_REMOVED lines=18> */
[----:B-1----:R-:W1:Y:S01]  /*1cb0*/  LDS.128 R12, [UR8+0x240] ;  /* 0x00024008ff0c7984 */ /* 0x002e620008000c00 */
[----:B0-----:R-:W-:-:S04]  /*1cc0*/  FFMA R9, R9, 2, R8 ;  /* 0x4000000009097823 */ /* 0x001fc80000000008 */
[----:B-1----:R-:W-:-:S04]  /*1cd0*/  FADD R12, R9, -R12 ;  /* 0x8000000c090c7221 */ /* 0x002fc80000000000 */
[----:B------:R-:W-:-:S04]  /*1ce0*/  FADD R13, R12, -R13 ;  /* 0x8000000d0c0d7221 */ /* 0x000fc80000000000 */
[----:B------:R-:W-:-:S05]  /*1cf0*/  FADD R3, R13, -R14 ;  /* 0x8000000e0d037221 */ /* 0x000fca0000000000 */
[----:B------:R0:W-:Y:S01]  /*1d00*/  STS [UR8+0x238], R3 ;  /* 0x00023803ff007988 */ /* 0x0001e20008000808 */
[----:B------:R-:W-:Y:S05]  /*1d10*/  BRA `(.L_x_120) ;  /* 0x0000000000147947 */ /* 0x000fea0003800000 */
.L_x_119:
[----:B------:R-:W-:-:S13]  /*1d20*/  ISETP.NE.AND P0, PT, R20, 0x5, PT ;  /* 0x000000051400780c */ /* 0x000fda0003f05270 */
[----:B------:R-:W-:Y:S05]  /*1d30*/  @P0 BREAK.RELIABLE B1 ;  /* 0x0000000000010942 */ /* 0x000fea0003800100 */
[----:B------:R-:W-:Y:S05]  /*1d40*/  @P0 BRA `(.L_x_121) ;  /* 0x0000000000ac0947 */ /* 0x000fea0003800000 */
[----:B------:R-:W-:-:S09]  /*1d50*/  ULEA UR8, UR7, UR6, 0x18 ;  /* 0x0000000607087291 */ /* 0x000fd2000f8ec0ff */
[----:B------:R-:W2:Y:S03]  /*1d60*/  LDS R3, [UR8+0x238] ;  /* 0x00023808ff037984 */ /* 0x000ea60008000800 */
.L_x_120:
[----:B------:R-:W-:Y:S05]  /*1d70*/  BSYNC.RELIABLE B1 ;  /* 0x0000000000017941 */ /* 0x000fea0003800100 */
.L_x_118:
[----:B--2---:R-:W-:-:S13]  /*1d80*/  FSETP.GT.AND P0, PT, R3, RZ, PT ;  /* 0x000000ff0300720b */ /* 0x004fda0003f04000 */
[----:B------:R-:W-:Y:S05]  /*1d90*/  @!P0 BRA `(.L_x_122) ;  /* 0x0000000000908947 */ /* 0x000fea0003800000 */
[----:B0-----:R-:W0:Y:S01]  /*1da0*/  LDC.64 R4, c[0x3][0x10] ;  /* 0x00c00400ff047b82 */ /* 0x001e220000000a00 */
[----:B------:R-:W2:Y:S01]  /*1db0*/  MUFU.RCP R8, R3 ;  /* 0x0000000300087308 */ /* 0x000ea20000001000 */
[----:B------:R-:W-:Y:S06]  /*1dc0*/  BSSY.RECONVERGENT B2, `(.L_x_123) ;  /* 0x000001f000027945 */ /* 0x000fec0003800200 */
[----:B------:R-:W3:Y:S08]  /*1dd0*/  LDC R9, c[0x3][0x18] ;  /* 0x00c00600ff097b82 */ /* 0x000ef00000000800 */
[----:B------:R-:W4:Y:S01]  /*1de0*/  LDC R7, c[0x3][0xc] ;  /* 0x00c00300ff077b82 */ /* 0x000f220000000800 */
[----:B--2---:R-:W-:-:S04]  /*1df0*/  FFMA R11, R8, -R3, 1 ;  /* 0x3f800000080b7423 */ /* 0x004fc80000000803 */
[----:B------:R-:W-:Y:S01]  /*1e00*/  FFMA R11, R8, R11, R8 ;  /* 0x0000000b080b7223 */ /* 0x000fe20000000008 */
[-C--:B0-----:R-:W-:Y:S02]  /*1e10*/  SHF.R.U32.HI R5, RZ, R2.reuse, R5 ;  /* 0x00000002ff057219 */ /* 0x081fe40000011605 */
[----:B------:R-:W-:-:S03]  /*1e20*/  SHF.R.U32.HI R4, RZ, R2, R4 ;  /* 0x00000002ff047219 */ /* 0x000fc60000011604 */
[----:B------:R-:W-:Y:S02]  /*1e30*/  IMAD.SHL.U32 R5, R5, 0x4, RZ ;  /* 0x0000000405057824 */ /* 0x000fe400078e00ff */
[----:B------:R-:W-:Y:S01]  /*1e40*/  IMAD.SHL.U32 R4, R4, 0x4, RZ ;  /* 0x0000000404047824 */ /* 0x000fe200078e00ff */
[-C--:B---3--:R-:W-:Y:S02]  /*1e50*/  SHF.R.U32.HI R6, RZ, R2.reuse, R9 ;  /* 0x00000002ff067219 */ /* 0x088fe40000011609 */
[----:B----4-:R-:W-:-:S03]  /*1e60*/  SHF.R.U32.HI R0, RZ, R2, R7 ;  /* 0x00000002ff007219 */ /* 0x010fc60000011607 */
[----:B------:R-:W-:Y:S01]  /*1e70*/  IMAD.SHL.U32 R7, R6, 0x4, RZ ;  /* 0x0000000406077824 */ /* 0x000fe200078e00ff */
[----:B------:R-:W-:Y:S02]  /*1e80*/  LOP3.LUT R6, R5, 0x3c, RZ, 0xc0, !PT ;  /* 0x0000003c05067812 */ /* 0x000fe400078ec0ff */
[----:B------:R-:W-:Y:S01]  /*1e90*/  LOP3.LUT R5, R4, 0x3c, RZ, 0xc0, !PT ;  /* 0x0000003c04057812 */ /* 0x000fe200078ec0ff */
[----:B------:R-:W-:Y:S01]  /*1ea0*/  IMAD.SHL.U32 R0, R0, 0x4, RZ ;  /* 0x0000000400007824 */ /* 0x000fe200078e00ff */
[----:B------:R-:W-:Y:S02]  /*1eb0*/  LOP3.LUT R7, R7, 0x3c, RZ, 0xc0, !PT ;  /* 0x0000003c07077812 */ /* 0x000fe400078ec0ff */
[----:B------:R-:W-:Y:S02]  /*1ec0*/  LDS R6, [R6+UR4] ;  /* 0x0000000406067984 */ /* 0x000fe40008000800 */
[----:B------:R-:W-:Y:S02]  /*1ed0*/  LOP3.LUT R4, R0, 0x3c, RZ, 0xc0, !PT ;  /* 0x0000003c00047812 */ /* 0x000fe400078ec0ff */
[----:B------:R-:W0:Y:S04]  /*1ee0*/  LDS R7, [R7+UR4] ;  /* 0x0000000407077984 */ /* 0x000e280008000800 */
[----:B------:R-:W-:Y:S04]  /*1ef0*/  LDS R5, [R5+UR4] ;  /* 0x0000000405057984 */ /* 0x000fe80008000800 */
[----:B------:R-:W2:Y:S01]  /*1f00*/  LDS R0, [R4+UR4] ;  /* 0x0000000404007984 */ /* 0x000ea20008000800 */
[----:B0-----:R-:W-:-:S04]  /*1f10*/  FMUL R9, R6, R7 ;  /* 0x0000000706097220 */ /* 0x001fc80000400000 */
[----:B--2---:R-:W-:-:S04]  /*1f20*/  FFMA R0, R0, R5, -R9 ;  /* 0x0000000500007223 */ /* 0x004fc80000000809 */
[----:B------:R-:W0:Y:S01]  /*1f30*/  FCHK P0, R0, R3 ;  /* 0x0000000300007302 */ /* 0x000e220000000000 */
[----:B------:R-:W-:-:S04]  /*1f40*/  FFMA R8, R0, R11, RZ ;  /* 0x0000000b00087223 */ /* 0x000fc800000000ff */
[----:B------:R-:W-:-:S04]  /*1f50*/  FFMA R6, R8, -R3, R0 ;  /* 0x8000000308067223 */ /* 0x000fc80000000000 */
[----:B------:R-:W-:Y:S01]  /*1f60*/  FFMA R11, R11, R6, R8 ;  /* 0x000000060b0b7223 */ /* 0x000fe20000000008 */
[----:B0-----:R-:W-:Y:S06]  /*1f70*/  @!P0 BRA `(.L_x_124) ;  /* 0x00000000000c8947 */ /* 0x001fec0003800000 */
[----:B------:R-:W-:-:S07]  /*1f80*/  MOV R4, 0x1fa0 ;  /* 0x00001fa000047802 */ /* 0x000fce0000000f00 */
[----:B-1----:R-:W-:Y:S05]  /*1f90*/  CALL.REL.NOINC `($__internal_5_$__cuda_sm3x_div_rn_noftz_f32_slowpath) ;  /* 0x0000000400147944 */ /* 0x002fea0003c00000 */
[----:B------:R-:W-:-:S07]  /*1fa0*/  IMAD.MOV.U32 R11, RZ, RZ, R8 ;  /* 0x000000ffff0b7224 */ /* 0x000fce00078e0008 */
.L_x_124:
[----:B------:R-:W-:Y:S05]  /*1fb0*/  BSYNC.RECONVERGENT B2 ;  /* 0x0000000000027941 */ /* 0x000fea0003800200 */
.L_x_123:
[----:B------:R3:W-:Y:S01]  /*1fc0*/  STS [R2+UR4+0x10], R11 ;  /* 0x0000100b02007988 */ /* 0x0007e20008000804 */
[----:B------:R-:W-:Y:S05]  /*1fd0*/  BRA `(.L_x_125) ;  /* 0x0000000000107947 */ /* 0x000fea0003800000 */
.L_x_122:
[----:B------:R2:W-:Y:S01]  /*1fe0*/  STS [R2+UR4+0x10], RZ ;  /* 0x000010ff02007988 */ /* 0x0005e20008000804 */
[----:B------:R-:W-:Y:S05]  /*1ff0*/  BRA `(.L_x_125) ;  /* 0x0000000000087947 */ /* 0x000fea0003800000 */
.L_x_121:
[----:B------:R-:W-:-:S13]  /*2000*/  ISETP.GT.U32.AND P0, PT, R20, 0xa, PT ;  /* 0x0000000a1400780c */ /* 0x000fda0003f04070 */
[----:B------:R-:W-:Y:S05]  /*2010*/  @P0 EXIT ;  /* 0x000000000000094d */ /* 0x000fea0003800000 */
.L_x_125:
[----:B------:R-:W-:Y:S05]  /*2020*/  BSYNC.RECONVERGENT B0 ;  /* 0x0000000000007941 */ /* 0x000fea0003800200 */
.L_x_117:
[----:B------:R-:W-:Y:S05]  /*2030*/  WARPSYNC.ALL ;  /* 0x0000000000007948 */ /* 0x000fea0003800000 */
[----:B0-----:R-:W0:Y:S01]  /*2040*/  LDS R3, [R2+UR4] ;  /* 0x0000000402037984 */ /* 0x001e220008000800 */
[----:B------:R-:W4:Y:S01]  /*2050*/  LDC.64 R4, c[0x0][0x380] ;  /* 0x0000e000ff047b82 */ /* 0x000f220000000a00 */
[----:B------:R-:W-:-:S04]  /*2060*/  VIADD R7, R20, UR5 ;  /* 0x0000000514077c36 */ /* 0x000fc80008000000 */
[----:B----4-:R-:W-:-:S05]  /*2070*/  IMAD.WIDE.U32 R4, R7, 0x4, R4 ;  /* 0x0000000407047825 */ /* 0x010fca00078e0004 */
[----:B0-----:R-:W-:Y:S01]  /*2080*/  STG.E desc[UR12][R4.64], R3 ;  /* 0x0000000304007986 */ /* 0x001fe2000c10190c */
[----:B------:R-:W-:Y:S05]  /*2090*/  EXIT ;  /* 0x000000000000794d */ /* 0x000fea0003800000 */
        .weak           $__internal_4_$__cuda_sm20_rcp_rn_f32_slowpath
        .type           $__internal_4_$__cuda_sm20_rcp_rn_f32_slowpath,@function
        .size           $__internal_4_$__cuda_sm20_rcp_rn_f32_slowpath,($__internal_5_$__cuda_sm3x_div_rn_noftz_f32_slowpath - $__internal_4_$__cuda_sm20_rcp_rn_f32_slowpath)
$__internal_4_$__cuda_sm20_rcp_rn_f32_slowpath:
        /* <DEDUP_REMOVED lines=15> */
.L_x_127:
        /* <DEDUP_REMOVED lines=33> */
.L_x_129:
[----:B------:R0:W1:Y:S02]  /*23a0*/  MUFU.RCP R15, R12 ;  /* 0x0000000c000f7308 */ /* 0x0000640000001000 */
.L_x_128:
[----:B------:R-:W-:Y:S05]  /*23b0*/  BSYNC.RECONVERGENT B2 ;  /* 0x0000000000027941 */ /* 0x000fea0003800200 */
.L_x_126:
[----:B-1----:R-:W-:Y:S02]  /*23c0*/  IMAD.MOV.U32 R13, RZ, RZ, R15 ;  /* 0x000000ffff0d7224 */ /* 0x002fe400078e000f */
[----:B------:R-:W-:-:S04]  /*23d0*/  IMAD.MOV.U32 R15, RZ, RZ, 0x0 ;  /* 0x00000000ff0f7424 */ /* 0x000fc800078e00ff */
[----:B0-----:R-:W-:Y:S05]  /*23e0*/  RET.REL.NODEC R14 `(_Z17GMMFinalizeKernelILi4ELb1EEvPfS0_ii) ;  /* 0xffffffdc0e047950 */ /* 0x001fea0003c3ffff */
        .weak           $__internal_5_$__cuda_sm3x_div_rn_noftz_f32_slowpath
        .type           $__internal_5_$__cuda_sm3x_div_rn_noftz_f32_slowpath,@function
        .size           $__internal_5_$__cuda_sm3x_div_rn_noftz_f32_slowpath,(.L_x_293 - $__internal_5_$__cuda_sm3x_div_rn_noftz_f32_slowpath)
$__internal_5_$__cuda_sm3x_div_rn_noftz_f32_slowpath:
[----:B------:R-:W-:Y:S01]  /*23f0*/  SHF.R.U32.HI R6, RZ, 0x17, R3 ;  /* 0x00000017ff067819 */ /* 0x000fe20000011603 */
[----:B------:R-:W-:Y:S01]  /*2400*/  BSSY.RECONVERGENT B3, `(.L_x_130) ;  /* 0x0000063000037945 */ /* 0x000fe20003800200 */
[--C-:B------:R-:W-:Y:S02]  /*2410*/  SHF.R.U32.HI R5, RZ, 0x17, R0.reuse ;  /* 0x00000017ff057819 */ /* 0x100fe40000011600 */
[----:B------:R-:W-:Y:S01]  /*2420*/  LOP3.LUT R10, R6, 0xff, RZ, 0xc0, !PT ;  /* 0x000000ff060a7812 */ /* 0x000fe200078ec0ff */
[----:B------:R-:W-:Y:S01]  /*2430*/  IMAD.MOV.U32 R6, RZ, RZ, R0 ;  /* 0x000000ffff067224 */ /* 0x000fe200078e0000 */
[----:B------:R-:W-:-:S03]  /*2440*/  LOP3.LUT R5, R5, 0xff, RZ, 0xc0, !PT ;  /* 0x000000ff05057812 */ /* 0x000fc600078ec0ff */
[----:B------:R-:W-:Y:S02]  /*2450*/  VIADD R9, R10, 0xffffffff ;  /* 0xffffffff0a097836 */ /* 0x000fe40000000000 */
[----:B------:R-:W-:-:S03]  /*2460*/  VIADD R8, R5, 0xffffffff ;  /* 0xffffffff05087836 */ /* 0x000fc60000000000 */
        /* <DEDUP_REMOVED lines=22> */
[----:B------:R-:W-:Y:S02]  /*25d0*/  @P0 IMAD.MOV.U32 R7, RZ, RZ, RZ ;  /* 0x000000ffff070224 */ /* 0x000fe400078e00ff */
[----:B------:R-:W-:Y:S01]  /*25e0*/  @!P0 FFMA R6, R0, 1.84467440737095516160e+19, RZ ;  /* 0x5f80000000068823 */ /* 0x000fe200000000ff */
[----:B------:R-:W-:Y:S02]  /*25f0*/  @!P0 IMAD.MOV.U32 R7, RZ, RZ, -0x40 ;  /* 0xffffffc0ff078424 */ /* 0x000fe400078e00ff */
[----:B------:R-:W-:Y:S02]  /*2600*/  @!P1 FFMA R3, R3, 1.84467440737095516160e+19, RZ ;  /* 0x5f80000003039823 */ /* 0x000fe400000000ff */
[----:B------:R-:W-:-:S07]  /*2610*/  @!P1 VIADD R7, R7, 0x40 ;  /* 0x0000004007079836 */ /* 0x000fce0000000000 */
.L_x_131:
[----:B------:R-:W-:Y:S01]  /*2620*/  LEA R0, R10, 0xc0800000, 0x17 ;  /* 0xc08000000a007811 */ /* 0x000fe200078eb8ff */
[----:B------:R-:W-:Y:S01]  /*2630*/  VIADD R5, R5, 0xffffff81 ;  /* 0xffffff8105057836 */ /* 0x000fe20000000000 */
[----:B------:R-:W-:Y:S03]  /*2640*/  BSSY.RECONVERGENT B4, `(.L_x_136) ;  /* 0x0000035000047945 */ /* 0x000fe60003800200 */
[----:B------:R-:W-:Y:S02]  /*2650*/  IMAD.IADD R3, R3, 0x1, -R0 ;  /* 0x0000000103037824 */ /* 0x000fe400078e0a00 */
[----:B------:R-:W-:Y:S02]  /*2660*/  IMAD R0, R5, -0x800000, R6 ;  /* 0xff80000005007824 */ /* 0x000fe400078e0206 */
[----:B------:R-:W0:Y:S01]  /*2670*/  MUFU.RCP R8, R3 ;  /* 0x0000000300087308 */ /* 0x000e220000001000 */
[----:B------:R-:W-:-:S04]  /*2680*/  FADD.FTZ R9, -R3, -RZ ;  /* 0x800000ff03097221 */ /* 0x000fc80000010100 */
        /* <DEDUP_REMOVED lines=10> */
[----:B------:R-:W-:-:S05]  /*2730*/  LOP3.LUT R0, R0, 0xff, RZ, 0xc0, !PT ;  /* 0x000000ff00007812 */ /* 0x000fca00078ec0ff */
[----:B------:R-:W-:-:S04]  /*2740*/  IMAD.IADD R10, R0, 0x1, R7 ;  /* 0x00000001000a7824 */ /* 0x000fc800078e0207 */
        /* <DEDUP_REMOVED lines=10> */
[CCC-:B------:R-:W-:Y:S01]  /*27f0*/  FFMA.RZ R0, R13.reuse, R9.reuse, R12.reuse ;  /* 0x000000090d007223 */ /* 0x1c0fe2000000c00c */
[C---:B------:R-:W-:Y:S02]  /*2800*/  VIADD R6, R10.reuse, 0x20 ;  /* 0x000000200a067836 */ /* 0x040fe40000000000 */
[CC--:B------:R-:W-:Y:S01]  /*2810*/  FFMA.RM R3, R13.reuse, R9.reuse, R12 ;  /* 0x000000090d037223 */ /* 0x0c0fe2000000400c */
[----:B------:R-:W-:Y:S01]  /*2820*/  IMAD.MOV R7, RZ, RZ, -R10 ;  /* 0x000000ffff077224 */ /* 0x000fe200078e0a0a */
[----:B------:R-:W-:Y:S02]  /*2830*/  ISETP.NE.AND P2, PT, R10, RZ, PT ;  /* 0x000000ff0a00720c */ /* 0x000fe40003f45270 */
[----:B------:R-:W-:Y:S01]  /*2840*/  LOP3.LUT R5, R0, 0x7fffff, RZ, 0xc0, !PT ;  /* 0x007fffff00057812 */ /* 0x000fe200078ec0ff */
[----:B------:R-:W-:Y:S01]  /*2850*/  FFMA.RP R0, R13, R9, R12 ;  /* 0x000000090d007223 */ /* 0x000fe2000000800c */
[----:B------:R-:W-:Y:S02]  /*2860*/  ISETP.NE.AND P1, PT, R10, RZ, PT ;  /* 0x000000ff0a00720c */ /* 0x000fe40003f25270 */
        /* <DEDUP_REMOVED lines=10> */
[----:B------:R-:W-:-:S05]  /*2910*/  LOP3.LUT R3, R3, R0, RZ, 0xc0, !PT ;  /* 0x0000000003037212 */ /* 0x000fca00078ec0ff */
[----:B------:R-:W-:-:S05]  /*2920*/  IMAD.IADD R3, R6, 0x1, R3 ;  /* 0x0000000106037824 */ /* 0x000fca00078e0203 */
[----:B------:R-:W-:Y:S01]  /*2930*/  LOP3.LUT R8, R3, R8, RZ, 0xfc, !PT ;  /* 0x0000000803087212 */ /* 0x000fe200078efcff */
[----:B------:R-:W-:Y:S06]  /*2940*/  BRA `(.L_x_139) ;  /* 0x0000000000107947 */ /* 0x000fec0003800000 */
.L_x_138:
[----:B------:R-:W-:-:S04]  /*2950*/  LOP3.LUT R8, R8, 0x80000000, RZ, 0xc0, !PT ;  /* 0x8000000008087812 */ /* 0x000fc800078ec0ff */
[----:B------:R-:W-:Y:S01]  /*2960*/  LOP3.LUT R8, R8, 0x7f800000, RZ, 0xfc, !PT ;  /* 0x7f80000008087812 */ /* 0x000fe200078efcff */
[----:B------:R-:W-:Y:S06]  /*2970*/  BRA `(.L_x_139) ;  /* 0x0000000000047947 */ /* 0x000fec0003800000 */
.L_x_137:
[----:B------:R-:W-:-:S07]  /*2980*/  IMAD R8, R7, 0x800000, R8 ;  /* 0x0080000007087824 */ /* 0x000fce00078e0208 */
.L_x_139:
[----:B------:R-:W-:Y:S05]  /*2990*/  BSYNC.RECONVERGENT B4 ;  /* 0x0000000000047941 */ /* 0x000fea0003800200 */
.L_x_136:
[----:B------:R-:W-:Y:S05]  /*29a0*/  BRA `(.L_x_140) ;  /* 0x0000000000207947 */ /* 0x000fea0003800000 */
.L_x_135:
[----:B------:R-:W-:-:S04]  /*29b0*/  LOP3.LUT R3, R3, 0x80000000, R6, 0x48, !PT ;  /* 0x8000000003037812 */ /* 0x000fc800078e4806 */
[----:B------:R-:W-:Y:S01]  /*29c0*/  LOP3.LUT R8, R3, 0x7f800000, RZ, 0xfc, !PT ;  /* 0x7f80000003087812 */ /* 0x000fe200078efcff */
[----:B------:R-:W-:Y:S06]  /*29d0*/  BRA `(.L_x_140) ;  /* 0x0000000000147947 */ /* 0x000fec0003800000 */
.L_x_134:
[----:B------:R-:W-:Y:S01]  /*29e0*/  LOP3.LUT R8, R3, 0x80000000, R6, 0x48, !PT ;  /* 0x8000000003087812 */ /* 0x000fe200078e4806 */
[----:B------:R-:W-:Y:S06]  /*29f0*/  BRA `(.L_x_140) ;  /* 0x00000000000c7947 */ /* 0x000fec0003800000 */
.L_x_133:
[----:B------:R-:W0:Y:S01]  /*2a00*/  MUFU.RSQ R8, -QNAN ;  /* 0xffc0000000087908 */ /* 0x000e220000001400 */
[----:B------:R-:W-:Y:S05]  /*2a10*/  BRA `(.L_x_140) ;  /* 0x0000000000047947 */ /* 0x000fea0003800000 */
.L_x_132:
[----:B------:R-:W-:-:S07]  /*2a20*/  FADD.FTZ R8, R0, R3 ;  /* 0x0000000300087221 */ /* 0x000fce0000010000 */
.L_x_140:
[----:B------:R-:W-:Y:S05]  /*2a30*/  BSYNC.RECONVERGENT B3 ;  /* 0x0000000000037941 */ /* 0x000fea0003800200 */
.L_x_130:
[----:B------:R-:W-:-:S04]  /*2a40*/  IMAD.MOV.U32 R5, RZ, RZ, 0x0 ;  /* 0x00000000ff057424 */ /* 0x000fc800078e00ff */
[----:B0-----:R-:W-:Y:S05]  /*2a50*/  RET.REL.NODEC R4 `(_Z17GMMFinalizeKernelILi4ELb1EEvPfS0_ii) ;  /* 0xffffffd404687950 */ /* 0x001fea0003c3ffff */
.L_x_141:
        /* <DEDUP_REMOVED lines=10> */
.L_x_293:


//--------------------- .text._Z18GMMReductionKernelILi4ELb0EEviPfiPK6uchar4iPhiiiPj --------------------------
	.section	.text._Z18GMMReductionKernelILi4ELb0EEviPfiPK6uchar4iPhiiiPj,"ax",@progbits
	.align	128
        .global         _Z18GMMReductionKernelILi4ELb0EEviPfiPK6uchar4iPhiiiPj
        .type           _Z18GMMReductionKernelILi4ELb0EEviPfiPK6uchar4iPhiiiPj,@function
        .size           _Z18GMMReductionKernelILi4ELb0EEviPfiPK6uchar4iPhiiiPj,(.L_x_302 - _Z18GMMReductionKernelILi4ELb0EEviPfiPK6uchar4iPhiiiPj)
        .other          _Z18GMMReductionKernelILi4ELb0EEviPfiPK6uchar4iPhiiiPj,@"STO_CUDA_ENTRY STV_DEFAULT"
_Z18GMMReductionKernelILi4ELb0EEviPfiPK6uchar4iPhiiiPj:
.text._Z18GMMReductionKernelILi4ELb0EEviPfiPK6uchar4iPhiiiPj:
[----:B------:R-:W-:Y:S01]  /*0000*/  LDC R1, c[0x0][0x37c] ;  /* 0x0000df00ff017b82 */ /* 0x000fe20000000800 */
[----:B------:R-:W0:Y:S07]  /*0010*/  S2R R9, SR_CTAID.Y ;  /* 0x0000000000097919 */ /* 0x000e2e0000002600 */
[----:B------:R-:W1:Y:S01]  /*0020*/  LDC.64 R2, c[0x0][0x3c0] ;  /* 0x0000f000ff027b82 */ /* 0x000e620000000a00 */
[----:B------:R-:W0:Y:S01]  /*0030*/  LDCU UR4, c[0x0][0x370] ;  /* 0x00006e00ff0477ac */ /* 0x000e220008000800 */
[----:B------:R-:W0:Y:S01]  /*0040*/  S2R R4, SR_CTAID.X ;  /* 0x0000000000047919 */ /* 0x000e220000002500 */
[----:B------:R-:W2:Y:S05]  /*0050*/  LDCU.64 UR6, c[0x0][0x358] ;  /* 0x00006b00ff0677ac */ /* 0x000eaa0008000a00 */
[----:B------:R-:W3:Y:S01]  /*0060*/  LDC R8, c[0x0][0x380] ;  /* 0x0000e000ff087b82 */ /* 0x000ee20000000800 */
[----:B------:R-:W4:Y:S07]  /*0070*/  LDCU UR8, c[0x0][0x390] ;  /* 0x00007200ff0877ac */ /* 0x000f2e0008000800 */
[----:B------:R-:W5:Y:S01]  /*0080*/  LDC.64 R6, c[0x0][0x388] ;  /* 0x0000e200ff067b82 */ /* 0x000f620000000a00 */
[----:B0-----:R-:W-:-:S04]  /*0090*/  IMAD R5, R9, UR4, R4 ;  /* 0x0000000409057c24 */ /* 0x001fc8000f8e0204 */
[----:B-1----:R-:W-:-:S06]  /*00a0*/  IMAD.WIDE.U32 R2, R5, 0x4, R2 ;  /* 0x0000000405027825 */ /* 0x002fcc00078e0002 */
[----:B--2---:R-:W2:Y:S01]  /*00b0*/  LDG.E R3, desc[UR6][R2.64] ;  /* 0x0000000602037981 */ /* 0x004ea2000c1e1900 */
[----:B------:R-:W0:Y:S02]  /*00c0*/  LDCU UR5, c[0x0][0x374] ;  /* 0x00006e80ff0577ac */ /* 0x000e240008000800 */
[----:B0-----:R-:W-:-:S06]  /*00d0*/  UIMAD UR4, UR4, UR5, URZ ;  /* 0x00000005040472a4 */ /* 0x001fcc000f8e02ff */
[----:B---3--:R-:W-:-:S04]  /*00e0*/  IMAD R5, R8, UR4, R5 ;  /* 0x0000000408057c24 */ /* 0x008fc8000f8e0205 */
[----:B----4-:R-:W-:-:S04]  /*00f0*/  IMAD R5, R5, UR8, RZ ;  /* 0x0000000805057c24 */ /* 0x010fc8000f8e02ff */
[----:B-----5:R-:W-:Y:S01]  /*0100*/  IMAD.WIDE.U32 R6, R5, 0x4, R6 ;  /* 0x0000000405067825 */ /* 0x020fe200078e0006 */
[----:B--2---:R-:W-:Y:S02]  /*0110*/  SHF.R.U32.HI R0, RZ, R8, R3 ;  /* 0x00000008ff007219 */ /* 0x004fe40000011603 */
[----:B------:R-:W0:Y:S02]  /*0120*/  S2R R3, SR_TID.X ;  /* 0x0000000000037919 */ /* 0x000e240000002100 */
[----:B------:R-:W-:-:S04]  /*0130*/  LOP3.LUT R0, R0, 0x1, RZ, 0xc0, !PT ;  /* 0x0000000100007812 */ /* 0x000fc800078ec0ff */
[----:B------:R-:W-:Y:S02]  /*0140*/  ISETP.NE.U32.AND P0, PT, R0, 0x1, PT ;  /* 0x000000010000780c */ /* 0x000fe40003f05070 */
[----:B------:R-:W1:Y:S11]  /*0150*/  S2R R0, SR_TID.Y ;  /* 0x0000000000007919 */ /* 0x000e760000002200 */
[----:B------:R-:W-:Y:S05]  /*0160*/  @!P0 BRA `(.L_x_142) ;  /* 0x0000000000188947 */ /* 0x000fea0003800000 */
[----:B-1----:R-:W-:-:S04]  /*0170*/  ISETP.NE.AND P0, PT, R0, RZ, PT ;  /* 0x000000ff0000720c */ /* 0x002fc80003f05270 */
[----:B0-----:R-:W-:-:S13]  /*0180*/  ISETP.GT.U32.OR P0, PT, R3, 0x9, P0 ;  /* 0x000000090300780c */ /* 0x001fda0000704470 */
[----:B------:R-:W-:Y:S05]  /*0190*/  @P0 EXIT ;  /* 0x000000000000094d */ /* 0x000fea0003800000 */
[----:B------:R-:W-:-:S05]  /*01a0*/  IMAD.WIDE.U32 R6, R3, 0x4, R6 ;  /* 0x0000000403067825 */ /* 0x000fca00078e0006 */
[----:B------:R-:W-:Y:S01]  /*01b0*/  STG.E desc[UR6][R6.64], RZ ;  /* 0x000000ff06007986 */ /* 0x000fe2000c101906 */
[----:B------:R-:W-:Y:S05]  /*01c0*/  EXIT ;  /* 0x000000000000794d */ /* 0x000fea0003800000 */
.L_x_142:
[----:B------:R-:W2:Y:S01]  /*01d0*/  S2R R15, SR_CgaCtaId ;  /* 0x00000000000f7919 */ /* 0x000ea20000008800 */
[----:B------:R-:W3:Y:S01]  /*01e0*/  LDCU UR4, c[0x0][0x3b8] ;  /* 0x00007700ff0477ac */ /* 0x000ee20008000800 */
[----:B-1----:R-:W-:Y:S01]  /*01f0*/  IMAD R20, R9, 0x20, R0 ;  /* 0x0000002009147824 */ /* 0x002fe200078e0200 */
[----:B------:R-:W-:Y:S01]  /*0200*/  MOV R26, 0x400 ;  /* 0x00000400001a7802 */ /* 0x000fe20000000f00 */
[--C-:B0-----:R-:W-:Y:S01]  /*0210*/  IMAD R9, R4, 0x20, R3.reuse ;  /* 0x0000002004097824 */ /* 0x101fe200078e0203 */
[----:B------:R-:W0:Y:S01]  /*0220*/  LDCU UR5, c[0x0][0x3b4] ;  /* 0x00007680ff0577ac */ /* 0x000e220008000800 */
[----:B------:R-:W-:Y:S01]  /*0230*/  IMAD R13, R0, 0x20, R3 ;  /* 0x00000020000d7824 */ /* 0x000fe200078e0203 */
[----:B------:R-:W-:Y:S01]  /*0240*/  BSSY.RECONVERGENT B0, `(.L_x_143) ;  /* 0x000001d000007945 */ /* 0x000fe20003800200 */
[----:B------:R-:W-:Y:S01]  /*0250*/  IMAD.MOV.U32 R5, RZ, RZ, RZ ;  /* 0x000000ffff057224 */ /* 0x000fe200078e00ff */
[----:B------:R-:W-:Y:S01]  /*0260*/  IADD3 R10, PT, PT, R20, 0xc, RZ ;  /* 0x0000000c140a7810 */ /* 0x000fe20007ffe0ff */
[----:B------:R-:W-:-:S02]  /*0270*/  IMAD.SHL.U32 R11, R3, 0x4, RZ ;  /* 0x00000004030b7824 */ /* 0x000fc400078e00ff */
[C---:B------:R-:W-:Y:S02]  /*0280*/  VIADD R24, R20.reuse, 0x4 ;  /* 0x0000000414187836 */ /* 0x040fe40000000000 */
[C---:B------:R-:W-:Y:S02]  /*0290*/  VIADD R22, R20.reuse, 0x8 ;  /* 0x0000000814167836 */ /* 0x040fe40000000000 */
[C---:B------:R-:W-:Y:S02]  /*02a0*/  VIADD R12, R20.reuse, 0x10 ;  /* 0x00000010140c7836 */ /* 0x040fe40000000000 */
[C---:B------:R-:W-:Y:S01]  /*02b0*/  VIADD R14, R20.reuse, 0x14 ;  /* 0x00000014140e7836 */ /* 0x040fe20000000000 */
[C---:B---3--:R-:W-:Y:S01]  /*02c0*/  ISETP.GE.AND P0, PT, R20.reuse, UR4, PT ;  /* 0x0000000414007c0c */ /* 0x048fe2000bf06270 */
[----:B------:R-:W-:-:S03]  /*02d0*/  VIADD R16, R20, 0x18 ;  /* 0x0000001814107836 */ /* 0x000fc60000000000 */
[----:B0-----:R-:W-:Y:S02]  /*02e0*/  ISETP.GE.OR P0, PT, R9, UR5, P0 ;  /* 0x0000000509007c0c */ /* 0x001fe40008706670 */
[----:B--2---:R-:W-:-:S05]  /*02f0*/  LEA R2, R15, R26, 0x18 ;  /* 0x0000001a0f027211 */ /* 0x004fca00078ec0ff */
[----:B------:R-:W-:-:S06]  /*0300*/  IMAD R4, R13, 0x4, R2 ;  /* 0x000000040d047824 */ /* 0x000fcc00078e0202 */
[----:B------:R-:W-:Y:S05]  /*0310*/  @P0 BRA `(.L_x_144) ;  /* 0x00000000003c0947 */ /* 0x000fea0003800000 */
[----:B------:R-:W0:Y:S01]  /*0320*/  LDCU UR8, c[0x0][0x3b0] ;  /* 0x00007600ff0877ac */ /* 0x000e220008000800 */
[----:B------:R-:W1:Y:S01]  /*0330*/  LDCU.64 UR10, c[0x0][0x3a8] ;  /* 0x00007500ff0a77ac */ /* 0x000e620008000a00 */
[----:B0-----:R-:W-:-:S05]  /*0340*/  IMAD R13, R20, UR8, R9 ;  /* 0x00000008140d7c24 */ /* 0x001fca000f8e0209 */
[----:B-1----:R-:W-:-:S04]  /*0350*/  IADD3 R18, P0, PT, R13, UR10, RZ ;  /* 0x0000000a0d127c10 */ /* 0x002fc8000ff1e0ff */
[----:B------:R-:W-:-:S06]  /*0360*/  LEA.HI.X.SX32 R19, R13, UR11, 0x1, P0 ;  /* 0x0000000b0d137c11 */ /* 0x000fcc00080f0eff */
[----:B------:R-:W2:Y:S02]  /*0370*/  LDG.E.U8 R19, desc[UR6][R18.64] ;  /* 0x0000000612137981 */ /* 0x000ea4000c1e1100 */
[----:B--2---:R-:W-:-:S13]  /*0380*/  ISETP.NE.AND P0, PT, R19, R8, PT ;  /* 0x000000081300720c */ /* 0x004fda0003f05270 */
[----:B------:R-:W-:Y:S05]  /*0390*/  @P0 BRA `(.L_x_144) ;  /* 0x00000000001c0947 */ /* 0x000fea0003800000 */
[----:B------:R-:W0:Y:S01]  /*03a0*/  LDC.64 R18, c[0x0][0x398] ;  /* 0x0000e600ff127b82 */ /* 0x000e220000000a00 */
[----:B------:R-:W1:Y:S02]  /*03b0*/  LDCU UR8, c[0x0][0x3a0] ;  /* 0x00007400ff0877ac */ /* 0x000e640008000800 */
[----:B-1----:R-:W-:-:S04]  /*03c0*/  IMAD R5, R20, UR8, R9 ;  /* 0x0000000814057c24 */ /* 0x002fc8000f8e0209 */
[----:B0-----:R-:W-:-:S06]  /*03d0*/  IMAD.WIDE R18, R5, 0x4, R18 ;  /* 0x0000000405127825 */ /* 0x001fcc00078e0212 */
[----:B------:R-:W2:Y:S01]  /*03e0*/  LDG.E R19, desc[UR6][R18.64] ;  /* 0x0000000612137981 */ /* 0x000ea2000c1e1900 */
[----:B------:R-:W-:-:S03]  /*03f0*/  IMAD.MOV.U32 R5, RZ, RZ, 0x1 ;  /* 0x00000001ff057424 */ /* 0x000fc600078e00ff */
[----:B--2---:R0:W-:Y:S04]  /*0400*/  STS [R4], R19 ;  /* 0x0000001304007388 */ /* 0x0041e80000000800 */
.L_x_144:
[----:B------:R-:W-:Y:S05]  /*0410*/  BSYNC.RECONVERGENT B0 ;  /* 0x0000000000007941 */ /* 0x000fea0003800200 */
.L_x_143:
[----:B------:R-:W-:Y:S01]  /*0420*/  ISETP.GE.AND P5, PT, R24, UR4, PT ;  /* 0x0000000418007c0c */ /* 0x000fe2000bfa6270 */
[----:B------:R-:W-:Y:S01]  /*0430*/  VIADD R20, R20, 0x1c ;  /* 0x0000001c14147836 */ /* 0x000fe20000000000 */
[C---:B------:R-:W-:Y:S01]  /*0440*/  IADD3 R18, PT, PT, R26.reuse, 0x1000, RZ ;  /* 0x000010001a127810 */ /* 0x040fe20007ffe0ff */
[----:B------:R-:W-:Y:S01]  /*0450*/  VIADD R26, R26, 0x1200 ;  /* 0x000012001a1a7836 */ /* 0x000fe20000000000 */
[----:B------:R-:W-:Y:S01]  /*0460*/  ISETP.GE.OR P5, PT, R9, UR5, P5 ;  /* 0x0000000509007c0c */ /* 0x000fe2000afa6670 */
[----:B------:R-:W-:Y:S01]  /*0470*/  IMAD R17, R0, 0x80, R11 ;  /* 0x0000008000117824 */ /* 0x000fe200078e020b */
[----:B------:R-:W-:Y:S01]  /*0480*/  ISETP.GE.AND P1, PT, R22, UR4, PT ;  /* 0x0000000416007c0c */ /* 0x000fe2000bf26270 */
[----:B------:R-:W-:Y:S01]  /*0490*/  BSSY.RECONVERGENT B0, `(.L_x_145) ;  /* 0x0000020000007945 */ /* 0x000fe20003800200 */
[----:B------:R-:W-:Y:S02]  /*04a0*/  ISETP.GE.AND P0, PT, R10, UR4, PT ;  /* 0x000000040a007c0c */ /* 0x000fe4000bf06270 */
[----:B------:R-:W-:-:S02]  /*04b0*/  ISETP.GE.AND P6, PT, R12, UR4, PT ;  /* 0x000000040c007c0c */ /* 0x000fc4000bfc6270 */
[----:B------:R-:W-:Y:S02]  /*04c0*/  ISETP.GE.AND P2, PT, R14, UR4, PT ;  /* 0x000000040e007c0c */ /* 0x000fe4000bf46270 */
[----:B------:R-:W-:Y:S02]  /*04d0*/  ISETP.GE.AND P3, PT, R16, UR4, PT ;  /* 0x0000000410007c0c */ /* 0x000fe4000bf66270 */
[----:B------:R-:W-:Y:S02]  /*04e0*/  ISETP.GE.AND P4, PT, R20, UR4, PT ;  /* 0x0000000414007c0c */ /* 0x000fe4000bf86270 */
[----:B------:R-:W-:Y:S02]  /*04f0*/  LEA R13, R15, R18, 0x18 ;  /* 0x000000120f0d7211 */ /* 0x000fe400078ec0ff */
[C---:B------:R-:W-:Y:S02]  /*0500*/  ISETP.GE.OR P1, PT, R9.reuse, UR5, P1 ;  /* 0x0000000509007c0c */ /* 0x040fe40008f26670 */
[----:B------:R-:W-:-:S02]  /*0510*/  ISETP.GE.OR P0, PT, R9, UR5, P0 ;  /* 0x0000000509007c0c */ /* 0x000fc40008706670 */
[C---:B------:R-:W-:Y:S02]  /*0520*/  ISETP.GE.OR P6, PT, R9.reuse, UR5, P6 ;  /* 0x0000000509007c0c */ /* 0x040fe4000b7c6670 */
[C---:B------:R-:W-:Y:S02]  /*0530*/  ISETP.GE.OR P2, PT, R9.reuse, UR5, P2 ;  /* 0x0000000509007c0c */ /* 0x040fe40009746670 */
[C---:B------:R-:W-:Y:S02]  /*0540*/  ISETP.GE.OR P3, PT, R9.reuse, UR5, P3 ;  /* 0x0000000509007c0c */ /* 0x040fe40009f66670 */
[----:B------:R-:W-:Y:S02]  /*0550*/  ISETP.GE.OR P4, PT, R9, UR5, P4 ;  /* 0x0000000509007c0c */ /* 0x000fe4000a786670 */
[----:B------:R-:W-:Y:S02]  /*0560*/  LEA R15, R15, R26, 0x18 ;  /* 0x0000001a0f0f7211 */ /* 0x000fe400078ec0ff */
[----:B------:R-:W-:Y:S01]  /*0570*/  IADD3 R2, PT, PT, R17, 0x200, R2 ;  /* 0x0000020011027810 */ /* 0x000fe20007ffe002 */
[----:B------:R-:W-:Y:S08]  /*0580*/  @P5 BRA `(.L_x_146) ;  /* 0x0000000000405947 */ /* 0x000ff00003800000 */
[----:B------:R-:W1:Y:S01]  /*0590*/  LDCU UR8, c[0x0][0x3b0] ;  /* 0x00007600ff0877ac */ /* 0x000e620008000800 */
[----:B------:R-:W2:Y:S01]  /*05a0*/  LDCU.64 UR10, c[0x0][0x3a8] ;  /* 0x00007500ff0a77ac */ /* 0x000ea20008000a00 */
[----:B-1----:R-:W-:-:S05]  /*05b0*/  IMAD R17, R24, UR8, R9 ;  /* 0x0000000818117c24 */ /* 0x002fca000f8e0209 */
[----:B--2---:R-:W-:-:S04]  /*05c0*/  IADD3 R18, P5, PT, R17, UR10, RZ ;  /* 0x0000000a11127c10 */ /* 0x004fc8000ffbe0ff */
[----:B0-----:R-:W-:-:S06]  /*05d0*/  LEA.HI.X.SX32 R19, R17, UR11, 0x1, P5 ;  /* 0x0000000b11137c11 */ /* 0x001fcc000a8f0eff */
        /* <DEDUP_REMOVED lines=8> */
[C---:B------:R-:W-:Y:S02]  /*0660*/  IMAD R17, R5.reuse, 0x200, R4 ;  /* 0x0000020005117824 */ /* 0x040fe400078e0204 */
[----:B------:R-:W-:-:S03]  /*0670*/  VIADD R5, R5, 0x1 ;  /* 0x0000000105057836 */ /* 0x000fc60000000000 */
[----:B--2---:R1:W-:Y:S04]  /*0680*/  STS [R17], R18 ;  /* 0x0000001211007388 */ /* 0x0043e80000000800 */
.L_x_146:
[----:B------:R-:W-:Y:S05]  /*0690*/  BSYNC.RECONVERGENT B0 ;  /* 0x0000000000007941 */ /* 0x000fea0003800200 */
.L_x_145:
[----:B------:R-:W-:Y:S04]  /*06a0*/  BSSY.RECONVERGENT B0, `(.L_x_147) ;  /* 0x0000012000007945 */ /* 0x000fe80003800200 */
[----:B------:R-:W-:Y:S05]  /*06b0*/  @P1 BRA `(.L_x_148) ;  /* 0x0000000000401947 */ /* 0x000fea0003800000 */
        /* <DEDUP_REMOVED lines=16> */
.L_x_148:
[----:B------:R-:W-:Y:S05]  /*07c0*/  BSYNC.RECONVERGENT B0 ;  /* 0x0000000000007941 */ /* 0x000fea0003800200 */
.L_x_147:
[----:B------:R-:W-:Y:S04]  /*07d0*/  BSSY.RECONVERGENT B0, `(.L_x_149) ;  /* 0x0000012000007945 */ /* 0x000fe80003800200 */
[----:B------:R-:W-:Y:S05]  /*07e0*/  @P0 BRA `(.L_x_150) ;  /* 0x0000000000400947 */ /* 0x000fea0003800000 */
[----:B------:R-:W1:Y:S01]  /*07f0*/  LDCU UR8, c[0x0][0x3b0] ;  /* 0x00007600ff0877ac */ /* 0x000e620008000800 */
[----:B------:R-:W3:Y:S01]  /*0800*/  LDCU.64 UR10, c[0x0][0x3a8] ;  /* 0x00007500ff0a77ac */ /* 0x000ee20008000a00 */
[----:B-12---:R-:W-:-:S05]  /*0810*/  IMAD R17, R10, UR8, R9 ;  /* 0x000000080a117c24 */ /* 0x006fca000f8e0209 */
[----:B---3--:R-:W-:-:S04]  /*0820*/  IADD3 R18, P0, PT, R17, UR10, RZ ;  /* 0x0000000a11127c10 */ /* 0x008fc8000ff1e0ff */
        /* <DEDUP_REMOVED lines=9> */
[C---:B------:R-:W-:Y:S01]  /*08c0*/  LEA R17, R5.reuse, R4, 0x9 ;  /* 0x0000000405117211 */ /* 0x040fe200078e48ff */
[----:B------:R-:W-:-:S04]  /*08d0*/  VIADD R5, R5, 0x1 ;  /* 0x0000000105057836 */ /* 0x000fc80000000000 */
[----:B--2---:R3:W-:Y:S03]  /*08e0*/  STS [R17], R18 ;  /* 0x0000001211007388 */ /* 0x0047e60000000800 */
.L_x_150:
[----:B------:R-:W-:Y:S05]  /*08f0*/  BSYNC.RECONVERGENT B0 ;  /* 0x0000000000007941 */ /* 0x000fea0003800200 */
.L_x_149:
[----:B------:R-:W-:Y:S04]  /*0900*/  BSSY.RECONVERGENT B0, `(.L_x_151) ;  /* 0x0000012000007945 */ /* 0x000fe80003800200 */
[----:B------:R-:W-:Y:S05]  /*0910*/  @P6 BRA `(.L_x_152) ;  /* 0x0000000000406947 */ /* 0x000fea0003800000 */
[----:B------:R-:W4:Y:S01]  /*0920*/  LDCU UR8, c[0x0][0x3b0] ;  /* 0x00007600ff0877ac */ /* 0x000f220008000800 */
[----:B------:R-:W1:Y:S01]  /*0930*/  LDCU.64 UR10, c[0x0][0x3a8] ;  /* 0x00007500ff0a77ac */ /* 0x000e620008000a00 */
[----:B----4-:R-:W-:-:S05]  /*0940*/  IMAD R10, R12, UR8, R9 ;  /* 0x000000080c0a7c24 */ /* 0x010fca000f8e0209 */
[----:B-123--:R-:W-:-:S04]  /*0950*/  IADD3 R18, P0, PT, R10, UR10, RZ ;  /* 0x0000000a0a127c10 */ /* 0x00efc8000ff1e0ff */
        /* <DEDUP_REMOVED lines=12> */
.L_x_152:
[----:B------:R-:W-:Y:S05]  /*0a20*/  BSYNC.RECONVERGENT B0 ;  /* 0x0000000000007941 */ /* 0x000fea0003800200 */
.L_x_151:
[----:B------:R-:W-:Y:S04]  /*0a30*/  BSSY.RECONVERGENT B0, `(.L_x_153) ;  /* 0x0000012000007945 */ /* 0x000fe80003800200 */
[----:B------:R-:W-:Y:S05]  /*0a40*/  @P2 BRA `(.L_x_154) ;  /* 0x0000000000402947 */ /* 0x000fea0003800000 */
[----:B------:R-:W5:Y:S01]  /*0a50*/  LDCU UR8, c[0x0][0x3b0] ;  /* 0x00007600ff0877ac */ /* 0x000f620008000800 */
[----:B------:R-:W1:Y:S01]  /*0a60*/  LDCU.64 UR10, c[0x0][0x3a8] ;  /* 0x00007500ff0a77ac */ /* 0x000e620008000a00 */
[----:B-----5:R-:W-:-:S05]  /*0a70*/  IMAD R10, R14, UR8, R9 ;  /* 0x000000080e0a7c24 */ /* 0x020fca000f8e0209 */
[----:B-1234-:R-:W-:-:S04]  /*0a80*/  IADD3 R18, P0, PT, R10, UR10, RZ ;  /* 0x0000000a0a127c10 */ /* 0x01efc8000ff1e0ff */
        /* <DEDUP_REMOVED lines=12> */
.L_x_154:
[----:B------:R-:W-:Y:S05]  /*0b50*/  BSYNC.RECONVERGENT B0 ;  /* 0x0000000000007941 */ /* 0x000fea0003800200 */
.L_x_153:
[----:B------:R-:W-:Y:S04]  /*0b60*/  BSSY.RECONVERGENT B0, `(.L_x_155) ;  /* 0x0000012000007945 */ /* 0x000fe80003800200 */
[----:B------:R-:W-:Y:S05]  /*0b70*/  @P3 BRA `(.L_x_156) ;  /* 0x0000000000403947 */ /* 0x000fea0003800000 */
[----:B------:R-:W5:Y:S01]  /*0b80*/  LDCU UR8, c[0x0][0x3b0] ;  /* 0x00007600ff0877ac */ /* 0x000f620008000800 */
[----:B------:R-:W0:Y:S01]  /*0b90*/  LDCU.64 UR10, c[0x0][0x3a8] ;  /* 0x00007500ff0a77ac */ /* 0x000e220008000a00 */
[----:B-----5:R-:W-:-:S05]  /*0ba0*/  IMAD R10, R16, UR8, R9 ;  /* 0x00000008100a7c24 */ /* 0x020fca000f8e0209 */
[----:B01234-:R-:W-:-:S04]  /*0bb0*/  IADD3 R18, P0, PT, R10, UR10, RZ ;  /* 0x0000000a0a127c10 */ /* 0x01ffc8000ff1e0ff */
        /* <DEDUP_REMOVED lines=9> */
[C---:B------:R-:W-:Y:S01]  /*0c50*/  IMAD R17, R5.reuse, 0x200, R4 ;  /* 0x0000020005117824 */ /* 0x040fe200078e0204 */
[----:B------:R-:W-:-:S04]  /*0c60*/  IADD3 R5, PT, PT, R5, 0x1, RZ ;  /* 0x0000000105057810 */ /* 0x000fc80007ffe0ff */
[----:B--2---:R0:W-:Y:S03]  /*0c70*/  STS [R17], R18 ;  /* 0x0000001211007388 */ /* 0x0041e60000000800 */
.L_x_156:
[----:B------:R-:W-:Y:S05]  /*0c80*/  BSYNC.RECONVERGENT B0 ;  /* 0x0000000000007941 */ /* 0x000fea0003800200 */
.L_x_155:
[----:B------:R-:W-:Y:S04]  /*0c90*/  BSSY.RECONVERGENT B0, `(.L_x_157) ;  /* 0x0000012000007945 */ /* 0x000fe80003800200 */
[----:B------:R-:W-:Y:S05]  /*0ca0*/  @P4 BRA `(.L_x_158) ;  /* 0x0000000000404947 */ /* 0x000fea0003800000 */
[----:B------:R-:W5:Y:S01]  /*0cb0*/  LDCU UR4, c[0x0][0x3b0] ;  /* 0x00007600ff0477ac */ /* 0x000f620008000800 */
[----:B------:R-:W0:Y:S01]  /*0cc0*/  LDCU.64 UR8, c[0x0][0x3a8] ;  /* 0x00007500ff0877ac */ /* 0x000e220008000a00 */
[----:B-----5:R-:W-:-:S05]  /*0cd0*/  IMAD R10, R20, UR4, R9 ;  /* 0x00000004140a7c24 */ /* 0x020fca000f8e0209 */
[----:B0-----:R-:W-:-:S04]  /*0ce0*/  IADD3 R16, P0, PT, R10, UR8, RZ ;  /* 0x000000080a107c10 */ /* 0x001fc8000ff1e0ff */
[----:B-1234-:R-:W-:-:S06]  /*0cf0*/  LEA.HI.X.SX32 R17, R10, UR9, 0x1, P0 ;  /* 0x000000090a117c11 */ /* 0x01efcc00080f0eff */
        /* <DEDUP_REMOVED lines=11> */
.L_x_158:
[----:B------:R-:W-:Y:S05]  /*0db0*/  BSYNC.RECONVERGENT B0 ;  /* 0x0000000000007941 */ /* 0x000fea0003800200 */
.L_x_157:
[----:B------:R-:W-:Y:S01]  /*0dc0*/  BAR.SYNC.DEFER_BLOCKING 0x0 ;  /* 0x0000000000007b1d */ /* 0x000fe20000010000 */
[C---:B------:R-:W-:Y:S01]  /*0dd0*/  VIADD R14, R11.reuse, 0x8 ;  /* 0x000000080b0e7836 */ /* 0x040fe20000000000 */
[C---:B0-----:R-:W-:Y:S01]  /*0de0*/  LOP3.LUT R8, R11.reuse, 0x7c, RZ, 0xc0, !PT ;  /* 0x0000007c0b087812 */ /* 0x041fe200078ec0ff */
[C---:B------:R-:W-:Y:S01]  /*0df0*/  VIADD R10, R11.reuse, 0x20 ;  /* 0x000000200b0a7836 */ /* 0x040fe20000000000 */
[----:B-1234-:R-:W-:Y:S01]  /*0e00*/  LEA R18, R0, R13, 0x7 ;  /* 0x0000000d00127211 */ /* 0x01efe200078e38ff */
[C---:B------:R-:W-:Y:S01]  /*0e10*/  VIADD R12, R11.reuse, 0x10 ;  /* 0x000000100b0c7836 */ /* 0x040fe20000000000 */
[----:B------:R-:W-:Y:S01]  /*0e20*/  LOP3.LUT R19, R14, 0x7c, RZ, 0xc0, !PT ;  /* 0x0000007c0e137812 */ /* 0x000fe200078ec0ff */
[----:B------:R-:W-:Y:S01]  /*0e30*/  VIADD R16, R11, 0x4 ;  /* 0x000000040b107836 */ /* 0x000fe20000000000 */
[----:B------:R-:W-:Y:S01]  /*0e40*/  LOP3.LUT R17, R10, 0x7c, RZ, 0xc0, !PT ;  /* 0x0000007c0a117812 */ /* 0x000fe200078ec0ff */
[----:B------:R-:W-:Y:S01]  /*0e50*/  IMAD R15, R0, 0x4, R15 ;  /* 0x00000004000f7824 */ /* 0x000fe200078e020f */
[----:B------:R-:W-:-:S02]  /*0e60*/  LOP3.LUT R9, R8, 0x40, RZ, 0x3c, !PT ;  /* 0x0000004008097812 */ /* 0x000fc400078e3cff */
[----:B------:R-:W-:Y:S01]  /*0e70*/  LOP3.LUT R13, R12, 0x7c, RZ, 0xc0, !PT ;  /* 0x0000007c0c0d7812 */ /* 0x000fe200078ec0ff */
[----:B------:R-:W-:Y:S01]  /*0e80*/  IMAD.IADD R12, R18, 0x1, R19 ;  /* 0x00000001120c7824 */ /* 0x000fe200078e0213 */
[----:B------:R-:W-:Y:S01]  /*0e90*/  LOP3.LUT R21, R16, 0x7c, RZ, 0xc0, !PT ;  /* 0x0000007c10157812 */ /* 0x000fe200078ec0ff */
[C---:B------:R-:W-:Y:S02]  /*0ea0*/  IMAD.IADD R14, R18.reuse, 0x1, R17 ;  /* 0x00000001120e7824 */ /* 0x040fe400078e0211 */
[----:B------:R-:W-:Y:S02]  /*0eb0*/  HFMA2 R19, -RZ, RZ, 0, 0 ;  /* 0x00000000ff137431 */ /* 0x000fe400000001ff */
[C---:B------:R-:W-:Y:S01]  /*0ec0*/  IMAD.IADD R16, R18.reuse, 0x1, R9 ;  /* 0x0000000112107824 */ /* 0x040fe200078e0209 */
[----:B------:R-:W-:Y:S01]  /*0ed0*/  I2FP.F32.U32 R20, R5 ;  /* 0x0000000500147245 */ /* 0x000fe20000201000 */
[C---:B------:R-:W-:Y:S02]  /*0ee0*/  IMAD.IADD R13, R18.reuse, 0x1, R13 ;  /* 0x00000001120d7824 */ /* 0x040fe400078e020d */
[----:B------:R-:W-:-:S02]  /*0ef0*/  IMAD.IADD R17, R18, 0x1, R11 ;  /* 0x0000000112117824 */ /* 0x000fc400078e020b */
[----:B------:R-:W-:-:S07]  /*0f00*/  IMAD.IADD R18, R18, 0x1, R21 ;  /* 0x0000000112127824 */ /* 0x000fce00078e0215 */
.L_x_173:
[----:B------:R-:W-:Y:S01]  /*0f10*/  ISETP.NE.AND P0, PT, R19, RZ, PT ;  /* 0x000000ff1300720c */ /* 0x000fe20003f05270 */
[----:B------:R-:W-:-:S12]  /*0f20*/  IMAD.MOV.U32 R10, RZ, RZ, R20 ;  /* 0x000000ffff0a7224 */ /* 0x000fd800078e0014 */
[----:B01----:R-:W-:Y:S05]  /*0f30*/  @!P0 BRA `(.L_x_159) ;  /* 0x0000000400c88947 */ /* 0x003fea0003800000 */
[----:B------:R-:W-:Y:S01]  /*0f40*/  ISETP.NE.AND P0, PT, R5, RZ, PT ;  /* 0x000000ff0500720c */ /* 0x000fe20003f05270 */
[----:B------:R-:W-:Y:S01]  /*0f50*/  BSSY.RECONVERGENT B0, `(.L_x_160) ;  /* 0x000002a000007945 */ /* 0x000fe20003800200 */
[----:B------:R-:W-:-:S11]  /*0f60*/  IMAD.MOV.U32 R10, RZ, RZ, RZ ;  /* 0x000000ffff0a7224 */ /* 0x000fd600078e00ff */
[----:B------:R-:W-:Y:S05]  /*0f70*/  @!P0 BRA `(.L_x_161) ;  /* 0x00000000009c8947 */ /* 0x000fea0003800000 */
[----:B------:R-:W0:Y:S01]  /*0f80*/  LDS R8, [R4] ;  /* 0x0000000004087984 */ /* 0x000e220000000800 */
[----:B------:R-:W-:Y:S02]  /*0f90*/  ISETP.GT.AND P0, PT, R19, 0x4, PT ;  /* 0x000000041300780c */ /* 0x000fe40003f04270 */
[C---:B0-----:R-:W-:Y:S02]  /*0fa0*/  PRMT R9, R8.reuse, 0x7770, RZ ;  /* 0x0000777008097816 */ /* 0x041fe400000000ff */
[C---:B------:R-:W-:Y:S02]  /*0fb0*/  PRMT R10, R8.reuse, 0x7771, RZ ;  /* 0x00007771080a7816 */ /* 0x040fe400000000ff */
[----:B------:R-:W-:-:S07]  /*0fc0*/  PRMT R11, R8, 0x7772, RZ ;  /* 0x00007772080b7816 */ /* 0x000fce00000000ff */
[----:B------:R-:W-:Y:S05]  /*0fd0*/  @P0 BRA `(.L_x_162) ;  /* 0x00000000002c0947 */ /* 0x000fea0003800000 */
[----:B------:R-:W-:-:S13]  /*0fe0*/  ISETP.GT.AND P0, PT, R19, 0x2, PT ;  /* 0x000000021300780c */ /* 0x000fda0003f04270 */
[----:B------:R-:W-:Y:S05]  /*0ff0*/  @P0 BRA `(.L_x_163) ;  /* 0x0000000000100947 */ /* 0x000fea0003800000 */
[----:B------:R-:W-:-:S13]  /*1000*/  ISETP.NE.AND P0, PT, R19, 0x1, PT ;  /* 0x000000011300780c */ /* 0x000fda0003f05270 */
[----:B------:R0:W1:Y:S08]  /*1010*/  @P0 I2F.U8 R10, R8.B1 ;  /* 0x10000008000a0306 */ /* 0x0000700000001000 */
[----:B------:R0:W2:Y:S01]  /*1020*/  @!P0 I2F.U8 R10, R8 ;  /* 0x00000008000a8306 */ /* 0x0000a20000001000 */
[----:B------:R-:W-:Y:S05]  /*1030*/  BRA `(.L_x_161) ;  /* 0x00000000006c7947 */ /* 0x000fea0003800000 */
.L_x_163:
[----:B------:R-:W-:-:S13]  /*1040*/  ISETP.NE.AND P0, PT, R19, 0x3, PT ;  /* 0x000000031300780c */ /* 0x000fda0003f05270 */
[----:B------:R-:W-:-:S05]  /*1050*/  @P0 IMAD R9, R9, R9, RZ ;  /* 0x0000000909090224 */ /* 0x000fca00078e02ff */
[----:B------:R-:W-:-:S06]  /*1060*/  @P0 I2FP.F32.U32 R10, R9 ;  /* 0x00000009000a0245 */ /* 0x000fcc0000201000 */
[----:B------:R3:W4:Y:S01]  /*1070*/  @!P0 I2F.U8 R10, R8.B2 ;  /* 0x20000008000a8306 */ /* 0x0007220000001000 */
[----:B------:R-:W-:Y:S05]  /*1080*/  BRA `(.L_x_161) ;  /* 0x0000000000587947 */ /* 0x000fea0003800000 */
.L_x_162:
[----:B------:R-:W-:-:S13]  /*1090*/  ISETP.GT.AND P0, PT, R19, 0x6, PT ;  /* 0x000000061300780c */ /* 0x000fda0003f04270 */
[----:B------:R-:W-:Y:S05]  /*10a0*/  @P0 BRA `(.L_x_164) ;  /* 0x0000000000180947 */ /* 0x000fea0003800000 */
[----:B------:R-:W-:-:S13]  /*10b0*/  ISETP.NE.AND P0, PT, R19, 0x5, PT ;  /* 0x000000051300780c */ /* 0x000fda0003f05270 */
[C---:B------:R-:W-:Y:S02]  /*10c0*/  @P0 IMAD R11, R9.reuse, R11, RZ ;  /* 0x0000000b090b0224 */ /* 0x040fe400078e02ff */
[----:B------:R-:W-:-:S03]  /*10d0*/  @!P0 IMAD R9, R9, R10, RZ ;  /* 0x0000000a09098224 */ /* 0x000fc600078e02ff */
[----:B------:R-:W-:Y:S02]  /*10e0*/  @P0 I2FP.F32.U32 R10, R11 ;  /* 0x0000000b000a0245 */ /* 0x000fe40000201000 */
[----:B------:R-:W-:Y:S01]  /*10f0*/  @!P0 I2FP.F32.U32 R10, R9 ;  /* 0x00000009000a8245 */ /* 0x000fe20000201000 */
[----:B------:R-:W-:Y:S06]  /*1100*/  BRA `(.L_x_161) ;  /* 0x0000000000387947 */ /* 0x000fec0003800000 */
.L_x_164:
[----:B------:R-:W-:-:S05]  /*1110*/  IMAD.MOV.U32 R8, RZ, RZ, -0x7 ;  /* 0xfffffff9ff087424 */ /* 0x000fca00078e00ff */
[----:B------:R-:W-:-:S05]  /*1120*/  VIADDMNMX.U32 R8, R19, R8, 0x2, PT ;  /* 0x0000000213087446 */ /* 0x000fca0003800008 */
[----:B------:R-:W-:-:S04]  /*1130*/  IMAD.SHL.U32 R21, R8, 0x4, RZ ;  /* 0x0000000408157824 */ /* 0x000fc800078e00ff */
[----:B------:R-:W0:Y:S02]  /*1140*/  LDC R8, c[0x2][R21] ;  /* 0x0080000015087b82 */ /* 0x000e240000000800 */
[----:B0-----:R-:W-:-:S04]  /*1150*/  SHF.R.S32.HI R9, RZ, 0x1f, R8 ;  /* 0x0000001fff097819 */ /* 0x001fc80000011408 */
.L_x_246:
[----:B------:R-:W-:Y:S05]  /*1160*/  BRX R8 -0x1170                                                          (*"BRANCH_TARGETS .L_x_247,.L_x_248,.L_x_249"*) ;  /* 0xffffffec08a47949 */ /* 0x000fea000383ffff */
.L_x_248:
[----:B------:R-:W-:-:S05]  /*1170*/  IMAD R10, R10, R11, RZ ;  /* 0x0000000b0a0a7224 */ /* 0x000fca00078e02ff */
[----:B------:R-:W-:Y:S01]  /*1180*/  I2FP.F32.U32 R10, R10 ;  /* 0x0000000a000a7245 */ /* 0x000fe20000201000 */
[----:B------:R-:W-:Y:S06]  /*1190*/  BRA `(.L_x_161) ;  /* 0x0000000000147947 */ /* 0x000fec0003800000 */
.L_x_247:
[----:B------:R-:W-:-:S05]  /*11a0*/  IMAD R10, R10, R10, RZ ;  /* 0x0000000a0a0a7224 */ /* 0x000fca00078e02ff */
[----:B------:R-:W-:Y:S01]  /*11b0*/  I2FP.F32.U32 R10, R10 ;  /* 0x0000000a000a7245 */ /* 0x000fe20000201000 */
[----:B------:R-:W-:Y:S06]  /*11c0*/  BRA `(.L_x_161) ;  /* 0x0000000000087947 */ /* 0x000fec0003800000 */
.L_x_249:
[----:B------:R-:W-:-:S05]  /*11d0*/  IMAD R10, R11, R11, RZ ;  /* 0x0000000b0b0a7224 */ /* 0x000fca00078e02ff */
[----:B------:R-:W-:-:S07]  /*11e0*/  I2FP.F32.U32 R10, R10 ;  /* 0x0000000a000a7245 */ /* 0x000fce0000201000 */
.L_x_161:
[----:B------:R-:W-:Y:S05]  /*11f0*/  BSYNC.RECONVERGENT B0 ;  /* 0x0000000000007941 */ /* 0x000fea0003800200 */
.L_x_160:
[----:B------:R-:W-:Y:S01]  /*1200*/  ISETP.GE.U32.AND P0, PT, R5, 0x2, PT ;  /* 0x000000020500780c */ /* 0x000fe20003f06070 */
[----:B------:R-:W-:-:S12]  /*1210*/  BSSY.RECONVERGENT B0, `(.L_x_159) ;  /* 0x0000044000007945 */ /* 0x000fd80003800200 */
[----:B------:R-:W-:Y:S05]  /*1220*/  @!P0 BRA `(.L_x_165) ;  /* 0x0000000400088947 */ /* 0x000fea0003800000 */
[----:B------:R-:W-:Y:S01]  /*1230*/  IMAD.MOV.U32 R24, RZ, RZ, 0x2 ;  /* 0x00000002ff187424 */ /* 0x000fe200078e00ff */
[----:B------:R-:W-:-:S07]  /*1240*/  MOV R11, R2 ;  /* 0x00000002000b7202 */ /* 0x000fce0000000f00 */
.L_x_170:
[----:B------:R-:W5:Y:S01]  /*1250*/  LDS R22, [R11] ;  /* 0x000000000b167984 */ /* 0x000f620000000800 */
[----:B------:R-:W-:Y:S02]  /*1260*/  ISETP.GT.AND P0, PT, R19, 0x4, PT ;  /* 0x000000041300780c */ /* 0x000fe40003f04270 */
[C---:B-----5:R-:W-:Y:S02]  /*1270*/  PRMT R23, R22.reuse, 0x7770, RZ ;  /* 0x0000777016177816 */ /* 0x060fe400000000ff */
[C---:B------:R-:W-:Y:S02]  /*1280*/  PRMT R21, R22.reuse, 0x7771, RZ ;  /* 0x0000777116157816 */ /* 0x040fe400000000ff */
[----:B------:R-:W-:-:S07]  /*1290*/  PRMT R22, R22, 0x7772, RZ ;  /* 0x0000777216167816 */ /* 0x000fce00000000ff */
[----:B------:R-:W-:Y:S05]  /*12a0*/  @P0 BRA `(.L_x_166) ;  /* 0x00000000005c0947 */ /* 0x000fea0003800000 */
[----:B------:R-:W-:-:S13]  /*12b0*/  ISETP.GT.AND P0, PT, R19, 0x2, PT ;  /* 0x000000021300780c */ /* 0x000fda0003f04270 */
[----:B------:R-:W-:Y:S05]  /*12c0*/  @P0 BRA `(.L_x_167) ;  /* 0x0000000000280947 */ /* 0x000fea0003800000 */
[----:B0--3--:R-:W-:-:S05]  /*12d0*/  IMAD.MOV.U32 R8, RZ, RZ, 0x2 ;  /* 0x00000002ff087424 */ /* 0x009fca00078e00ff */
[----:B------:R-:W-:-:S05]  /*12e0*/  VIADDMNMX.U32 R8, R19, 0xffffffff, R8, PT ;  /* 0xffffffff13087846 */ /* 0x000fca0003800008 */
[----:B------:R-:W-:-:S04]  /*12f0*/  IMAD.SHL.U32 R25, R8, 0x4, RZ ;  /* 0x0000000408197824 */ /* 0x000fc800078e00ff */
[----:B------:R-:W0:Y:S02]  /*1300*/  LDC R8, c[0x2][R25+0xc] ;  /* 0x0080030019087b82 */ /* 0x000e240000000800 */
[----:B0-----:R-:W-:-:S04]  /*1310*/  SHF.R.S32.HI R9, RZ, 0x1f, R8 ;  /* 0x0000001fff097819 */ /* 0x001fc80000011408 */
.L_x_250:
[----:B------:R-:W-:Y:S05]  /*1320*/  BRX R8 -0x1330                                                          (*"BRANCH_TARGETS .L_x_251,.L_x_252,.L_x_253"*) ;  /* 0xffffffec08347949 */ /* 0x000fea000383ffff */
.L_x_252:
[----:B------:R-:W0:Y:S01]  /*1330*/  I2F.U16 R21, R21 ;  /* 0x0000001500157306 */ /* 0x000e220000101000 */
[----:B------:R-:W-:Y:S05]  /*1340*/  BRA `(.L_x_168) ;  /* 0x0000000000a47947 */ /* 0x000fea0003800000 */
.L_x_251:
[----:B------:R0:W3:Y:S01]  /*1350*/  I2F.U16 R21, R23 ;  /* 0x0000001700157306 */ /* 0x0000e20000101000 */
[----:B------:R-:W-:Y:S05]  /*1360*/  BRA `(.L_x_168) ;  /* 0x00000000009c7947 */ /* 0x000fea0003800000 */
.L_x_167:
[----:B0--3--:R-:W-:-:S05]  /*1370*/  IMAD.MOV.U32 R8, RZ, RZ, 0x2 ;  /* 0x00000002ff087424 */ /* 0x009fca00078e00ff */
[----:B------:R-:W-:-:S05]  /*1380*/  VIADDMNMX.U32 R8, R19, 0xfffffffd, R8, PT ;  /* 0xfffffffd13087846 */ /* 0x000fca0003800008 */
[----:B------:R-:W-:-:S04]  /*1390*/  IMAD.SHL.U32 R25, R8, 0x4, RZ ;  /* 0x0000000408197824 */ /* 0x000fc800078e00ff */
[----:B------:R-:W0:Y:S02]  /*13a0*/  LDC R8, c[0x2][R25+0x18] ;  /* 0x0080060019087b82 */ /* 0x000e240000000800 */
[----:B0-----:R-:W-:-:S04]  /*13b0*/  SHF.R.S32.HI R9, RZ, 0x1f, R8 ;  /* 0x0000001fff097819 */ /* 0x001fc80000011408 */
.L_x_254:
[----:B------:R-:W-:Y:S05]  /*13c0*/  BRX R8 -0x13d0                                                          (*"BRANCH_TARGETS .L_x_255,.L_x_256,.L_x_253"*) ;  /* 0xffffffec080c7949 */ /* 0x000fea000383ffff */
.L_x_256:
[----:B------:R-:W-:-:S05]  /*13d0*/  IMAD R21, R23, R23, RZ ;  /* 0x0000001717157224 */ /* 0x000fca00078e02ff */
[----:B------:R-:W-:Y:S01]  /*13e0*/  I2FP.F32.U32 R21, R21 ;  /* 0x0000001500157245 */ /* 0x000fe20000201000 */
[----:B------:R-:W-:Y:S06]  /*13f0*/  BRA `(.L_x_168) ;  /* 0x0000000000787947 */ /* 0x000fec0003800000 */
.L_x_255:
[----:B------:R0:W3:Y:S01]  /*1400*/  I2F.U16 R21, R22 ;  /* 0x0000001600157306 */ /* 0x0000e20000101000 */
[----:B------:R-:W-:Y:S05]  /*1410*/  BRA `(.L_x_168) ;  /* 0x0000000000707947 */ /* 0x000fea0003800000 */
.L_x_166:
[----:B------:R-:W-:-:S13]  /*1420*/  ISETP.GT.AND P0, PT, R19, 0x6, PT ;  /* 0x000000061300780c */ /* 0x000fda0003f04270 */
[----:B------:R-:W-:Y:S05]  /*1430*/  @P0 BRA `(.L_x_169) ;  /* 0x0000000000300947 */ /* 0x000fea0003800000 */
[----:B0--3--:R-:W-:-:S05]  /*1440*/  IMAD.MOV.U32 R8, RZ, RZ, 0x2 ;  /* 0x00000002ff087424 */ /* 0x009fca00078e00ff */
[----:B------:R-:W-:-:S05]  /*1450*/  VIADDMNMX.U32 R8, R19, 0xfffffffb, R8, PT ;  /* 0xfffffffb13087846 */ /* 0x000fca0003800008 */
[----:B------:R-:W-:-:S04]  /*1460*/  IMAD.SHL.U32 R25, R8, 0x4, RZ ;  /* 0x0000000408197824 */ /* 0x000fc800078e00ff */
[----:B------:R-:W0:Y:S02]  /*1470*/  LDC R8, c[0x2][R25+0x24] ;  /* 0x0080090019087b82 */ /* 0x000e240000000800 */
[----:B0-----:R-:W-:-:S04]  /*1480*/  SHF.R.S32.HI R9, RZ, 0x1f, R8 ;  /* 0x0000001fff097819 */ /* 0x001fc80000011408 */
.L_x_258:
[----:B------:R-:W-:Y:S05]  /*1490*/  BRX R8 -0x14a0                                                          (*"BRANCH_TARGETS .L_x_259,.L_x_260,.L_x_253"*) ;  /* 0xffffffe808d87949 */ /* 0x000fea000383ffff */
.L_x_260:
[----:B------:R-:W-:-:S05]  /*14a0*/  IMAD R21, R23, R22, RZ ;  /* 0x0000001617157224 */ /* 0x000fca00078e02ff */
[----:B------:R-:W-:Y:S01]  /*14b0*/  I2FP.F32.U32 R21, R21 ;  /* 0x0000001500157245 */ /* 0x000fe20000201000 */
[----:B------:R-:W-:Y:S06]  /*14c0*/  BRA `(.L_x_168) ;  /* 0x0000000000447947 */ /* 0x000fec0003800000 */
.L_x_259:
[----:B------:R-:W-:-:S05]  /*14d0*/  IMAD R21, R23, R21, RZ ;  /* 0x0000001517157224 */ /* 0x000fca00078e02ff */
[----:B------:R-:W-:Y:S01]  /*14e0*/  I2FP.F32.U32 R21, R21 ;  /* 0x0000001500157245 */ /* 0x000fe20000201000 */
[----:B------:R-:W-:Y:S06]  /*14f0*/  BRA `(.L_x_168) ;  /* 0x0000000000387947 */ /* 0x000fec0003800000 */
.L_x_169:
[----:B0--3--:R-:W-:-:S04]  /*1500*/  MOV R8, 0xfffffff9 ;  /* 0xfffffff900087802 */ /* 0x009fc80000000f00 */
[----:B------:R-:W-:-:S05]  /*1510*/  VIADDMNMX.U32 R8, R19, R8, 0x3, PT ;  /* 0x0000000313087446 */ /* 0x000fca0003800008 */
[----:B------:R-:W-:-:S04]  /*1520*/  IMAD.SHL.U32 R23, R8, 0x4, RZ ;  /* 0x0000000408177824 */ /* 0x000fc800078e00ff */
[----:B------:R-:W0:Y:S02]  /*1530*/  LDC R8, c[0x2][R23+0x30] ;  /* 0x00800c0017087b82 */ /* 0x000e240000000800 */
[----:B0-----:R-:W-:-:S04]  /*1540*/  SHF.R.S32.HI R9, RZ, 0x1f, R8 ;  /* 0x0000001fff097819 */ /* 0x001fc80000011408 */
.L_x_262:
[----:B------:R-:W-:Y:S05]  /*1550*/  BRX R8 -0x1560                                                          (*"BRANCH_TARGETS .L_x_263,.L_x_253,.L_x_265"*) ;  /* 0xffffffe808a87949 */ /* 0x000fea000383ffff */
.L_x_253:
[----:B------:R-:W-:-:S05]  /*1560*/  IMAD R21, R21, R22, RZ ;  /* 0x0000001615157224 */ /* 0x000fca00078e02ff */
[----:B------:R-:W-:Y:S01]  /*1570*/  I2FP.F32.U32 R21, R21 ;  /* 0x0000001500157245 */ /* 0x000fe20000201000 */
[----:B------:R-:W-:Y:S06]  /*1580*/  BRA `(.L_x_168) ;  /* 0x0000000000147947 */ /* 0x000fec0003800000 */
.L_x_263:
[----:B------:R-:W-:-:S05]  /*1590*/  IMAD R21, R21, R21, RZ ;  /* 0x0000001515157224 */ /* 0x000fca00078e02ff */
[----:B------:R-:W-:Y:S01]  /*15a0*/  I2FP.F32.U32 R21, R21 ;  /* 0x0000001500157245 */ /* 0x000fe20000201000 */
[----:B------:R-:W-:Y:S06]  /*15b0*/  BRA `(.L_x_168) ;  /* 0x0000000000087947 */ /* 0x000fec0003800000 */
.L_x_265:
[----:B------:R-:W-:-:S05]  /*15c0*/  IMAD R21, R22, R22, RZ ;  /* 0x0000001616157224 */ /* 0x000fca00078e02ff */
[----:B------:R-:W-:-:S07]  /*15d0*/  I2FP.F32.U32 R21, R21 ;  /* 0x0000001500157245 */ /* 0x000fce0000201000 */
.L_x_168:
[C---:B------:R-:W-:Y:S01]  /*15e0*/  VIADD R8, R24.reuse, 0xffffffff ;  /* 0xffffffff18087836 */ /* 0x040fe20000000000 */
[----:B------:R-:W-:Y:S01]  /*15f0*/  ISETP.LT.AND P1, PT, R24, R5, PT ;  /* 0x000000051800720c */ /* 0x000fe20003f21270 */
[----:B01234-:R-:W-:Y:S01]  /*1600*/  FADD R10, R21, R10 ;  /* 0x0000000a150a7221 */ /* 0x01ffe20000000000 */
[----:B------:R-:W-:Y:S02]  /*1610*/  VIADD R11, R11, 0x200 ;  /* 0x000002000b0b7836 */ /* 0x000fe40000000000 */
[----:B------:R-:W-:Y:S01]  /*1620*/  ISETP.GE.U32.AND P0, PT, R8, 0x7, PT ;  /* 0x000000070800780c */ /* 0x000fe20003f06070 */
[----:B------:R-:W-:-:S12]  /*1630*/  VIADD R24, R24, 0x1 ;  /* 0x0000000118187836 */ /* 0x000fd80000000000 */
[----:B------:R-:W-:Y:S05]  /*1640*/  @!P0 BRA P1, `(.L_x_170) ;  /* 0xfffffffc00008947 */ /* 0x000fea000083ffff */
.L_x_165:
[----:B------:R-:W-:Y:S05]  /*1650*/  BSYNC.RECONVERGENT B0 ;  /* 0x0000000000007941 */ /* 0x000fea0003800200 */
.L_x_159:
[----:B-12-4-:R-:W-:Y:S01]  /*1660*/  STS [R17], R10 ;  /* 0x0000000a11007388 */ /* 0x016fe20000000800 */
[----:B------:R-:W-:Y:S01]  /*1670*/  LOP3.LUT P0, RZ, R0, R3, RZ, 0xfc, !PT ;  /* 0x0000000300ff7212 */ /* 0x000fe2000780fcff */
[----:B------:R-:W-:Y:S02]  /*1680*/  BSSY.RECONVERGENT B0, `(.L_x_171) ;  /* 0x000001b000007945 */ /* 0x000fe40003800200 */
[----:B------:R-:W0:Y:S02]  /*1690*/  LDS R9, [R16] ;  /* 0x0000000010097984 */ /* 0x000e240000000800 */
[----:B0--3--:R-:W-:-:S05]  /*16a0*/  FADD R8, R9, R10 ;  /* 0x0000000a09087221 */ /* 0x009fca0000000000 */
        /* <DEDUP_REMOVED lines=12> */
[----:B------:R0:W-:Y:S01]  /*1770*/  STS [R15], R26 ;  /* 0x0000001a0f007388 */ /* 0x0001e20000000800 */
[----:B------:R-:W-:Y:S06]  /*1780*/  BAR.SYNC.DEFER_BLOCKING 0x0 ;  /* 0x0000000000007b1d */ /* 0x000fec0000010000 */
[----:B------:R-:W-:Y:S05]  /*1790*/  @P0 BRA `(.L_x_172) ;  /* 0x0000000000240947 */ /* 0x000fea0003800000 */
[----:B------:R-:W1:Y:S01]  /*17a0*/  S2UR UR5, SR_CgaCtaId ;  /* 0x00000000000579c3 */ /* 0x000e620000008800 */
[----:B------:R-:W-:Y:S02]  /*17b0*/  UMOV UR4, 0x400 ;  /* 0x0000040000047882 */ /* 0x000fe40000000000 */
[----:B-1----:R-:W-:-:S09]  /*17c0*/  ULEA UR4, UR5, UR4, 0x18 ;  /* 0x0000000405047291 */ /* 0x002fd2000f8ec0ff */
[----:B------:R-:W1:Y:S02]  /*17d0*/  LDS.128 R8, [UR4+0x1200] ;  /* 0x00120004ff087984 */ /* 0x000e640008000c00 */
[----:B-1----:R-:W-:-:S04]  /*17e0*/  FADD R9, R26, R9 ;  /* 0x000000091a097221 */ /* 0x002fc80000000000 */
[----:B------:R-:W-:Y:S01]  /*17f0*/  FADD R10, R9, R10 ;  /* 0x0000000a090a7221 */ /* 0x000fe20000000000 */
[----:B------:R-:W-:-:S04]  /*1800*/  IMAD.WIDE.U32 R8, R19, 0x4, R6 ;  /* 0x0000000413087825 */ /* 0x000fc800078e0006 */
[----:B------:R-:W-:-:S05]  /*1810*/  FADD R11, R10, R11 ;  /* 0x0000000b0a0b7221 */ /* 0x000fca0000000000 */
[----:B------:R1:W-:Y:S02]  /*1820*/  STG.E desc[UR6][R8.64], R11 ;  /* 0x0000000b08007986 */ /* 0x0003e4000c101906 */
.L_x_172:
[----:B------:R-:W-:Y:S05]  /*1830*/  BSYNC.RECONVERGENT B0 ;  /* 0x0000000000007941 */ /* 0x000fea0003800200 */
.L_x_171:
[----:B------:R-:W-:-:S05]  /*1840*/  VIADD R19, R19, 0x1 ;  /* 0x0000000113137836 */ /* 0x000fca0000000000 */
[----:B------:R-:W-:-:S13]  /*1850*/  ISETP.NE.AND P0, PT, R19, 0xa, PT ;  /* 0x0000000a1300780c */ /* 0x000fda0003f05270 */
[----:B------:R-:W-:Y:S05]  /*1860*/  @P0 BRA `(.L_x_173) ;  /* 0xfffffff400a80947 */ /* 0x000fea000383ffff */
[----:B------:R-:W-:Y:S05]  /*1870*/  EXIT ;  /* 0x000000000000794d */ /* 0x000fea0003800000 */
.L_x_174:
        /* <DEDUP_REMOVED lines=16> */
.L_x_302:


//--------------------- .text._Z18GMMReductionKernelILi4ELb1EEviPfiPK6uchar4iPhiiiPj --------------------------
	.section	.text._Z18GMMReductionKernelILi4ELb1EEviPfiPK6uchar4iPhiiiPj,"ax",@progbits
	.align	128
        .global         _Z18GMMReductionKernelILi4ELb1EEviPfiPK6uchar4iPhiiiPj
        .type           _Z18GMMReductionKernelILi4ELb1EEviPfiPK6uchar4iPhiiiPj,@function
        .size           _Z18GMMReductionKernelILi4ELb1EEviPfiPK6uchar4iPhiiiPj,(.L_x_303 - _Z18GMMReductionKernelILi4ELb1EEviPfiPK6uchar4iPhiiiPj)
        .other          _Z18GMMReductionKernelILi4ELb1EEviPfiPK6uchar4iPhiiiPj,@"STO_CUDA_ENTRY STV_DEFAULT"
_Z18GMMReductionKernelILi4ELb1EEviPfiPK6uchar4iPhiiiPj:
.text._Z18GMMReductionKernelILi4ELb1EEviPfiPK6uchar4iPhiiiPj:
[----:B------:R-:W-:Y:S01]  /*0000*/  LDC R1, c[0x0][0x37c] ;  /* 0x0000df00ff017b82 */ /* 0x000fe20000000800 */
[----:B------:R-:W0:Y:S07]  /*0010*/  S2R R0, SR_TID.Y ;  /* 0x0000000000007919 */ /* 0x000e2e0000002200 */
[----:B------:R-:W1:Y:S01]  /*0020*/  S2UR UR12, SR_CgaCtaId ;  /* 0x00000000000c79c3 */ /* 0x000e620000008800 */
[----:B------:R-:W2:Y:S01]  /*0030*/  LDCU UR14, c[0x0][0x3b8] ;  /* 0x00007700ff0e77ac */ /* 0x000ea20008000800 */
[----:B------:R-:W-:Y:S01]  /*0040*/  BSSY.RECONVERGENT B0, `(.L_x_175) ;  /* 0x0000035000007945 */ /* 0x000fe20003800200 */
[----:B------:R-:W3:Y:S01]  /*0050*/  S2R R5, SR_CTAID.Y ;  /* 0x0000000000057919 */ /* 0x000ee20000002600 */
[----:B------:R-:W-:Y:S01]  /*0060*/  IMAD.MOV.U32 R2, RZ, RZ, RZ ;  /* 0x000000ffff027224 */ /* 0x000fe200078e00ff */
[----:B------:R-:W4:Y:S01]  /*0070*/  LDCU UR15, c[0x0][0x3b4] ;  /* 0x00007680ff0f77ac */ /* 0x000f220008000800 */
[----:B------:R-:W5:Y:S02]  /*0080*/  S2R R4, SR_CTAID.X ;  /* 0x0000000000047919 */ /* 0x000f640000002500 */
[----:B------:R-:W4:Y:S01]  /*0090*/  LDC R7, c[0x0][0x380] ;  /* 0x0000e000ff077b82 */ /* 0x000f220000000800 */
[----:B------:R-:W2:Y:S01]  /*00a0*/  LDCU UR6, c[0x0][0x370] ;  /* 0x00006e00ff0677ac */ /* 0x000ea20008000800 */
[----:B------:R-:W5:Y:S01]  /*00b0*/  S2R R3, SR_TID.X ;  /* 0x0000000000037919 */ /* 0x000f620000002100 */
[----:B------:R-:W2:Y:S01]  /*00c0*/  LDCU UR7, c[0x0][0x374] ;  /* 0x00006e80ff0777ac */ /* 0x000ea20008000800 */
[----:B------:R-:W4:Y:S01]  /*00d0*/  LDCU UR13, c[0x0][0x390] ;  /* 0x00007200ff0d77ac */ /* 0x000f220008000800 */
[----:B------:R-:W-:Y:S01]  /*00e0*/  UMOV UR10, 0x400 ;  /* 0x00000400000a7882 */ /* 0x000fe20000000000 */
[----:B------:R-:W3:Y:S01]  /*00f0*/  LDCU.64 UR8, c[0x0][0x358] ;  /* 0x00006b00ff0877ac */ /* 0x000ee20008000a00 */
[----:B------:R-:W-:-:S02]  /*0100*/  UIADD3 UR4, UPT, UPT, UR10, 0x1210, URZ ;  /* 0x000012100a047890 */ /* 0x000fc4000fffe0ff */
[----:B-1----:R-:W-:Y:S02]  /*0110*/  ULEA UR11, UR12, UR10, 0x18 ;  /* 0x0000000a0c0b7291 */ /* 0x002fe4000f8ec0ff */
[----:B------:R-:W-:Y:S01]  /*0120*/  ULEA UR5, UR12, UR4, 0x18 ;  /* 0x000000040c057291 */ /* 0x000fe2000f8ec0ff */
[----:B0-----:R-:W-:Y:S01]  /*0130*/  ISETP.NE.AND P6, PT, R0, RZ, PT ;  /* 0x000000ff0000720c */ /* 0x001fe20003fc5270 */
[----:B--2---:R-:W-:Y:S01]  /*0140*/  UIMAD UR4, UR6, UR7, URZ ;  /* 0x00000007060472a4 */ /* 0x004fe2000f8e02ff */
[C---:B---3--:R-:W-:Y:S02]  /*0150*/  IMAD R20, R5.reuse, 0x20, R0 ;  /* 0x0000002005147824 */ /* 0x048fe400078e0200 */
[----:B-----5:R-:W-:-:S03]  /*0160*/  IMAD R10, R5, UR6, R4 ;  /* 0x00000006050a7c24 */ /* 0x020fc6000f8e0204 */
[C---:B------:R-:W-:Y:S01]  /*0170*/  ISETP.GE.AND P0, PT, R20.reuse, UR14, PT ;  /* 0x0000000e14007c0c */ /* 0x040fe2000bf06270 */
[----:B------:R-:W-:Y:S02]  /*0180*/  VIADD R6, R20, 0x4 ;  /* 0x0000000414067836 */ /* 0x000fe40000000000 */
[--C-:B------:R-:W-:Y:S02]  /*0190*/  IMAD R9, R4, 0x20, R3.reuse ;  /* 0x0000002004097824 */ /* 0x100fe400078e0203 */
[----:B------:R-:W-:Y:S01]  /*01a0*/  IMAD.SHL.U32 R15, R3, 0x4, RZ ;  /* 0x00000004030f7824 */ /* 0x000fe200078e00ff */
[----:B------:R-:W-:Y:S01]  /*01b0*/  ISETP.GE.AND P1, PT, R6, UR14, PT ;  /* 0x0000000e06007c0c */ /* 0x000fe2000bf26270 */
[----:B----4-:R-:W-:Y:S01]  /*01c0*/  IMAD R4, R7, UR4, R10 ;  /* 0x0000000407047c24 */ /* 0x010fe2000f8e020a */
[C---:B------:R-:W-:Y:S01]  /*01d0*/  ISETP.GE.OR P0, PT, R9.reuse, UR15, P0 ;  /* 0x0000000f09007c0c */ /* 0x040fe20008706670 */
[----:B------:R-:W-:Y:S01]  /*01e0*/  IMAD R5, R0, 0x20, R3 ;  /* 0x0000002000057824 */ /* 0x000fe200078e0203 */
[----:B------:R0:W-:Y:S01]  /*01f0*/  @!P6 STS [R15+UR5], RZ ;  /* 0x000000ff0f00e988 */ /* 0x0001e20008000805 */
[----:B------:R-:W-:Y:S01]  /*0200*/  IMAD R4, R4, UR13, RZ ;  /* 0x0000000d04047c24 */ /* 0x000fe2000f8e02ff */
[----:B------:R-:W-:Y:S01]  /*0210*/  BAR.SYNC.DEFER_BLOCKING 0x0 ;  /* 0x0000000000007b1d */ /* 0x000fe20000010000 */
[----:B------:R-:W-:Y:S01]  /*0220*/  ISETP.GE.OR P1, PT, R9, UR15, P1 ;  /* 0x0000000f09007c0c */ /* 0x000fe20008f26670 */
[C---:B------:R-:W-:Y:S01]  /*0230*/  VIADD R24, R20.reuse, 0x8 ;  /* 0x0000000814187836 */ /* 0x040fe20000000000 */
[----:B------:R-:W-:Y:S01]  /*0240*/  LEA R5, R5, UR11, 0x2 ;  /* 0x0000000b05057c11 */ /* 0x000fe2000f8e10ff */
[----:B------:R-:W-:-:S05]  /*0250*/  VIADD R22, R20, 0xc ;  /* 0x0000000c14167836 */ /* 0x000fca0000000000 */
[----:B0-----:R-:W-:Y:S05]  /*0260*/  @P0 BRA `(.L_x_176) ;  /* 0x0000000000480947 */ /* 0x001fea0003800000 */
[----:B------:R-:W0:Y:S01]  /*0270*/  LDCU UR4, c[0x0][0x3b0] ;  /* 0x00007600ff0477ac */ /* 0x000e220008000800 */
[----:B------:R-:W1:Y:S01]  /*0280*/  LDCU.64 UR6, c[0x0][0x3a8] ;  /* 0x00007500ff0677ac */ /* 0x000e620008000a00 */
[----:B0-----:R-:W-:-:S05]  /*0290*/  IMAD R8, R20, UR4, R9 ;  /* 0x0000000414087c24 */ /* 0x001fca000f8e0209 */
[----:B-1----:R-:W-:-:S04]  /*02a0*/  IADD3 R12, P0, PT, R8, UR6, RZ ;  /* 0x00000006080c7c10 */ /* 0x002fc8000ff1e0ff */
[----:B------:R-:W-:-:S05]  /*02b0*/  LEA.HI.X.SX32 R13, R8, UR7, 0x1, P0 ;  /* 0x00000007080d7c11 */ /* 0x000fca00080f0eff */
[----:B------:R-:W2:Y:S01]  /*02c0*/  LDG.E.U8 R12, desc[UR8][R12.64] ;  /* 0x000000080c0c7981 */ /* 0x000ea2000c1e1100 */
[----:B------:R-:W-:Y:S01]  /*02d0*/  IMAD.MOV.U32 R11, RZ, RZ, 0x1 ;  /* 0x00000001ff0b7424 */ /* 0x000fe200078e00ff */
[C---:B--2---:R-:W-:Y:S02]  /*02e0*/  LEA R8, R12.reuse, UR5, 0x2 ;  /* 0x000000050c087c11 */ /* 0x044fe4000f8e10ff */
[----:B------:R-:W-:-:S03]  /*02f0*/  ISETP.NE.AND P0, PT, R12, R7, PT ;  /* 0x000000070c00720c */ /* 0x000fc60003f05270 */
[----:B------:R0:W-:Y:S10]  /*0300*/  STS [R8], R11 ;  /* 0x0000000b08007388 */ /* 0x0001f40000000800 */
[----:B0-----:R-:W-:Y:S05]  /*0310*/  @P0 BRA `(.L_x_176) ;  /* 0x00000000001c0947 */ /* 0x001fea0003800000 */
[----:B------:R-:W0:Y:S01]  /*0320*/  LDC.64 R12, c[0x0][0x398] ;  /* 0x0000e600ff0c7b82 */ /* 0x000e220000000a00 */
[----:B------:R-:W1:Y:S02]  /*0330*/  LDCU UR4, c[0x0][0x3a0] ;  /* 0x00007400ff0477ac */ /* 0x000e640008000800 */
[----:B-1----:R-:W-:-:S04]  /*0340*/  IMAD R11, R20, UR4, R9 ;  /* 0x00000004140b7c24 */ /* 0x002fc8000f8e0209 */
[----:B0-----:R-:W-:-:S06]  /*0350*/  IMAD.WIDE R12, R11, 0x4, R12 ;  /* 0x000000040b0c7825 */ /* 0x001fcc00078e020c */
[----:B------:R-:W2:Y:S01]  /*0360*/  LDG.E R12, desc[UR8][R12.64] ;  /* 0x000000080c0c7981 */ /* 0x000ea2000c1e1900 */
[----:B------:R-:W-:-:S03]  /*0370*/  IMAD.MOV.U32 R2, RZ, RZ, 0x1 ;  /* 0x00000001ff027424 */ /* 0x000fc600078e00ff */
[----:B--2---:R0:W-:Y:S04]  /*0380*/  STS [R5], R12 ;  /* 0x0000000c05007388 */ /* 0x0041e80000000800 */
.L_x_176:
[----:B------:R-:W-:Y:S05]  /*0390*/  BSYNC.RECONVERGENT B0 ;  /* 0x0000000000007941 */ /* 0x000fea0003800200 */
.L_x_175:
[----:B------:R-:W-:Y:S04]  /*03a0*/  BSSY.RECONVERGENT B0, `(.L_x_177) ;  /* 0x0000015000007945 */ /* 0x000fe80003800200 */
[----:B------:R-:W-:Y:S05]  /*03b0*/  @P1 BRA `(.L_x_178) ;  /* 0x00000000004c1947 */ /* 0x000fea0003800000 */
[----:B------:R-:W1:Y:S01]  /*03c0*/  LDCU UR4, c[0x0][0x3b0] ;  /* 0x00007600ff0477ac */ /* 0x000e620008000800 */
[----:B------:R-:W0:Y:S01]  /*03d0*/  LDCU.64 UR6, c[0x0][0x3a8] ;  /* 0x00007500ff0677ac */ /* 0x000e220008000a00 */
[----:B-1----:R-:W-:-:S05]  /*03e0*/  IMAD R8, R6, UR4, R9 ;  /* 0x0000000406087c24 */ /* 0x002fca000f8e0209 */
[----:B0-----:R-:W-:-:S04]  /*03f0*/  IADD3 R12, P0, PT, R8, UR6, RZ ;  /* 0x00000006080c7c10 */ /* 0x001fc8000ff1e0ff */
[----:B------:R-:W-:-:S05]  /*0400*/  LEA.HI.X.SX32 R13, R8, UR7, 0x1, P0 ;  /* 0x00000007080d7c11 */ /* 0x000fca00080f0eff */
[----:B------:R-:W2:Y:S01]  /*0410*/  LDG.E.U8 R12, desc[UR8][R12.64] ;  /* 0x000000080c0c7981 */ /* 0x000ea2000c1e1100 */
[----:B------:R-:W-:Y:S01]  /*0420*/  IMAD.MOV.U32 R11, RZ, RZ, 0x1 ;  /* 0x00000001ff0b7424 */ /* 0x000fe200078e00ff */
[C---:B--2---:R-:W-:Y:S02]  /*0430*/  LEA R8, R12.reuse, UR5, 0x2 ;  /* 0x000000050c087c11 */ /* 0x044fe4000f8e10ff */
[----:B------:R-:W-:-:S03]  /*0440*/  ISETP.NE.AND P0, PT, R12, R7, PT ;  /* 0x000000070c00720c */ /* 0x000fc60003f05270 */
[----:B------:R1:W-:Y:S10]  /*0450*/  STS [R8], R11 ;  /* 0x0000000b08007388 */ /* 0x0003f40000000800 */
[----:B-1----:R-:W-:Y:S05]  /*0460*/  @P0 BRA `(.L_x_178) ;  /* 0x0000000000200947 */ /* 0x002fea0003800000 */
        /* <DEDUP_REMOVED lines=8> */
.L_x_178:
[----:B------:R-:W-:Y:S05]  /*04f0*/  BSYNC.RECONVERGENT B0 ;  /* 0x0000000000007941 */ /* 0x000fea0003800200 */
.L_x_177:
[----:B------:R-:W-:Y:S01]  /*0500*/  ISETP.GE.AND P4, PT, R24, UR14, PT ;  /* 0x0000000e18007c0c */ /* 0x000fe2000bf86270 */
[C---:B------:R-:W-:Y:S01]  /*0510*/  VIADD R14, R20.reuse, 0x14 ;  /* 0x00000014140e7836 */ /* 0x040fe20000000000 */
[C---:B01----:R-:W-:Y:S01]  /*0520*/  IADD3 R12, PT, PT, R20.reuse, 0x10, RZ ;  /* 0x00000010140c7810 */ /* 0x043fe20007ffe0ff */
[C---:B------:R-:W-:Y:S01]  /*0530*/  VIADD R18, R20.reuse, 0x18 ;  /* 0x0000001814127836 */ /* 0x040fe20000000000 */
[----:B------:R-:W-:Y:S01]  /*0540*/  ISETP.GE.OR P4, PT, R9, UR15, P4 ;  /* 0x0000000f09007c0c */ /* 0x000fe2000a786670 */
[----:B------:R-:W-:Y:S01]  /*0550*/  VIADD R20, R20, 0x1c ;  /* 0x0000001c14147836 */ /* 0x000fe20000000000 */
[----:B------:R-:W-:Y:S01]  /*0560*/  ISETP.GE.AND P1, PT, R22, UR14, PT ;  /* 0x0000000e16007c0c */ /* 0x000fe2000bf26270 */
[----:B------:R-:W-:Y:S01]  /*0570*/  IMAD R6, R0, 0x80, R15 ;  /* 0x0000008000067824 */ /* 0x000fe200078e020f */
[----:B------:R-:W-:Y:S01]  /*0580*/  ISETP.GE.AND P0, PT, R12, UR14, PT ;  /* 0x0000000e0c007c0c */ /* 0x000fe2000bf06270 */
[----:B------:R-:W-:Y:S01]  /*0590*/  IMAD.U32 R11, RZ, RZ, UR11 ;  /* 0x0000000bff0b7e24 */ /* 0x000fe2000f8e00ff */
[----:B------:R-:W-:Y:S01]  /*05a0*/  ISETP.GE.AND P5, PT, R14, UR14, PT ;  /* 0x0000000e0e007c0c */ /* 0x000fe2000bfa6270 */
[----:B------:R-:W-:Y:S01]  /*05b0*/  BSSY.RECONVERGENT B0, `(.L_x_179) ;  /* 0x000001e000007945 */ /* 0x000fe20003800200 */
[----:B------:R-:W-:-:S02]  /*05c0*/  ISETP.GE.AND P2, PT, R18, UR14, PT ;  /* 0x0000000e12007c0c */ /* 0x000fc4000bf46270 */
[----:B------:R-:W-:Y:S02]  /*05d0*/  ISETP.GE.AND P3, PT, R20, UR14, PT ;  /* 0x0000000e14007c0c */ /* 0x000fe4000bf66270 */
[C---:B------:R-:W-:Y:S02]  /*05e0*/  ISETP.GE.OR P1, PT, R9.reuse, UR15, P1 ;  /* 0x0000000f09007c0c */ /* 0x040fe40008f26670 */
[C---:B------:R-:W-:Y:S02]  /*05f0*/  ISETP.GE.OR P0, PT, R9.reuse, UR15, P0 ;  /* 0x0000000f09007c0c */ /* 0x040fe40008706670 */
[C---:B------:R-:W-:Y:S02]  /*0600*/  ISETP.GE.OR P5, PT, R9.reuse, UR15, P5 ;  /* 0x0000000f09007c0c */ /* 0x040fe4000afa6670 */
[C---:B------:R-:W-:Y:S02]  /*0610*/  ISETP.GE.OR P2, PT, R9.reuse, UR15, P2 ;  /* 0x0000000f09007c0c */ /* 0x040fe40009746670 */
[----:B------:R-:W-:-:S02]  /*0620*/  ISETP.GE.OR P3, PT, R9, UR15, P3 ;  /* 0x0000000f09007c0c */ /* 0x000fc40009f66670 */
[----:B------:R-:W-:Y:S02]  /*0630*/  IADD3 R6, PT, PT, R6, 0x200, R11 ;  /* 0x0000020006067810 */ /* 0x000fe40007ffe00b */
[----:B------:R-:W-:Y:S01]  /*0640*/  LOP3.LUT R8, R15, 0x7c, RZ, 0xc0, !PT ;  /* 0x0000007c0f087812 */ /* 0x000fe200078ec0ff */
[----:B------:R-:W-:Y:S08]  /*0650*/  @P4 BRA `(.L_x_180) ;  /* 0x00000000004c4947 */ /* 0x000ff00003800000 */
        /* <DEDUP_REMOVED lines=19> */
.L_x_180:
[----:B------:R-:W-:Y:S05]  /*0790*/  BSYNC.RECONVERGENT B0 ;  /* 0x0000000000007941 */ /* 0x000fea0003800200 */
.L_x_179:
[----:B------:R-:W-:Y:S04]  /*07a0*/  BSSY.RECONVERGENT B0, `(.L_x_181) ;  /* 0x0000015000007945 */ /* 0x000fe80003800200 */
[----:B------:R-:W-:Y:S05]  /*07b0*/  @P1 BRA `(.L_x_182) ;  /* 0x00000000004c1947 */ /* 0x000fea0003800000 */
        /* <DEDUP_REMOVED lines=19> */
.L_x_182:
[----:B------:R-:W-:Y:S05]  /*08f0*/  BSYNC.RECONVERGENT B0 ;  /* 0x0000000000007941 */ /* 0x000fea0003800200 */
.L_x_181:
[----:B------:R-:W-:Y:S04]  /*0900*/  BSSY.RECONVERGENT B0, `(.L_x_183) ;  /* 0x0000015000007945 */ /* 0x000fe80003800200 */
[----:B------:R-:W-:Y:S05]  /*0910*/  @P0 BRA `(.L_x_184) ;  /* 0x00000000004c0947 */ /* 0x000fea0003800000 */
[----:B------:R-:W0:Y:S01]  /*0920*/  LDCU UR4, c[0x0][0x3b0] ;  /* 0x00007600ff0477ac */ /* 0x000e220008000800 */
[----:B------:R-:W2:Y:S01]  /*0930*/  LDCU.64 UR6, c[0x0][0x3a8] ;  /* 0x00007500ff0677ac */ /* 0x000ea20008000a00 */
[----:B01----:R-:W-:-:S05]  /*0940*/  IMAD R11, R12, UR4, R9 ;  /* 0x000000040c0b7c24 */ /* 0x003fca000f8e0209 */
[----:B--2---:R-:W-:-:S04]  /*0950*/  IADD3 R16, P0, PT, R11, UR6, RZ ;  /* 0x000000060b107c10 */ /* 0x004fc8000ff1e0ff */
[----:B------:R-:W-:-:S05]  /*0960*/  LEA.HI.X.SX32 R17, R11, UR7, 0x1, P0 ;  /* 0x000000070b117c11 */ /* 0x000fca00080f0eff */
[----:B------:R-:W2:Y:S01]  /*0970*/  LDG.E.U8 R16, desc[UR8][R16.64] ;  /* 0x0000000810107981 */ /* 0x000ea2000c1e1100 */
[----:B------:R-:W-:Y:S01]  /*0980*/  IMAD.MOV.U32 R22, RZ, RZ, 0x1 ;  /* 0x00000001ff167424 */ /* 0x000fe200078e00ff */
[C---:B--2---:R-:W-:Y:S02]  /*0990*/  LEA R11, R16.reuse, UR5, 0x2 ;  /* 0x00000005100b7c11 */ /* 0x044fe4000f8e10ff */
[----:B------:R-:W-:-:S03]  /*09a0*/  ISETP.NE.AND P0, PT, R16, R7, PT ;  /* 0x000000071000720c */ /* 0x000fc60003f05270 */
[----:B------:R2:W-:Y:S10]  /*09b0*/  STS [R11], R22 ;  /* 0x000000160b007388 */ /* 0x0005f40000000800 */
[----:B--2---:R-:W-:Y:S05]  /*09c0*/  @P0 BRA `(.L_x_184) ;  /* 0x0000000000200947 */ /* 0x004fea0003800000 */
        /* <DEDUP_REMOVED lines=8> */
.L_x_184:
[----:B------:R-:W-:Y:S05]  /*0a50*/  BSYNC.RECONVERGENT B0 ;  /* 0x0000000000007941 */ /* 0x000fea0003800200 */
.L_x_183:
[----:B------:R-:W-:Y:S04]  /*0a60*/  BSSY.RECONVERGENT B0, `(.L_x_185) ;  /* 0x0000015000007945 */ /* 0x000fe80003800200 */
[----:B------:R-:W-:Y:S05]  /*0a70*/  @P5 BRA `(.L_x_186) ;  /* 0x00000000004c5947 */ /* 0x000fea0003800000 */
[----:B------:R-:W0:Y:S01]  /*0a80*/  LDCU UR4, c[0x0][0x3b0] ;  /* 0x00007600ff0477ac */ /* 0x000e220008000800 */
[----:B------:R-:W3:Y:S01]  /*0a90*/  LDCU.64 UR6, c[0x0][0x3a8] ;  /* 0x00007500ff0677ac */ /* 0x000ee20008000a00 */
[----:B012---:R-:W-:-:S05]  /*0aa0*/  IMAD R11, R14, UR4, R9 ;  /* 0x000000040e0b7c24 */ /* 0x007fca000f8e0209 */
[----:B---3--:R-:W-:-:S04]  /*0ab0*/  IADD3 R12, P0, PT, R11, UR6, RZ ;  /* 0x000000060b0c7c10 */ /* 0x008fc8000ff1e0ff */
[----:B------:R-:W-:-:S05]  /*0ac0*/  LEA.HI.X.SX32 R13, R11, UR7, 0x1, P0 ;  /* 0x000000070b0d7c11 */ /* 0x000fca00080f0eff */
[----:B------:R-:W2:Y:S01]  /*0ad0*/  LDG.E.U8 R12, desc[UR8][R12.64] ;  /* 0x000000080c0c7981 */ /* 0x000ea2000c1e1100 */
[----:B------:R-:W-:Y:S01]  /*0ae0*/  IMAD.MOV.U32 R16, RZ, RZ, 0x1 ;  /* 0x00000001ff107424 */ /* 0x000fe200078e00ff */
[C---:B--2---:R-:W-:Y:S02]  /*0af0*/  LEA R11, R12.reuse, UR5, 0x2 ;  /* 0x000000050c0b7c11 */ /* 0x044fe4000f8e10ff */
[----:B------:R-:W-:-:S03]  /*0b00*/  ISETP.NE.AND P0, PT, R12, R7, PT ;  /* 0x000000070c00720c */ /* 0x000fc60003f05270 */
[----:B------:R3:W-:Y:S10]  /*0b10*/  STS [R11], R16 ;  /* 0x000000100b007388 */ /* 0x0007f40000000800 */
[----:B---3--:R-:W-:Y:S05]  /*0b20*/  @P0 BRA `(.L_x_186) ;  /* 0x0000000000200947 */ /* 0x008fea0003800000 */
        /* <DEDUP_REMOVED lines=8> */
.L_x_186:
[----:B------:R-:W-:Y:S05]  /*0bb0*/  BSYNC.RECONVERGENT B0 ;  /* 0x0000000000007941 */ /* 0x000fea0003800200 */
.L_x_185:
[----:B------:R-:W-:Y:S04]  /*0bc0*/  BSSY.RECONVERGENT B0, `(.L_x_187) ;  /* 0x0000015000007945 */ /* 0x000fe80003800200 */
[----:B------:R-:W-:Y:S05]  /*0bd0*/  @P2 BRA `(.L_x_188) ;  /* 0x00000000004c2947 */ /* 0x000fea0003800000 */
[----:B------:R-:W0:Y:S01]  /*0be0*/  LDCU UR4, c[0x0][0x3b0] ;  /* 0x00007600ff0477ac */ /* 0x000e220008000800 */
[----:B------:R-:W4:Y:S01]  /*0bf0*/  LDCU.64 UR6, c[0x0][0x3a8] ;  /* 0x00007500ff0677ac */ /* 0x000f220008000a00 */
[----:B0123--:R-:W-:-:S05]  /*0c00*/  IMAD R11, R18, UR4, R9 ;  /* 0x00000004120b7c24 */ /* 0x00ffca000f8e0209 */
[----:B----4-:R-:W-:-:S04]  /*0c10*/  IADD3 R12, P0, PT, R11, UR6, RZ ;  /* 0x000000060b0c7c10 */ /* 0x010fc8000ff1e0ff */
[----:B------:R-:W-:-:S05]  /*0c20*/  LEA.HI.X.SX32 R13, R11, UR7, 0x1, P0 ;  /* 0x000000070b0d7c11 */ /* 0x000fca00080f0eff */
[----:B------:R-:W2:Y:S01]  /*0c30*/  LDG.E.U8 R12, desc[UR8][R12.64] ;  /* 0x000000080c0c7981 */ /* 0x000ea2000c1e1100 */
[----:B------:R-:W-:Y:S01]  /*0c40*/  IMAD.MOV.U32 R14, RZ, RZ, 0x1 ;  /* 0x00000001ff0e7424 */ /* 0x000fe200078e00ff */
[C---:B--2---:R-:W-:Y:S02]  /*0c50*/  LEA R11, R12.reuse, UR5, 0x2 ;  /* 0x000000050c0b7c11 */ /* 0x044fe4000f8e10ff */
[----:B------:R-:W-:-:S03]  /*0c60*/  ISETP.NE.AND P0, PT, R12, R7, PT ;  /* 0x000000070c00720c */ /* 0x000fc60003f05270 */
[----:B------:R4:W-:Y:S10]  /*0c70*/  STS [R11], R14 ;  /* 0x0000000e0b007388 */ /* 0x0009f40000000800 */
[----:B----4-:R-:W-:Y:S05]  /*0c80*/  @P0 BRA `(.L_x_188) ;  /* 0x0000000000200947 */ /* 0x010fea0003800000 */
        /* <DEDUP_REMOVED lines=8> */
.L_x_188:
[----:B------:R-:W-:Y:S05]  /*0d10*/  BSYNC.RECONVERGENT B0 ;  /* 0x0000000000007941 */ /* 0x000fea0003800200 */
.L_x_187:
[----:B------:R-:W-:Y:S04]  /*0d20*/  BSSY.RECONVERGENT B0, `(.L_x_189) ;  /* 0x0000015000007945 */ /* 0x000fe80003800200 */
[----:B------:R-:W-:Y:S05]  /*0d30*/  @P3 BRA `(.L_x_190) ;  /* 0x00000000004c3947 */ /* 0x000fea0003800000 */
[----:B------:R-:W0:Y:S01]  /*0d40*/  LDCU UR4, c[0x0][0x3b0] ;  /* 0x00007600ff0477ac */ /* 0x000e220008000800 */
[----:B------:R-:W5:Y:S01]  /*0d50*/  LDCU.64 UR6, c[0x0][0x3a8] ;  /* 0x00007500ff0677ac */ /* 0x000f620008000a00 */
[----:B01234-:R-:W-:-:S05]  /*0d60*/  IMAD R11, R20, UR4, R9 ;  /* 0x00000004140b7c24 */ /* 0x01ffca000f8e0209 */
[----:B-----5:R-:W-:-:S04]  /*0d70*/  IADD3 R12, P0, PT, R11, UR6, RZ ;  /* 0x000000060b0c7c10 */ /* 0x020fc8000ff1e0ff */
        /* <DEDUP_REMOVED lines=15> */
.L_x_190:
[----:B------:R-:W-:Y:S05]  /*0e70*/  BSYNC.RECONVERGENT B0 ;  /* 0x0000000000007941 */ /* 0x000fea0003800200 */
.L_x_189:
[----:B------:R-:W-:Y:S06]  /*0e80*/  BAR.SYNC.DEFER_BLOCKING 0x0 ;  /* 0x0000000000007b1d */ /* 0x000fec0000010000 */
[----:B------:R-:W-:Y:S05]  /*0e90*/  @P6 BRA `(.L_x_191) ;  /* 0x00000000001c6947 */ /* 0x000fea0003800000 */
[----:B0-----:R-:W0:Y:S01]  /*0ea0*/  LDS R7, [R15+UR5] ;  /* 0x000000050f077984 */ /* 0x001e220008000800 */
[----:B---34-:R-:W1:Y:S01]  /*0eb0*/  LDC.64 R12, c[0x0][0x3c0] ;  /* 0x0000f000ff0c7b82 */ /* 0x018e620000000a00 */
[----:B------:R-:W-:Y:S05]  /*0ec0*/  WARPSYNC.ALL ;  /* 0x0000000000007948 */ /* 0x000fea0003800000 */
[----:B-12---:R-:W-:Y:S01]  /*0ed0*/  IMAD.WIDE.U32 R10, R10, 0x4, R12 ;  /* 0x000000040a0a7825 */ /* 0x006fe200078e000c */
[----:B0-----:R-:W-:-:S13]  /*0ee0*/  ISETP.GT.AND P0, PT, R7, RZ, PT ;  /* 0x000000ff0700720c */ /* 0x001fda0003f04270 */
[----:B------:R-:W-:-:S05]  /*0ef0*/  VOTE.ANY R7, PT, P0 ;  /* 0x0000000000077806 */ /* 0x000fca00000e0100 */
[----:B------:R0:W-:Y:S02]  /*0f00*/  STG.E desc[UR8][R10.64], R7 ;  /* 0x000000070a007986 */ /* 0x0001e4000c101908 */
.L_x_191:
[----:B------:R-:W-:Y:S01]  /*0f10*/  UIADD3 UR4, UPT, UPT, UR10, 0x1000, URZ ;  /* 0x000010000a047890 */ /* 0x000fe2000fffe0ff */
[C---:B------:R-:W-:Y:S01]  /*0f20*/  VIADD R9, R15.reuse, 0x20 ;  /* 0x000000200f097836 */ /* 0x040fe20000000000 */
[----:B------:R-:W-:Y:S01]  /*0f30*/  UIADD3 UR6, UPT, UPT, UR10, 0x1200, URZ ;  /* 0x000012000a067890 */ /* 0x000fe2000fffe0ff */
[C---:B0-----:R-:W-:Y:S01]  /*0f40*/  VIADD R10, R15.reuse, 0x10 ;  /* 0x000000100f0a7836 */ /* 0x041fe20000000000 */
[----:B------:R-:W-:Y:S01]  /*0f50*/  ULEA UR4, UR12, UR4, 0x18 ;  /* 0x000000040c047291 */ /* 0x000fe2000f8ec0ff */
[C---:B-1234-:R-:W-:Y:S01]  /*0f60*/  VIADD R11, R15.reuse, 0x8 ;  /* 0x000000080f0b7836 */ /* 0x05efe20000000000 */
[----:B------:R-:W-:Y:S01]  /*0f70*/  LOP3.LUT R7, R8, 0x40, RZ, 0x3c, !PT ;  /* 0x0000004008077812 */ /* 0x000fe200078e3cff */
[----:B------:R-:W-:Y:S01]  /*0f80*/  VIADD R12, R15, 0x4 ;  /* 0x000000040f0c7836 */ /* 0x000fe20000000000 */
[----:B------:R-:W-:Y:S01]  /*0f90*/  LOP3.LUT R9, R9, 0x7c, RZ, 0xc0, !PT ;  /* 0x0000007c09097812 */ /* 0x000fe200078ec0ff */
[----:B------:R-:W-:Y:S01]  /*0fa0*/  ULEA UR6, UR12, UR6, 0x18 ;  /* 0x000000060c067291 */ /* 0x000fe2000f8ec0ff */
[----:B------:R-:W-:Y:S01]  /*0fb0*/  LOP3.LUT R13, R10, 0x7c, RZ, 0xc0, !PT ;  /* 0x0000007c0a0d7812 */ /* 0x000fe200078ec0ff */
[----:B------:R-:W-:Y:S01]  /*0fc0*/  IMAD.MOV.U32 R19, RZ, RZ, RZ ;  /* 0x000000ffff137224 */ /* 0x000fe200078e00ff */
[----:B------:R-:W-:-:S02]  /*0fd0*/  LEA R18, R0, UR4, 0x7 ;  /* 0x0000000400127c11 */ /* 0x000fc4000f8e38ff */
[----:B------:R-:W-:Y:S02]  /*0fe0*/  LOP3.LUT R11, R11, 0x7c, RZ, 0xc0, !PT ;  /* 0x0000007c0b0b7812 */ /* 0x000fe400078ec0ff */
[----:B------:R-:W-:Y:S01]  /*0ff0*/  LOP3.LUT R17, R12, 0x7c, RZ, 0xc0, !PT ;  /* 0x0000007c0c117812 */ /* 0x000fe200078ec0ff */
[C---:B------:R-:W-:Y:S01]  /*1000*/  IMAD.IADD R7, R18.reuse, 0x1, R7 ;  /* 0x0000000112077824 */ /* 0x040fe200078e0207 */
[----:B------:R-:W-:Y:S01]  /*1010*/  I2FP.F32.U32 R20, R2 ;  /* 0x0000000200147245 */ /* 0x000fe20000201000 */
[----:B------:R-:W-:Y:S01]  /*1020*/  IMAD.IADD R12, R18, 0x1, R9 ;  /* 0x00000001120c7824 */ /* 0x000fe200078e0209 */
[----:B------:R-:W-:Y:S01]  /*1030*/  LEA R21, R0, UR6, 0x2 ;  /* 0x0000000600157c11 */ /* 0x000fe2000f8e10ff */
[C---:B------:R-:W-:Y:S02]  /*1040*/  IMAD.IADD R13, R18.reuse, 0x1, R13 ;  /* 0x00000001120d7824 */ /* 0x040fe400078e020d */
[C---:B------:R-:W-:Y:S02]  /*1050*/  IMAD.IADD R14, R18.reuse, 0x1, R11 ;  /* 0x00000001120e7824 */ /* 0x040fe400078e020b */
[----:B------:R-:W-:Y:S01]  /*1060*/  IMAD.IADD R15, R15, 0x1, R18 ;  /* 0x000000010f0f7824 */ /* 0x000fe200078e0212 */
[----:B------:R-:W-:-:S07]  /*1070*/  IADD3 R18, PT, PT, R18, R17, RZ ;  /* 0x0000001112127210 */ /* 0x000fce0007ffe0ff */
.L_x_206:
[----:B------:R-:W-:Y:S01]  /*1080*/  ISETP.NE.AND P0, PT, R19, RZ, PT ;  /* 0x000000ff1300720c */ /* 0x000fe20003f05270 */
[----:B-1----:R-:W-:-:S12]  /*1090*/  IMAD.MOV.U32 R16, RZ, RZ, R20 ;  /* 0x000000ffff107224 */ /* 0x002fd800078e0014 */
[----:B0-----:R-:W-:Y:S05]  /*10a0*/  @!P0 BRA `(.L_x_192) ;  /* 0x0000000400c88947 */ /* 0x001fea0003800000 */
        /* <DEDUP_REMOVED lines=13> */
[----:B------:R2:W3:Y:S08]  /*1180*/  @P0 I2F.U8 R16, R8.B1 ;  /* 0x1000000800100306 */ /* 0x0004f00000001000 */
[----:B------:R2:W4:Y:S01]  /*1190*/  @!P0 I2F.U8 R16, R8 ;  /* 0x0000000800108306 */ /* 0x0005220000001000 */
[----:B------:R-:W-:Y:S05]  /*11a0*/  BRA `(.L_x_194) ;  /* 0x00000000006c7947 */ /* 0x000fea0003800000 */
.L_x_196:
[----:B------:R-:W-:-:S13]  /*11b0*/  ISETP.NE.AND P0, PT, R19, 0x3, PT ;  /* 0x000000031300780c */ /* 0x000fda0003f05270 */
[----:B------:R-:W-:-:S05]  /*11c0*/  @P0 IMAD R9, R9, R9, RZ ;  /* 0x0000000909090224 */ /* 0x000fca00078e02ff */
[----:B------:R-:W-:-:S06]  /*11d0*/  @P0 I2FP.F32.U32 R16, R9 ;  /* 0x0000000900100245 */ /* 0x000fcc0000201000 */
[----:B------:R0:W1:Y:S01]  /*11e0*/  @!P0 I2F.U8 R16, R8.B2 ;  /* 0x2000000800108306 */ /* 0x0000620000001000 */
[----:B------:R-:W-:Y:S05]  /*11f0*/  BRA `(.L_x_194) ;  /* 0x0000000000587947 */ /* 0x000fea0003800000 */
.L_x_195:
        /* <DEDUP_REMOVED lines=8> */
.L_x_197:
[----:B------:R-:W-:-:S05]  /*1280*/  IMAD.MOV.U32 R8, RZ, RZ, -0x7 ;  /* 0xfffffff9ff087424 */ /* 0x000fca00078e00ff */
[----:B------:R-:W-:-:S05]  /*1290*/  VIADDMNMX.U32 R8, R19, R8, 0x2, PT ;  /* 0x0000000213087446 */ /* 0x000fca0003800008 */
[----:B------:R-:W-:-:S04]  /*12a0*/  IMAD.SHL.U32 R16, R8, 0x4, RZ ;  /* 0x0000000408107824 */ /* 0x000fc800078e00ff */
[----:B------:R-:W0:Y:S02]  /*12b0*/  LDC R8, c[0x2][R16] ;  /* 0x0080000010087b82 */ /* 0x000e240000000800 */
[----:B0-----:R-:W-:-:S04]  /*12c0*/  SHF.R.S32.HI R9, RZ, 0x1f, R8 ;  /* 0x0000001fff097819 */ /* 0x001fc80000011408 */
.L_x_267:
[----:B------:R-:W-:Y:S05]  /*12d0*/  BRX R8 -0x12e0                                                          (*"BRANCH_TARGETS .L_x_268,.L_x_269,.L_x_270"*) ;  /* 0xffffffec08487949 */ /* 0x000fea000383ffff */
.L_x_269:
[----:B------:R-:W-:-:S05]  /*12e0*/  IMAD R10, R10, R11, RZ ;  /* 0x0000000b0a0a7224 */ /* 0x000fca00078e02ff */
[----:B------:R-:W-:Y:S01]  /*12f0*/  I2FP.F32.U32 R16, R10 ;  /* 0x0000000a00107245 */ /* 0x000fe20000201000 */
[----:B------:R-:W-:Y:S06]  /*1300*/  BRA `(.L_x_194) ;  /* 0x0000000000147947 */ /* 0x000fec0003800000 */
.L_x_268:
[----:B------:R-:W-:-:S05]  /*1310*/  IMAD R10, R10, R10, RZ ;  /* 0x0000000a0a0a7224 */ /* 0x000fca00078e02ff */
[----:B------:R-:W-:Y:S01]  /*1320*/  I2FP.F32.U32 R16, R10 ;  /* 0x0000000a00107245 */ /* 0x000fe20000201000 */
[----:B------:R-:W-:Y:S06]  /*1330*/  BRA `(.L_x_194) ;  /* 0x0000000000087947 */ /* 0x000fec0003800000 */
.L_x_270:
[----:B------:R-:W-:-:S05]  /*1340*/  IMAD R11, R11, R11, RZ ;  /* 0x0000000b0b0b7224 */ /* 0x000fca00078e02ff */
[----:B------:R-:W-:-:S07]  /*1350*/  I2FP.F32.U32 R16, R11 ;  /* 0x0000000b00107245 */ /* 0x000fce0000201000 */
.L_x_194:
[----:B------:R-:W-:Y:S05]  /*1360*/  BSYNC.RECONVERGENT B0 ;  /* 0x0000000000007941 */ /* 0x000fea0003800200 */
.L_x_193:
[----:B------:R-:W-:Y:S01]  /*1370*/  ISETP.GE.U32.AND P0, PT, R2, 0x2, PT ;  /* 0x000000020200780c */ /* 0x000fe20003f06070 */
[----:B------:R-:W-:-:S12]  /*1380*/  BSSY.RECONVERGENT B0, `(.L_x_192) ;  /* 0x0000044000007945 */ /* 0x000fd80003800200 */
[----:B------:R-:W-:Y:S05]  /*1390*/  @!P0 BRA `(.L_x_198) ;  /* 0x0000000400088947 */ /* 0x000fea0003800000 */
[----:B------:R-:W-:Y:S02]  /*13a0*/  IMAD.MOV.U32 R17, RZ, RZ, 0x2 ;  /* 0x00000002ff117424 */ /* 0x000fe400078e00ff */
[----:B------:R-:W-:-:S07]  /*13b0*/  IMAD.MOV.U32 R10, RZ, RZ, R6 ;  /* 0x000000ffff0a7224 */ /* 0x000fce00078e0006 */
.L_x_203:
        /* <DEDUP_REMOVED lines=8> */
[----:B0-2---:R-:W-:-:S05]  /*1440*/  IMAD.MOV.U32 R8, RZ, RZ, 0x2 ;  /* 0x00000002ff087424 */ /* 0x005fca00078e00ff */
[----:B------:R-:W-:-:S05]  /*1450*/  VIADDMNMX.U32 R8, R19, 0xffffffff, R8, PT ;  /* 0xffffffff13087846 */ /* 0x000fca0003800008 */
[----:B------:R-:W-:-:S04]  /*1460*/  IMAD.SHL.U32 R24, R8, 0x4, RZ ;  /* 0x0000000408187824 */ /* 0x000fc800078e00ff */
[----:B------:R-:W0:Y:S02]  /*1470*/  LDC R8, c[0x2][R24+0xc] ;  /* 0x0080030018087b82 */ /* 0x000e240000000800 */
[----:B0-----:R-:W-:-:S04]  /*1480*/  SHF.R.S32.HI R9, RZ, 0x1f, R8 ;  /* 0x0000001fff097819 */ /* 0x001fc80000011408 */
.L_x_271:
[----:B------:R-:W-:Y:S05]  /*1490*/  BRX R8 -0x14a0                                                          (*"BRANCH_TARGETS .L_x_272,.L_x_273,.L_x_274"*) ;  /* 0xffffffe808d87949 */ /* 0x000fea000383ffff */
.L_x_273:
[----:B------:R-:W0:Y:S01]  /*14a0*/  I2F.U16 R11, R11 ;  /* 0x0000000b000b7306 */ /* 0x000e220000101000 */
[----:B------:R-:W-:Y:S05]  /*14b0*/  BRA `(.L_x_201) ;  /* 0x0000000000a47947 */ /* 0x000fea0003800000 */
.L_x_272:
[----:B------:R0:W2:Y:S01]  /*14c0*/  I2F.U16 R11, R23 ;  /* 0x00000017000b7306 */ /* 0x0000a20000101000 */
[----:B------:R-:W-:Y:S05]  /*14d0*/  BRA `(.L_x_201) ;  /* 0x00000000009c7947 */ /* 0x000fea0003800000 */
.L_x_200:
[----:B0-2---:R-:W-:-:S05]  /*14e0*/  IMAD.MOV.U32 R8, RZ, RZ, 0x2 ;  /* 0x00000002ff087424 */ /* 0x005fca00078e00ff */
[----:B------:R-:W-:-:S04]  /*14f0*/  VIADDMNMX.U32 R8, R19, 0xfffffffd, R8, PT ;  /* 0xfffffffd13087846 */ /* 0x000fc80003800008 */
[----:B------:R-:W-:-:S04]  /*1500*/  SHF.L.U32 R24, R8, 0x2, RZ ;  /* 0x0000000208187819 */ /* 0x000fc800000006ff */
[----:B------:R-:W0:Y:S02]  /*1510*/  LDC R8, c[0x2][R24+0x18] ;  /* 0x0080060018087b82 */ /* 0x000e240000000800 */
[----:B0-----:R-:W-:-:S04]  /*1520*/  SHF.R.S32.HI R9, RZ, 0x1f, R8 ;  /* 0x0000001fff097819 */ /* 0x001fc80000011408 */
.L_x_275:
[----:B------:R-:W-:Y:S05]  /*1530*/  BRX R8 -0x1540                                                          (*"BRANCH_TARGETS .L_x_276,.L_x_277,.L_x_274"*) ;  /* 0xffffffe808b07949 */ /* 0x000fea000383ffff */
.L_x_277:
[----:B------:R-:W-:-:S05]  /*1540*/  IMAD R11, R23, R23, RZ ;  /* 0x00000017170b7224 */ /* 0x000fca00078e02ff */
[----:B------:R-:W-:Y:S01]  /*1550*/  I2FP.F32.U32 R11, R11 ;  /* 0x0000000b000b7245 */ /* 0x000fe20000201000 */
[----:B------:R-:W-:Y:S06]  /*1560*/  BRA `(.L_x_201) ;  /* 0x0000000000787947 */ /* 0x000fec0003800000 */
.L_x_276:
[----:B------:R0:W2:Y:S01]  /*1570*/  I2F.U16 R11, R22 ;  /* 0x00000016000b7306 */ /* 0x0000a20000101000 */
[----:B------:R-:W-:Y:S05]  /*1580*/  BRA `(.L_x_201) ;  /* 0x0000000000707947 */ /* 0x000fea0003800000 */
.L_x_199:
[----:B------:R-:W-:-:S13]  /*1590*/  ISETP.GT.AND P0, PT, R19, 0x6, PT ;  /* 0x000000061300780c */ /* 0x000fda0003f04270 */
[----:B------:R-:W-:Y:S05]  /*15a0*/  @P0 BRA `(.L_x_202) ;  /* 0x0000000000300947 */ /* 0x000fea0003800000 */
[----:B0-2---:R-:W-:-:S05]  /*15b0*/  IMAD.MOV.U32 R8, RZ, RZ, 0x2 ;  /* 0x00000002ff087424 */ /* 0x005fca00078e00ff */
[----:B------:R-:W-:-:S05]  /*15c0*/  VIADDMNMX.U32 R8, R19, 0xfffffffb, R8, PT ;  /* 0xfffffffb13087846 */ /* 0x000fca0003800008 */
[----:B------:R-:W-:-:S04]  /*15d0*/  IMAD.SHL.U32 R24, R8, 0x4, RZ ;  /* 0x0000000408187824 */ /* 0x000fc800078e00ff */
[----:B------:R-:W0:Y:S02]  /*15e0*/  LDC R8, c[0x2][R24+0x24] ;  /* 0x0080090018087b82 */ /* 0x000e240000000800 */
[----:B0-----:R-:W-:-:S04]  /*15f0*/  SHF.R.S32.HI R9, RZ, 0x1f, R8 ;  /* 0x0000001fff097819 */ /* 0x001fc80000011408 */
.L_x_279:
[----:B------:R-:W-:Y:S05]  /*1600*/  BRX R8 -0x1610                                                          (*"BRANCH_TARGETS .L_x_280,.L_x_281,.L_x_274"*) ;  /* 0xffffffe8087c7949 */ /* 0x000fea000383ffff */
.L_x_281:
[----:B------:R-:W-:-:S05]  /*1610*/  IMAD R11, R23, R22, RZ ;  /* 0x00000016170b7224 */ /* 0x000fca00078e02ff */
[----:B------:R-:W-:Y:S01]  /*1620*/  I2FP.F32.U32 R11, R11 ;  /* 0x0000000b000b7245 */ /* 0x000fe20000201000 */
[----:B------:R-:W-:Y:S06]  /*1630*/  BRA `(.L_x_201) ;  /* 0x0000000000447947 */ /* 0x000fec0003800000 */
.L_x_280:
[----:B------:R-:W-:-:S05]  /*1640*/  IMAD R11, R23, R11, RZ ;  /* 0x0000000b170b7224 */ /* 0x000fca00078e02ff */
[----:B------:R-:W-:Y:S01]  /*1650*/  I2FP.F32.U32 R11, R11 ;  /* 0x0000000b000b7245 */ /* 0x000fe20000201000 */
[----:B------:R-:W-:Y:S06]  /*1660*/  BRA `(.L_x_201) ;  /* 0x0000000000387947 */ /* 0x000fec0003800000 */
.L_x_202:
[----:B0-2---:R-:W-:-:S05]  /*1670*/  IMAD.MOV.U32 R8, RZ, RZ, -0x7 ;  /* 0xfffffff9ff087424 */ /* 0x005fca00078e00ff */
[----:B------:R-:W-:-:S05]  /*1680*/  VIADDMNMX.U32 R8, R19, R8, 0x3, PT ;  /* 0x0000000313087446 */ /* 0x000fca0003800008 */
[----:B------:R-:W-:-:S04]  /*1690*/  IMAD.SHL.U32 R23, R8, 0x4, RZ ;  /* 0x0000000408177824 */ /* 0x000fc800078e00ff */
[----:B------:R-:W0:Y:S02]  /*16a0*/  LDC R8, c[0x2][R23+0x30] ;  /* 0x00800c0017087b82 */ /* 0x000e240000000800 */
[----:B0-----:R-:W-:-:S04]  /*16b0*/  SHF.R.S32.HI R9, RZ, 0x1f, R8 ;  /* 0x0000001fff097819 */ /* 0x001fc80000011408 */
.L_x_283:
[----:B------:R-:W-:Y:S05]  /*16c0*/  BRX R8 -0x16d0                                                          (*"BRANCH_TARGETS .L_x_284,.L_x_274,.L_x_286"*) ;  /* 0xffffffe8084c7949 */ /* 0x000fea000383ffff */
.L_x_274:
[----:B------:R-:W-:-:S05]  /*16d0*/  IMAD R11, R11, R22, RZ ;  /* 0x000000160b0b7224 */ /* 0x000fca00078e02ff */
[----:B------:R-:W-:Y:S01]  /*16e0*/  I2FP.F32.U32 R11, R11 ;  /* 0x0000000b000b7245 */ /* 0x000fe20000201000 */
[----:B------:R-:W-:Y:S06]  /*16f0*/  BRA `(.L_x_201) ;  /* 0x0000000000147947 */ /* 0x000fec0003800000 */
.L_x_284:
[----:B------:R-:W-:-:S05]  /*1700*/  IMAD R11, R11, R11, RZ ;  /* 0x0000000b0b0b7224 */ /* 0x000fca00078e02ff */
[----:B------:R-:W-:Y:S01]  /*1710*/  I2FP.F32.U32 R11, R11 ;  /* 0x0000000b000b7245 */ /* 0x000fe20000201000 */
[----:B------:R-:W-:Y:S06]  /*1720*/  BRA `(.L_x_201) ;  /* 0x0000000000087947 */ /* 0x000fec0003800000 */
.L_x_286:
[----:B------:R-:W-:-:S05]  /*1730*/  IMAD R11, R22, R22, RZ ;  /* 0x00000016160b7224 */ /* 0x000fca00078e02ff */
[----:B------:R-:W-:-:S07]  /*1740*/  I2FP.F32.U32 R11, R11 ;  /* 0x0000000b000b7245 */ /* 0x000fce0000201000 */
.L_x_201:
[C---:B------:R-:W-:Y:S01]  /*1750*/  VIADD R8, R17.reuse, 0xffffffff ;  /* 0xffffffff11087836 */ /* 0x040fe20000000000 */
[----:B------:R-:W-:Y:S01]  /*1760*/  ISETP.LT.AND P1, PT, R17, R2, PT ;  /* 0x000000021100720c */ /* 0x000fe20003f21270 */
[----:B01234-:R-:W-:Y:S01]  /*1770*/  FADD R16, R11, R16 ;  /* 0x000000100b107221 */ /* 0x01ffe20000000000 */
[----:B------:R-:W-:Y:S02]  /*1780*/  VIADD R10, R10, 0x200 ;  /* 0x000002000a0a7836 */ /* 0x000fe40000000000 */
[----:B------:R-:W-:Y:S01]  /*1790*/  ISETP.GE.U32.AND P0, PT, R8, 0x7, PT ;  /* 0x000000070800780c */ /* 0x000fe20003f06070 */
[----:B------:R-:W-:-:S12]  /*17a0*/  VIADD R17, R17, 0x1 ;  /* 0x0000000111117836 */ /* 0x000fd80000000000 */
[----:B------:R-:W-:Y:S05]  /*17b0*/  @!P0 BRA P1, `(.L_x_203) ;  /* 0xfffffffc00008947 */ /* 0x000fea000083ffff */
.L_x_198:
[----:B------:R-:W-:Y:S05]  /*17c0*/  BSYNC.RECONVERGENT B0 ;  /* 0x0000000000007941 */ /* 0x000fea0003800200 */
.L_x_192:
[----:B-1-34-:R-:W-:Y:S01]  /*17d0*/  STS [R15], R16 ;  /* 0x000000100f007388 */ /* 0x01afe20000000800 */
[----:B------:R-:W-:Y:S01]  /*17e0*/  LOP3.LUT P0, RZ, R0, R3, RZ, 0xfc, !PT ;  /* 0x0000000300ff7212 */ /* 0x000fe2000780fcff */
[----:B------:R-:W-:Y:S05]  /*17f0*/  WARPSYNC.ALL ;  /* 0x0000000000007948 */ /* 0x000fea0003800000 */
[----:B------:R-:W0:Y:S01]  /*1800*/  LDS R9, [R7] ;  /* 0x0000000007097984 */ /* 0x000e220000000800 */
[----:B------:R-:W-:Y:S01]  /*1810*/  BSSY.RECONVERGENT B0, `(.L_x_204) ;  /* 0x000001e000007945 */ /* 0x000fe20003800200 */
[----:B0-2---:R-:W-:-:S05]  /*1820*/  FADD R8, R9, R16 ;  /* 0x0000001009087221 */ /* 0x005fca0000000000 */
        /* <DEDUP_REMOVED lines=16> */
[----:B------:R-:W-:Y:S01]  /*1930*/  UMOV UR4, 0x400 ;  /* 0x0000040000047882 */ /* 0x000fe20000000000 */
[----:B------:R-:W-:-:S06]  /*1940*/  IADD3 R22, P0, PT, R4, R19, RZ ;  /* 0x0000001304167210 */ /* 0x000fcc0007f1e0ff */
[----:B------:R-:W2:Y:S01]  /*1950*/  LDC.64 R16, c[0x0][0x388] ;  /* 0x0000e200ff107b82 */ /* 0x000ea20000000a00 */
[----:B-1----:R-:W-:-:S09]  /*1960*/  ULEA UR4, UR6, UR4, 0x18 ;  /* 0x0000000406047291 */ /* 0x002fd2000f8ec0ff */
[----:B------:R-:W1:Y:S02]  /*1970*/  LDS.128 R8, [UR4+0x1200] ;  /* 0x00120004ff087984 */ /* 0x000e640008000c00 */
[----:B-1----:R-:W-:Y:S01]  /*1980*/  FADD R9, R24, R9 ;  /* 0x0000000918097221 */ /* 0x002fe20000000000 */
[----:B------:R-:W-:Y:S01]  /*1990*/  IMAD.X R8, RZ, RZ, RZ, P0 ;  /* 0x000000ffff087224 */ /* 0x000fe200000e06ff */
[C---:B--2---:R-:W-:Y:S02]  /*19a0*/  LEA R16, P0, R22.reuse, R16, 0x2 ;  /* 0x0000001016107211 */ /* 0x044fe400078010ff */
[----:B------:R-:W-:Y:S02]  /*19b0*/  FADD R10, R9, R10 ;  /* 0x0000000a090a7221 */ /* 0x000fe40000000000 */
[----:B------:R-:W-:Y:S02]  /*19c0*/  LEA.HI.X R17, R22, R17, R8, 0x2, P0 ;  /* 0x0000001116117211 */ /* 0x000fe400000f1408 */
[----:B------:R-:W-:-:S05]  /*19d0*/  FADD R11, R10, R11 ;  /* 0x0000000b0a0b7221 */ /* 0x000fca0000000000 */
[----:B------:R1:W-:Y:S02]  /*19e0*/  STG.E desc[UR8][R16.64], R11 ;  /* 0x0000000b10007986 */ /* 0x0003e4000c101908 */
.L_x_205:
[----:B------:R-:W-:Y:S05]  /*19f0*/  BSYNC.RECONVERGENT B0 ;  /* 0x0000000000007941 */ /* 0x000fea0003800200 */
.L_x_204:
[----:B------:R-:W-:-:S05]  /*1a00*/  VIADD R19, R19, 0x1 ;  /* 0x0000000113137836 */ /* 0x000fca0000000000 */
[----:B------:R-:W-:-:S13]  /*1a10*/  ISETP.NE.AND P0, PT, R19, 0xa, PT ;  /* 0x0000000a1300780c */ /* 0x000fda0003f05270 */
[----:B------:R-:W-:Y:S05]  /*1a20*/  @P0 BRA `(.L_x_206) ;  /* 0xfffffff400940947 */ /* 0x000fea000383ffff */
[----:B------:R-:W-:Y:S05]  /*1a30*/  EXIT ;  /* 0x000000000000794d */ /* 0x000fea0003800000 */
.L_x_207:
        /* <DEDUP_REMOVED lines=12> */
.L_x_303:


//--------------------- .text._Z13GMMcommonTermiPfi --------------------------
	.section	.text._Z13GMMcommonTermiPfi,"ax",@progbits
	.align	128
        .global         _Z13GMMcommonTermiPfi
        .type           _Z13GMMcommonTermiPfi,@function
        .size           _Z13GMMcommonTermiPfi,(.L_x_295 - _Z13GMMcommonTermiPfi)
        .other          _Z13GMMcommonTermiPfi,@"STO_CUDA_ENTRY STV_DEFAULT"
_Z13GMMcommonTermiPfi:
.text._Z13GMMcommonTermiPfi:
[----:B------:R-:W-:Y:S01]  /*0000*/  LDC R1, c[0x0][0x37c] ;  /* 0x0000df00ff017b82 */ /* 0x000fe20000000800 */
[----:B------:R-:W0:Y:S01]  /*0010*/  S2R R7, SR_TID.X ;  /* 0x0000000000077919 */ /* 0x000e220000002100 */
[----:B------:R-:W1:Y:S06]  /*0020*/  LDCU UR4, c[0x0][0x380] ;  /* 0x00007000ff0477ac */ /* 0x000e6c0008000800 */
[----:B------:R-:W2:Y:S01]  /*0030*/  LDC.64 R4, c[0x0][0x388] ;  /* 0x0000e200ff047b82 */ /* 0x000ea20000000a00 */
[----:B------:R-:W3:Y:S01]  /*0040*/  S2R R9, SR_TID.Y ;  /* 0x0000000000097919 */ /* 0x000ee20000002200 */
[----:B------:R-:W4:Y:S01]  /*0050*/  LDCU UR5, c[0x0][0x390] ;  /* 0x00007200ff0577ac */ /* 0x000f220008000800 */
[----:B------:R-:W5:Y:S01]  /*0060*/  LDCU.64 UR6, c[0x0][0x358] ;  /* 0x00006b00ff0677ac */ /* 0x000f620008000a00 */
[C---:B0-----:R-:W-:Y:S01]  /*0070*/  IMAD.SHL.U32 R0, R7.reuse, 0x2, RZ ;  /* 0x0000000207007824 */ /* 0x041fe200078e00ff */
[----:B-1----:R-:W-:-:S04]  /*0080*/  ISETP.GE.U32.AND P0, PT, R7, UR4, PT ;  /* 0x0000000407007c0c */ /* 0x002fc8000bf06070 */
[----:B---3--:R-:W-:-:S05]  /*0090*/  LOP3.LUT R0, R0, R9, RZ, 0xfc, !PT ;  /* 0x0000000900007212 */ /* 0x008fca00078efcff */
[----:B----4-:R-:W-:-:S04]  /*00a0*/  IMAD R3, R0, UR5, RZ ;  /* 0x0000000500037c24 */ /* 0x010fc8000f8e02ff */
[----:B--2---:R-:W-:-:S04]  /*00b0*/  IMAD.WIDE R4, R3, 0x4, R4 ;  /* 0x0000000403047825 */ /* 0x004fc800078e0204 */
[----:B------:R-:W-:-:S06]  /*00c0*/  IMAD.MOV.U32 R3, RZ, RZ, RZ ;  /* 0x000000ffff037224 */ /* 0x000fcc00078e00ff */
[----:B-----5:R-:W2:Y:S01]  /*00d0*/  @!P0 LDG.E R3, desc[UR6][R4.64] ;  /* 0x0000000604038981 */ /* 0x020ea2000c1e1900 */
[----:B------:R-:W0:Y:S01]  /*00e0*/  S2UR UR5, SR_CgaCtaId ;  /* 0x00000000000579c3 */ /* 0x000e220000008800 */
[----:B------:R-:W-:Y:S01]  /*00f0*/  UMOV UR4, 0x400 ;  /* 0x0000040000047882 */ /* 0x000fe20000000000 */
[----:B------:R-:W-:-:S04]  /*0100*/  IMAD.SHL.U32 R7, R7, 0x4, RZ ;  /* 0x0000000407077824 */ /* 0x000fc800078e00ff */
[C---:B------:R-:W-:Y:S01]  /*0110*/  VIADD R8, R7.reuse, 0x20 ;  /* 0x0000002007087836 */ /* 0x040fe20000000000 */
[----:B------:R-:W-:-:S04]  /*0120*/  LOP3.LUT R2, R7, 0x7c, RZ, 0xc0, !PT ;  /* 0x0000007c07027812 */ /* 0x000fc800078ec0ff */
[----:B------:R-:W-:Y:S01]  /*0130*/  LOP3.LUT R13, R8, 0x7c, RZ, 0xc0, !PT ;  /* 0x0000007c080d7812 */ /* 0x000fe200078ec0ff */
[----:B------:R-:W-:-:S05]  /*0140*/  VIADD R8, R7, 0x10 ;  /* 0x0000001007087836 */ /* 0x000fca0000000000 */
[----:B------:R-:W-:Y:S01]  /*0150*/  LOP3.LUT R17, R8, 0x7c, RZ, 0xc0, !PT ;  /* 0x0000007c08117812 */ /* 0x000fe200078ec0ff */
[----:B------:R-:W-:-:S05]  /*0160*/  VIADD R8, R7, 0x8 ;  /* 0x0000000807087836 */ /* 0x000fca0000000000 */
[----:B------:R-:W-:Y:S01]  /*0170*/  LOP3.LUT R19, R8, 0x7c, RZ, 0xc0, !PT ;  /* 0x0000007c08137812 */ /* 0x000fe200078ec0ff */
[----:B0-----:R-:W-:-:S06]  /*0180*/  ULEA UR4, UR5, UR4, 0x18 ;  /* 0x0000000405047291 */ /* 0x001fcc000f8ec0ff */
[----:B------:R-:W-:Y:S02]  /*0190*/  LEA R0, R9, UR4, 0x7 ;  /* 0x0000000409007c11 */ /* 0x000fe4000f8e38ff */
[----:B------:R-:W-:Y:S02]  /*01a0*/  LOP3.LUT R9, R2, 0x40, RZ, 0x3c, !PT ;  /* 0x0000004002097812 */ /* 0x000fe400078e3cff */
[C---:B------:R-:W-:Y:S01]  /*01b0*/  IADD3 R17, PT, PT, R0.reuse, R17, RZ ;  /* 0x0000001100117210 */ /* 0x040fe20007ffe0ff */
[C---:B------:R-:W-:Y:S01]  /*01c0*/  IMAD.IADD R2, R0.reuse, 0x1, R7 ;  /* 0x0000000100027824 */ /* 0x040fe200078e0207 */
[C---:B------:R-:W-:Y:S01]  /*01d0*/  IADD3 R9, PT, PT, R0.reuse, R9, RZ ;  /* 0x0000000900097210 */ /* 0x040fe20007ffe0ff */
[C---:B------:R-:W-:Y:S02]  /*01e0*/  IMAD.IADD R13, R0.reuse, 0x1, R13 ;  /* 0x00000001000d7824 */ /* 0x040fe400078e020d */
[----:B------:R-:W-:Y:S01]  /*01f0*/  IMAD.IADD R19, R0, 0x1, R19 ;  /* 0x0000000100137824 */ /* 0x000fe200078e0213 */
[----:B--2---:R-:W-:Y:S04]  /*0200*/  STS [R2], R3 ;  /* 0x0000000302007388 */ /* 0x004fe80000000800 */
        /* <DEDUP_REMOVED lines=12> */
[----:B------:R-:W-:Y:S05]  /*02d0*/  @P0 EXIT ;  /* 0x000000000000094d */ /* 0x000fea0003800000 */
[----:B0-----:R-:W2:Y:S01]  /*02e0*/  LDG.E R2, desc[UR6][R4.64+0x28] ;  /* 0x0000280604027981 */ /* 0x001ea2000c1e1900 */
[----:B------:R-:W-:Y:S01]  /*02f0*/  VIADD R7, R7, 0x4 ;  /* 0x0000000407077836 */ /* 0x000fe20000000000 */
[----:B------:R-:W-:Y:S04]  /*0300*/  BSSY.RECONVERGENT B0, `(.L_x_208) ;  /* 0x0000011000007945 */ /* 0x000fe80003800200 */
[----:B------:R-:W-:-:S04]  /*0310*/  LOP3.LUT R7, R7, 0x7c, RZ, 0xc0, !PT ;  /* 0x0000007c07077812 */ /* 0x000fc800078ec0ff */
[----:B------:R-:W-:-:S05]  /*0320*/  IADD3 R7, PT, PT, R0, R7, RZ ;  /* 0x0000000700077210 */ /* 0x000fca0007ffe0ff */
[----:B------:R-:W0:Y:S02]  /*0330*/  LDS R0, [R7] ;  /* 0x0000000007007984 */ /* 0x000e240000000800 */
[----:B0-----:R-:W-:Y:S01]  /*0340*/  FADD R11, R11, R0 ;  /* 0x000000000b0b7221 */ /* 0x001fe20000000000 */
[----:B--2---:R-:W-:Y:S01]  /*0350*/  VIADD R6, R2, 0xf3000000 ;  /* 0xf300000002067836 */ /* 0x004fe20000000000 */
[----:B------:R0:W1:Y:S04]  /*0360*/  MUFU.RSQ R9, R2 ;  /* 0x0000000200097308 */ /* 0x0000680000001400 */
[----:B------:R-:W-:-:S13]  /*0370*/  ISETP.GT.U32.AND P0, PT, R6, 0x727fffff, PT ;  /* 0x727fffff0600780c */ /* 0x000fda0003f04070 */
[----:B01----:R-:W-:Y:S05]  /*0380*/  @!P0 BRA `(.L_x_209) ;  /* 0x0000000000108947 */ /* 0x003fea0003800000 */
[----:B------:R-:W-:-:S07]  /*0390*/  MOV R10, 0x3b0 ;  /* 0x000003b0000a7802 */ /* 0x000fce0000000f00 */
[----:B------:R-:W-:Y:S05]  /*03a0*/  CALL.REL.NOINC `($__internal_6_$__cuda_sm20_sqrt_rn_f32_slowpath) ;  /* 0x00000000005c7944 */ /* 0x000fea0003c00000 */
[----:B------:R-:W-:Y:S01]  /*03b0*/  IMAD.MOV.U32 R0, RZ, RZ, R2 ;  /* 0x000000ffff007224 */ /* 0x000fe200078e0002 */
[----:B------:R-:W-:Y:S06]  /*03c0*/  BRA `(.L_x_210) ;  /* 0x0000000000107947 */ /* 0x000fec0003800000 */
.L_x_209:
[----:B------:R-:W-:Y:S01]  /*03d0*/  FMUL.FTZ R7, R2, R9 ;  /* 0x0000000902077220 */ /* 0x000fe20000410000 */
[----:B------:R-:W-:-:S03]  /*03e0*/  FMUL.FTZ R9, R9, 0.5 ;  /* 0x3f00000009097820 */ /* 0x000fc60000410000 */
[----:B------:R-:W-:-:S04]  /*03f0*/  FFMA R0, -R7, R7, R2 ;  /* 0x0000000707007223 */ /* 0x000fc80000000102 */
[----:B------:R-:W-:-:S07]  /*0400*/  FFMA R0, R0, R9, R7 ;  /* 0x0000000900007223 */ /* 0x000fce0000000007 */
.L_x_210:
[----:B------:R-:W-:Y:S05]  /*0410*/  BSYNC.RECONVERGENT B0 ;  /* 0x0000000000007941 */ /* 0x000fea0003800200 */
.L_x_208:
[----:B------:R-:W-:Y:S01]  /*0420*/  FMUL R8, R11, R0 ;  /* 0x000000000b087220 */ /* 0x000fe20000400000 */
[----:B------:R-:W-:Y:S03]  /*0430*/  BSSY.RECONVERGENT B0, `(.L_x_211) ;  /* 0x000000c000007945 */ /* 0x000fe60003800200 */
        /* <DEDUP_REMOVED lines=8> */
[----:B------:R-:W-:-:S07]  /*04c0*/  MOV R2, 0x4e0 ;  /* 0x000004e000027802 */ /* 0x000fce0000000f00 */
[----:B------:R-:W-:Y:S05]  /*04d0*/  CALL.REL.NOINC `($__internal_7_$__cuda_sm3x_div_rn_noftz_f32_slowpath) ;  /* 0x0000000000687944 */ /* 0x000fea0003c00000 */
[----:B------:R-:W-:-:S07]  /*04e0*/  IMAD.MOV.U32 R7, RZ, RZ, R0 ;  /* 0x000000ffff077224 */ /* 0x000fce00078e0000 */
.L_x_212:
[----:B------:R-:W-:Y:S05]  /*04f0*/  BSYNC.RECONVERGENT B0 ;  /* 0x0000000000007941 */ /* 0x000fea0003800200 */
.L_x_211:
[----:B------:R-:W-:Y:S01]  /*0500*/  STG.E desc[UR6][R4.64+0x28], R7 ;  /* 0x0000280704007986 */ /* 0x000fe2000c101906 */
[----:B------:R-:W-:Y:S05]  /*0510*/  EXIT ;  /* 0x000000000000794d */ /* 0x000fea0003800000 */
        .weak           $__internal_6_$__cuda_sm20_sqrt_rn_f32_slowpath
        .type           $__internal_6_$__cuda_sm20_sqrt_rn_f32_slowpath,@function
        .size           $__internal_6_$__cuda_sm20_sqrt_rn_f32_slowpath,($__internal_7_$__cuda_sm3x_div_rn_noftz_f32_slowpath - $__internal_6_$__cuda_sm20_sqrt_rn_f32_slowpath)
$__internal_6_$__cuda_sm20_sqrt_rn_f32_slowpath:
[----:B------:R-:W-:-:S13]  /*0520*/  LOP3.LUT P0, RZ, R2, 0x7fffffff, RZ, 0xc0, !PT ;  /* 0x7fffffff02ff7812 */ /* 0x000fda000780c0ff */
[----:B------:R-:W-:Y:S05]  /*0530*/  @!P0 BRA `(.L_x_213) ;  /* 0x0000000000448947 */ /* 0x000fea0003800000 */
[----:B------:R-:W-:Y:S02]  /*0540*/  FSETP.GEU.FTZ.AND P0, PT, R2, RZ, PT ;  /* 0x000000ff0200720b */ /* 0x000fe40003f1e000 */
[----:B------:R-:W-:-:S11]  /*0550*/  MOV R0, R2 ;  /* 0x0000000200007202 */ /* 0x000fd60000000f00 */
        /* <DEDUP_REMOVED lines=9> */
[----:B------:R-:W-:-:S03]  /*05f0*/  @P0 FMUL.FTZ R7, R7, 0.5 ;  /* 0x3f00000007070820 */ /* 0x000fc60000410000 */
[----:B------:R-:W-:-:S04]  /*0600*/  @P0 FADD.FTZ R2, -R9, -RZ ;  /* 0x800000ff09020221 */ /* 0x000fc80000010100 */
[----:B------:R-:W-:Y:S01]  /*0610*/  @P0 FFMA R8, R9, R2, R6 ;  /* 0x0000000209080223 */ /* 0x000fe20000000006 */
[----:B------:R-:W-:-:S03]  /*0620*/  @!P0 IMAD.MOV.U32 R2, RZ, RZ, R0 ;  /* 0x000000ffff028224 */ /* 0x000fc600078e0000 */
[----:B------:R-:W-:-:S04]  /*0630*/  @P0 FFMA R7, R8, R7, R9 ;  /* 0x0000000708070223 */ /* 0x000fc80000000009 */
[----:B------:R-:W-:-:S07]  /*0640*/  @P0 FMUL.FTZ R2, R7, 2.3283064365386962891e-10 ;  /* 0x2f80000007020820 */ /* 0x000fce0000410000 */
.L_x_213:
[----:B------:R-:W-:Y:S02]  /*0650*/  HFMA2 R7, -RZ, RZ, 0, 0 ;  /* 0x00000000ff077431 */ /* 0x000fe400000001ff */
[----:B------:R-:W-:-:S04]  /*0660*/  IMAD.MOV.U32 R6, RZ, RZ, R10 ;  /* 0x000000ffff067224 */ /* 0x000fc800078e000a */
[----:B------:R-:W-:Y:S05]  /*0670*/  RET.REL.NODEC R6 `(_Z13GMMcommonTermiPfi) ;  /* 0xfffffff806607950 */ /* 0x000fea0003c3ffff */
        .weak           $__internal_7_$__cuda_sm3x_div_rn_noftz_f32_slowpath
        .type           $__internal_7_$__cuda_sm3x_div_rn_noftz_f32_slowpath,@function
        .size           $__internal_7_$__cuda_sm3x_div_rn_noftz_f32_slowpath,(.L_x_295 - $__internal_7_$__cuda_sm3x_div_rn_noftz_f32_slowpath)
$__internal_7_$__cuda_sm3x_div_rn_noftz_f32_slowpath:
[--C-:B------:R-:W-:Y:S01]  /*0680*/  SHF.R.U32.HI R6, RZ, 0x17, R8.reuse ;  /* 0x00000017ff067819 */ /* 0x100fe20000011608 */
[----:B------:R-:W-:Y:S01]  /*0690*/  BSSY.RECONVERGENT B1, `(.L_x_214) ;  /* 0x0000064000017945 */ /* 0x000fe20003800200 */
[----:B------:R-:W-:Y:S02]  /*06a0*/  SHF.R.U32.HI R0, RZ, 0x17, R3 ;  /* 0x00000017ff007819 */ /* 0x000fe40000011603 */
[----:B------:R-:W-:Y:S01]  /*06b0*/  LOP3.LUT R15, R6, 0xff, RZ, 0xc0, !PT ;  /* 0x000000ff060f7812 */ /* 0x000fe200078ec0ff */
[----:B------:R-:W-:Y:S01]  /*06c0*/  IMAD.MOV.U32 R6, RZ, RZ, R8 ;  /* 0x000000ffff067224 */ /* 0x000fe200078e0008 */
[----:B------:R-:W-:-:S03]  /*06d0*/  LOP3.LUT R10, R0, 0xff, RZ, 0xc0, !PT ;  /* 0x000000ff000a7812 */ /* 0x000fc600078ec0ff */
[----:B------:R-:W-:Y:S02]  /*06e0*/  VIADD R11, R15, 0xffffffff ;  /* 0xffffffff0f0b7836 */ /* 0x000fe40000000000 */
[----:B------:R-:W-:-:S03]  /*06f0*/  VIADD R9, R10, 0xffffffff ;  /* 0xffffffff0a097836 */ /* 0x000fc60000000000 */
[----:B------:R-:W-:-:S04]  /*0700*/  ISETP.GT.U32.AND P0, PT, R11, 0xfd, PT ;  /* 0x000000fd0b00780c */ /* 0x000fc80003f04070 */
[----:B------:R-:W-:-:S13]  /*0710*/  ISETP.GT.U32.OR P0, PT, R9, 0xfd, P0 ;  /* 0x000000fd0900780c */ /* 0x000fda0000704470 */
[----:B------:R-:W-:Y:S01]  /*0720*/  @!P0 MOV R7, RZ ;  /* 0x000000ff00078202 */ /* 0x000fe20000000f00 */
[----:B------:R-:W-:Y:S06]  /*0730*/  @!P0 BRA `(.L_x_215) ;  /* 0x0000000000608947 */ /* 0x000fec0003800000 */
[----:B------:R-:W-:Y:S01]  /*0740*/  FSETP.GTU.FTZ.AND P0, PT, |R3|, +INF , PT ;  /* 0x7f8000000300780b */ /* 0x000fe20003f1c200 */
[----:B------:R-:W-:Y:S01]  /*0750*/  IMAD.MOV.U32 R0, RZ, RZ, R8 ;  /* 0x000000ffff007224 */ /* 0x000fe200078e0008 */
        /* <DEDUP_REMOVED lines=20> */
[----:B------:R-:W-:-:S03]  /*08a0*/  @!P1 FFMA R6, R0, 1.84467440737095516160e+19, RZ ;  /* 0x5f80000000069823 */ /* 0x000fc600000000ff */
[----:B------:R-:W-:-:S07]  /*08b0*/  @!P1 IADD3 R7, PT, PT, R7, 0x40, RZ ;  /* 0x0000004007079810 */ /* 0x000fce0007ffe0ff */
.L_x_215:
[----:B------:R-:W-:Y:S01]  /*08c0*/  LEA R9, R15, 0xc0800000, 0x17 ;  /* 0xc08000000f097811 */ /* 0x000fe200078eb8ff */
[----:B------:R-:W-:Y:S04]  /*08d0*/  BSSY.RECONVERGENT B2, `(.L_x_220) ;  /* 0x0000036000027945 */ /* 0x000fe80003800200 */
[----:B------:R-:W-:Y:S02]  /*08e0*/  IMAD.IADD R9, R6, 0x1, -R9 ;  /* 0x0000000106097824 */ /* 0x000fe400078e0a09 */
[----:B------:R-:W-:Y:S02]  /*08f0*/  VIADD R6, R10, 0xffffff81 ;  /* 0xffffff810a067836 */ /* 0x000fe40000000000 */
[----:B------:R-:W0:Y:S01]  /*0900*/  MUFU.RCP R8, R9 ;  /* 0x0000000900087308 */ /* 0x000e220000001000 */
[----:B------:R-:W-:Y:S01]  /*0910*/  FADD.FTZ R11, -R9, -RZ ;  /* 0x800000ff090b7221 */ /* 0x000fe20000010100 */
[C---:B------:R-:W-:Y:S01]  /*0920*/  IMAD R0, R6.reuse, -0x800000, R3 ;  /* 0xff80000006007824 */ /* 0x040fe200078e0203 */
[----:B------:R-:W-:-:S05]  /*0930*/  IADD3 R6, PT, PT, R6, 0x7f, -R15 ;  /* 0x0000007f06067810 */ /* 0x000fca0007ffe80f */
[----:B------:R-:W-:Y:S02]  /*0940*/  IMAD.IADD R6, R6, 0x1, R7 ;  /* 0x0000000106067824 */ /* 0x000fe400078e0207 */
[----:B0-----:R-:W-:-:S04]  /*0950*/  FFMA R13, R8, R11, 1 ;  /* 0x3f800000080d7423 */ /* 0x001fc8000000000b */
[----:B------:R-:W-:-:S04]  /*0960*/  FFMA R10, R8, R13, R8 ;  /* 0x0000000d080a7223 */ /* 0x000fc80000000008 */
[----:B------:R-:W-:-:S04]  /*0970*/  FFMA R3, R0, R10, RZ ;  /* 0x0000000a00037223 */ /* 0x000fc800000000ff */
[----:B------:R-:W-:-:S04]  /*0980*/  FFMA R8, R11, R3, R0 ;  /* 0x000000030b087223 */ /* 0x000fc80000000000 */
[----:B------:R-:W-:-:S04]  /*0990*/  FFMA R13, R10, R8, R3 ;  /* 0x000000080a0d7223 */ /* 0x000fc80000000003 */
[----:B------:R-:W-:-:S04]  /*09a0*/  FFMA R8, R11, R13, R0 ;  /* 0x0000000d0b087223 */ /* 0x000fc80000000000 */
        /* <DEDUP_REMOVED lines=15> */
[CCC-:B------:R-:W-:Y:S01]  /*0aa0*/  FFMA.RM R6, R10.reuse, R8.reuse, R13.reuse ;  /* 0x000000080a067223 */ /* 0x1c0fe2000000400d */
[C---:B------:R-:W-:Y:S02]  /*0ab0*/  ISETP.NE.AND P2, PT, R9.reuse, RZ, PT ;  /* 0x000000ff0900720c */ /* 0x040fe40003f45270 */
[----:B------:R-:W-:Y:S02]  /*0ac0*/  ISETP.NE.AND P1, PT, R9, RZ, PT ;  /* 0x000000ff0900720c */ /* 0x000fe40003f25270 */
[----:B------:R-:W-:Y:S01]  /*0ad0*/  LOP3.LUT R7, R3, 0x7fffff, RZ, 0xc0, !PT ;  /* 0x007fffff03077812 */ /* 0x000fe200078ec0ff */
[----:B------:R-:W-:Y:S01]  /*0ae0*/  FFMA.RP R3, R10, R8, R13 ;  /* 0x000000080a037223 */ /* 0x000fe2000000800d */
[----:B------:R-:W-:Y:S02]  /*0af0*/  VIADD R8, R9, 0x20 ;  /* 0x0000002009087836 */ /* 0x000fe40000000000 */
[----:B------:R-:W-:Y:S01]  /*0b00*/  LOP3.LUT R7, R7, 0x800000, RZ, 0xfc, !PT ;  /* 0x0080000007077812 */ /* 0x000fe200078efcff */
[----:B------:R-:W-:Y:S01]  /*0b10*/  IMAD.MOV R9, RZ, RZ, -R9 ;  /* 0x000000ffff097224 */ /* 0x000fe200078e0a09 */
[----:B------:R-:W-:-:S02]  /*0b20*/  FSETP.NEU.FTZ.AND P0, PT, R3, R6, PT ;  /* 0x000000060300720b */ /* 0x000fc40003f1d000 */
[----:B------:R-:W-:Y:S02]  /*0b30*/  SHF.L.U32 R8, R7, R8, RZ ;  /* 0x0000000807087219 */ /* 0x000fe400000006ff */
[----:B------:R-:W-:Y:S02]  /*0b40*/  SEL R6, R9, RZ, P2 ;  /* 0x000000ff09067207 */ /* 0x000fe40001000000 */
[----:B------:R-:W-:Y:S02]  /*0b50*/  ISETP.NE.AND P1, PT, R8, RZ, P1 ;  /* 0x000000ff0800720c */ /* 0x000fe40000f25270 */
[----:B------:R-:W-:Y:S02]  /*0b60*/  SHF.R.U32.HI R6, RZ, R6, R7 ;  /* 0x00000006ff067219 */ /* 0x000fe40000011607 */
[----:B------:R-:W-:Y:S02]  /*0b70*/  PLOP3.LUT P0, PT, P0, P1, PT, 0xf8, 0x8f ;  /* 0x00000000008f781c */ /* 0x000fe40000703f70 */
[----:B------:R-:W-:-:S02]  /*0b80*/  SHF.R.U32.HI R8, RZ, 0x1, R6 ;  /* 0x00000001ff087819 */ /* 0x000fc40000011606 */
[----:B------:R-:W-:-:S04]  /*0b90*/  SEL R3, RZ, 0x1, !P0 ;  /* 0x00000001ff037807 */ /* 0x000fc80004000000 */
[----:B------:R-:W-:-:S04]  /*0ba0*/  LOP3.LUT R3, R3, 0x1, R8, 0xf8, !PT ;  /* 0x0000000103037812 */ /* 0x000fc800078ef808 */
[----:B------:R-:W-:-:S04]  /*0bb0*/  LOP3.LUT R3, R3, R6, RZ, 0xc0, !PT ;  /* 0x0000000603037212 */ /* 0x000fc800078ec0ff */
[----:B------:R-:W-:-:S04]  /*0bc0*/  IADD3 R3, PT, PT, R8, R3, RZ ;  /* 0x0000000308037210 */ /* 0x000fc80007ffe0ff */
[----:B------:R-:W-:Y:S01]  /*0bd0*/  LOP3.LUT R0, R3, R0, RZ, 0xfc, !PT ;  /* 0x0000000003007212 */ /* 0x000fe200078efcff */
[----:B------:R-:W-:Y:S06]  /*0be0*/  BRA `(.L_x_223) ;  /* 0x0000000000107947 */ /* 0x000fec0003800000 */
.L_x_222:
[----:B------:R-:W-:-:S04]  /*0bf0*/  LOP3.LUT R0, R0, 0x80000000, RZ, 0xc0, !PT ;  /* 0x8000000000007812 */ /* 0x000fc800078ec0ff */
[----:B------:R-:W-:Y:S01]  /*0c00*/  LOP3.LUT R0, R0, 0x7f800000, RZ, 0xfc, !PT ;  /* 0x7f80000000007812 */ /* 0x000fe200078efcff */
[----:B------:R-:W-:Y:S06]  /*0c10*/  BRA `(.L_x_223) ;  /* 0x0000000000047947 */ /* 0x000fec0003800000 */
.L_x_221:
[----:B------:R-:W-:-:S07]  /*0c20*/  IMAD R0, R6, 0x800000, R0 ;  /* 0x0080000006007824 */ /* 0x000fce00078e0200 */
.L_x_223:
[----:B------:R-:W-:Y:S05]  /*0c30*/  BSYNC.RECONVERGENT B2 ;  /* 0x0000000000027941 */ /* 0x000fea0003800200 */
.L_x_220:
[----:B------:R-:W-:Y:S05]  /*0c40*/  BRA `(.L_x_224) ;  /* 0x0000000000207947 */ /* 0x000fea0003800000 */
.L_x_219:
[----:B------:R-:W-:-:S04]  /*0c50*/  LOP3.LUT R0, R6, 0x80000000, R3, 0x48, !PT ;  /* 0x8000000006007812 */ /* 0x000fc800078e4803 */
[----:B------:R-:W-:Y:S01]  /*0c60*/  LOP3.LUT R0, R0, 0x7f800000, RZ, 0xfc, !PT ;  /* 0x7f80000000007812 */ /* 0x000fe200078efcff */
[----:B------:R-:W-:Y:S06]  /*0c70*/  BRA `(.L_x_224) ;  /* 0x0000000000147947 */ /* 0x000fec0003800000 */
.L_x_218:
[----:B------:R-:W-:Y:S01]  /*0c80*/  LOP3.LUT R0, R6, 0x80000000, R3, 0x48, !PT ;  /* 0x8000000006007812 */ /* 0x000fe200078e4803 */
[----:B------:R-:W-:Y:S06]  /*0c90*/  BRA `(.L_x_224) ;  /* 0x00000000000c7947 */ /* 0x000fec0003800000 */
.L_x_217:
[----:B------:R-:W0:Y:S01]  /*0ca0*/  MUFU.RSQ R0, -QNAN ;  /* 0xffc0000000007908 */ /* 0x000e220000001400 */
[----:B------:R-:W-:Y:S05]  /*0cb0*/  BRA `(.L_x_224) ;  /* 0x0000000000047947 */ /* 0x000fea0003800000 */
.L_x_216:
[----:B------:R-:W-:-:S07]  /*0cc0*/  FADD.FTZ R0, R3, R0 ;  /* 0x0000000003007221 */ /* 0x000fce0000010000 */
.L_x_224:
[----:B------:R-:W-:Y:S05]  /*0cd0*/  BSYNC.RECONVERGENT B1 ;  /* 0x0000000000017941 */ /* 0x000fea0003800200 */
.L_x_214:
[----:B------:R-:W-:-:S04]  /*0ce0*/  IMAD.MOV.U32 R3, RZ, RZ, 0x0 ;  /* 0x00000000ff037424 */ /* 0x000fc800078e00ff */
[----:B0-----:R-:W-:Y:S05]  /*0cf0*/  RET.REL.NODEC R2 `(_Z13GMMcommonTermiPfi) ;  /* 0xfffffff002c07950 */ /* 0x001fea0003c3ffff */
.L_x_225:
        /* <DEDUP_REMOVED lines=16> */
.L_x_295:


//--------------------- .nv.global.init           --------------------------
	.section	.nv.global.init,"aw",@progbits
	.align	4
.nv.global.init:
	.type		__cudart_i2opi_f,@object
	.size		__cudart_i2opi_f,(.L_2 - __cudart_i2opi_f)
__cudart_i2opi_f:
        /*0000*/ 	.byte	0x41, 0x90, 0x43, 0x3c, 0x99, 0x95, 0x62, 0xdb, 0xc0, 0xdd, 0x34, 0xf5, 0xd1, 0x57, 0x27, 0xfc
        /*0010*/ 	.byte	0x29, 0x15, 0x44, 0x4e, 0x6e, 0x83, 0xf9, 0xa2
.L_2:


//--------------------- .nv.shared._Z17GMMFinalizeKernelILi4ELb0EEvPfS0_ii --------------------------
	.section	.nv.shared._Z17GMMFinalizeKernelILi4ELb0EEvPfS0_ii,"aw",@nobits
	.sectionflags	@""
	.align	4
.nv.shared._Z17GMMFinalizeKernelILi4ELb0EEvPfS0_ii:
	.zero		1612


//--------------------- .nv.shared.reserved.0     --------------------------
	.section	.nv.shared.reserved.0,"aw",@nobits
	.weak		__nv_reservedSMEM_offset_0_alias
	.size		__nv_reservedSMEM_offset_0_alias, 0, 64
	.other		__nv_reservedSMEM_offset_0_alias,@"STO_CUDA_RESERVED_SHARED STV_DEFAULT"
__nv_reservedSMEM_offset_0_alias:
	.zero		0
	.zero		64


//--------------------- .nv.shared._Z10GMMDoSplitPK10GMMSplit_tiPfiPK6uchar4iPhiii --------------------------
	.section	.nv.shared._Z10GMMDoSplitPK10GMMSplit_tiPfiPK6uchar4iPhiii,"aw",@nobits
	.sectionflags	@""
	.align	4
.nv.shared._Z10GMMDoSplitPK10GMMSplit_tiPfiPK6uchar4iPhiii:
	.zero		1064


//--------------------- .nv.shared._Z12GMMFindSplitP10GMMSplit_tiPfi --------------------------
	.section	.nv.shared._Z12GMMFindSplitP10GMMSplit_tiPfi,"aw",@nobits
	.sectionflags	@""
	.align	4
.nv.shared._Z12GMMFindSplitP10GMMSplit_tiPfi:
	.zero		1280


//--------------------- .nv.shared._Z17GMMFinalizeKernelILi4ELb1EEvPfS0_ii --------------------------
	.section	.nv.shared._Z17GMMFinalizeKernelILi4ELb1EEvPfS0_ii,"aw",@nobits
	.sectionflags	@""
	.align	4
.nv.shared._Z17GMMFinalizeKernelILi4ELb1EEvPfS0_ii:
	.zero		1612


//--------------------- .nv.shared._Z18GMMReductionKernelILi4ELb0EEviPfiPK6uchar4iPhiiiPj --------------------------
	.section	.nv.shared._Z18GMMReductionKernelILi4ELb0EEviPfiPK6uchar4iPhiiiPj,"aw",@nobits
	.sectionflags	@""
	.align	4
.nv.shared._Z18GMMReductionKernelILi4ELb0EEviPfiPK6uchar4iPhiiiPj:
	.zero		5648


//--------------------- .nv.shared._Z18GMMReductionKernelILi4ELb1EEviPfiPK6uchar4iPhiiiPj --------------------------
	.section	.nv.shared._Z18GMMReductionKernelILi4ELb1EEviPfiPK6uchar4iPhiiiPj,"aw",@nobits
	.sectionflags	@""
	.align	4
.nv.shared._Z18GMMReductionKernelILi4ELb1EEviPfiPK6uchar4iPhiiiPj:
	.zero		5776


//--------------------- .nv.shared._Z13GMMcommonTermiPfi --------------------------
	.section	.nv.shared._Z13GMMcommonTermiPfi,"aw",@nobits
	.sectionflags	@""
	.align	4
.nv.shared._Z13GMMcommonTermiPfi:
	.zero		1280


//--------------------- .nv.constant0._Z17GMMFinalizeKernelILi4ELb0EEvPfS0_ii --------------------------
	.section	.nv.constant0._Z17GMMFinalizeKernelILi4ELb0EEvPfS0_ii,"a",@progbits
	.sectionflags	@""
	.align	4
.nv.constant0._Z17GMMFinalizeKernelILi4ELb0EEvPfS0_ii:
	.zero		920


//--------------------- .nv.constant0._Z10GMMDoSplitPK10GMMSplit_tiPfiPK6uchar4iPhiii --------------------------
	.section	.nv.constant0._Z10GMMDoSplitPK10GMMSplit_tiPfiPK6uchar4iPhiii,"a",@progbits
	.sectionflags	@""
	.align	4
.nv.constant0._Z10GMMDoSplitPK10GMMSplit_tiPfiPK6uchar4iPhiii:
	.zero		964


//--------------------- .nv.constant0._Z12GMMFindSplitP10GMMSplit_tiPfi --------------------------
	.section	.nv.constant0._Z12GMMFindSplitP10GMMSplit_tiPfi,"a",@progbits
	.sectionflags	@""
	.align	4
.nv.constant0._Z12GMMFindSplitP10GMMSplit_tiPfi:
	.zero		924


//--------------------- .nv.constant0._Z15GMMAssignKerneliPKfiPK6uchar4iPhiii --------------------------
	.section	.nv.constant0._Z15GMMAssignKerneliPKfiPK6uchar4iPhiii,"a",@progbits
	.sectionflags	@""
	.align	4
.nv.constant0._Z15GMMAssignKerneliPKfiPK6uchar4iPhiii:
	.zero		956


//--------------------- .nv.constant0._Z17GMMDataTermKernelPiiiPKfiPK6uchar4iPKhiii --------------------------
	.section	.nv.constant0._Z17GMMDataTermKernelPiiiPKfiPK6uchar4iPKhiii,"a",@progbits
	.sectionflags	@""
	.align	4
.nv.constant0._Z17GMMDataTermKernelPiiiPKfiPK6uchar4iPKhiii:
	.zero		964


//--------------------- .nv.constant0._Z17GMMFinalizeKernelILi4ELb1EEvPfS0_ii --------------------------
	.section	.nv.constant0._Z17GMMFinalizeKernelILi4ELb1EEvPfS0_ii,"a",@progbits
	.sectionflags	@""
	.align	4
.nv.constant0._Z17GMMFinalizeKernelILi4ELb1EEvPfS0_ii:
	.zero		920


//--------------------- .nv.constant0._Z18GMMReductionKernelILi4ELb0EEviPfiPK6uchar4iPhiiiPj --------------------------
	.section	.nv.constant0._Z18GMMReductionKernelILi4ELb0EEviPfiPK6uchar4iPhiiiPj,"a",@progbits
	.sectionflags	@""
	.align	4
.nv.constant0._Z18GMMReductionKernelILi4ELb0EEviPfiPK6uchar4iPhiiiPj:
	.zero		968


//--------------------- .nv.constant0._Z18GMMReductionKernelILi4ELb1EEviPfiPK6uchar4iPhiiiPj --------------------------
	.section	.nv.constant0._Z18GMMReductionKernelILi4ELb1EEviPfiPK6uchar4iPhiiiPj,"a",@progbits
	.sectionflags	@""
	.align	4
.nv.constant0._Z18GMMReductionKernelILi4ELb1EEviPfiPK6uchar4iPhiiiPj:
	.zero		968


//--------------------- .nv.constant0._Z13GMMcommonTermiPfi --------------------------
	.section	.nv.constant0._Z13GMMcommonTermiPfi,"a",@progbits
	.sectionflags	@""
	.align	4
.nv.constant0._Z13GMMcommonTermiPfi:
	.zero		916


//--------------------- SYMBOLS --------------------------

	.type		.nv.reservedSmem.offset0,@object
	.size		.nv.reservedSmem.offset0,0x4
	.type		.nv.reservedSmem.cap,@object
	.size		.nv.reservedSmem.cap,0x4
